//
// Generated by NVIDIA NVVM Compiler
//
// Compiler Build ID: CL-36424714
// Cuda compilation tools, release 13.0, V13.0.88
// Based on NVVM 20.0.0
//

.version 9.0
.target sm_100
.address_size 64

	// .globl	_Z17define_exin_arrayIbEvPT_yyi
.global .align 4 .b8 precalc_xorwow_matrix[102400];
.global .align 4 .b8 precalc_xorwow_offset_matrix[102400];
.global .align 4 .b8 mrg32k3aM1[2304];
.global .align 4 .b8 mrg32k3aM2[2304];
.global .align 4 .b8 mrg32k3aM1SubSeq[2016];
.global .align 4 .b8 mrg32k3aM2SubSeq[2016];
.global .align 4 .b8 mrg32k3aM1Seq[2304];
.global .align 4 .b8 mrg32k3aM2Seq[2304];
.const .align 8 .b8 __cr_lgamma_table[72];

.visible .entry _Z17define_exin_arrayIbEvPT_yyi(
	.param .u64 .ptr .align 1 _Z17define_exin_arrayIbEvPT_yyi_param_0,
	.param .u64 _Z17define_exin_arrayIbEvPT_yyi_param_1,
	.param .u64 _Z17define_exin_arrayIbEvPT_yyi_param_2,
	.param .u32 _Z17define_exin_arrayIbEvPT_yyi_param_3
)
{
	.local .align 8 .b8 	__local_depot0[48];
	.reg .b64 	%SP;
	.reg .b64 	%SPL;
	.reg .pred 	%p<127>;
	.reg .b16 	%rs<3>;
	.reg .b32 	%r<2372>;
	.reg .b32 	%f<3>;
	.reg .b64 	%rd<48>;
	.reg .b64 	%fd<2>;

	mov.u64 	%SPL, __local_depot0;
	ld.param.u64 	%rd20, [_Z17define_exin_arrayIbEvPT_yyi_param_0];
	ld.param.u64 	%rd18, [_Z17define_exin_arrayIbEvPT_yyi_param_1];
	ld.param.u64 	%rd19, [_Z17define_exin_arrayIbEvPT_yyi_param_2];
	ld.param.u32 	%r1077, [_Z17define_exin_arrayIbEvPT_yyi_param_3];
	cvta.to.global.u64 	%rd1, %rd20;
	mov.u32 	%r1078, %ctaid.x;
	mov.u32 	%r1079, %ntid.x;
	mov.u32 	%r1080, %tid.x;
	mad.lo.s32 	%r1, %r1078, %r1079, %r1080;
	setp.ge.s32 	%p1, %r1, %r1077;
	@%p1 bra 	$L__BB0_234;
	add.u64 	%rd2, %SPL, 0;
	cvt.s64.s32 	%rd3, %r1;
	cvt.u32.u64 	%r1081, %rd18;
	xor.b32  	%r1082, %r1081, -1429050551;
	mul.lo.s32 	%r1083, %r1082, 1099087573;
	{ .reg .b32 tmp; mov.b64 {tmp, %r1084}, %rd18; }
	xor.b32  	%r1085, %r1084, -136515619;
	mul.lo.s32 	%r1086, %r1085, -1703105765;
	add.s32 	%r1087, %r1083, %r1086;
	add.s32 	%r2, %r1087, 6615241;
	add.s32 	%r2108, %r1083, 123456789;
	st.local.v2.u32 	[%rd2], {%r2, %r2108};
	xor.b32  	%r1088, %r1083, 362436069;
	add.s32 	%r1089, %r1086, 521288629;
	st.local.v2.u32 	[%rd2+8], {%r1088, %r1089};
	xor.b32  	%r1090, %r1086, 88675123;
	add.s32 	%r2104, %r1083, 5783321;
	st.local.v2.u32 	[%rd2+16], {%r1090, %r2104};
	setp.eq.s32 	%p2, %r1, 0;
	@%p2 bra 	$L__BB0_116;
	mov.b32 	%r1808, 0;
	mov.u64 	%rd46, %rd3;
$L__BB0_3:
	mov.u64 	%rd4, %rd46;
	and.b64  	%rd5, %rd4, 3;
	setp.eq.s64 	%p3, %rd5, 0;
	@%p3 bra 	$L__BB0_115;
	mul.wide.u32 	%rd22, %r1808, 3200;
	mov.u64 	%rd23, precalc_xorwow_matrix;
	add.s64 	%rd6, %rd23, %rd22;
	mov.b32 	%r2104, 0;
	mov.u32 	%r1824, %r2104;
	mov.u32 	%r1825, %r2104;
	mov.u32 	%r1826, %r2104;
	mov.u32 	%r2108, %r2104;
	mov.u32 	%r1816, %r2104;
$L__BB0_5:
	mul.wide.u32 	%rd24, %r1816, 4;
	add.s64 	%rd25, %rd2, %rd24;
	ld.local.u32 	%r16, [%rd25+4];
	shl.b32 	%r17, %r1816, 5;
	mov.b32 	%r1822, 0;
$L__BB0_6:
	.pragma "nounroll";
	shr.u32 	%r1094, %r16, %r1822;
	and.b32  	%r1095, %r1094, 1;
	setp.eq.b32 	%p4, %r1095, 1;
	not.pred 	%p5, %p4;
	add.s32 	%r1096, %r17, %r1822;
	mul.lo.s32 	%r1097, %r1096, 5;
	mul.wide.u32 	%rd26, %r1097, 4;
	add.s64 	%rd7, %rd6, %rd26;
	@%p5 bra 	$L__BB0_8;
	ld.global.u32 	%r1098, [%rd7];
	xor.b32  	%r2108, %r2108, %r1098;
	ld.global.u32 	%r1099, [%rd7+4];
	xor.b32  	%r1826, %r1826, %r1099;
	ld.global.u32 	%r1100, [%rd7+8];
	xor.b32  	%r1825, %r1825, %r1100;
	ld.global.u32 	%r1101, [%rd7+12];
	xor.b32  	%r1824, %r1824, %r1101;
	ld.global.u32 	%r1102, [%rd7+16];
	xor.b32  	%r2104, %r2104, %r1102;
$L__BB0_8:
	and.b32  	%r1104, %r1094, 2;
	setp.eq.s32 	%p6, %r1104, 0;
	@%p6 bra 	$L__BB0_10;
	ld.global.u32 	%r1105, [%rd7+20];
	xor.b32  	%r2108, %r2108, %r1105;
	ld.global.u32 	%r1106, [%rd7+24];
	xor.b32  	%r1826, %r1826, %r1106;
	ld.global.u32 	%r1107, [%rd7+28];
	xor.b32  	%r1825, %r1825, %r1107;
	ld.global.u32 	%r1108, [%rd7+32];
	xor.b32  	%r1824, %r1824, %r1108;
	ld.global.u32 	%r1109, [%rd7+36];
	xor.b32  	%r2104, %r2104, %r1109;
$L__BB0_10:
	and.b32  	%r1111, %r1094, 4;
	setp.eq.s32 	%p7, %r1111, 0;
	@%p7 bra 	$L__BB0_12;
	ld.global.u32 	%r1112, [%rd7+40];
	xor.b32  	%r2108, %r2108, %r1112;
	ld.global.u32 	%r1113, [%rd7+44];
	xor.b32  	%r1826, %r1826, %r1113;
	ld.global.u32 	%r1114, [%rd7+48];
	xor.b32  	%r1825, %r1825, %r1114;
	ld.global.u32 	%r1115, [%rd7+52];
	xor.b32  	%r1824, %r1824, %r1115;
	ld.global.u32 	%r1116, [%rd7+56];
	xor.b32  	%r2104, %r2104, %r1116;
$L__BB0_12:
	and.b32  	%r1118, %r1094, 8;
	setp.eq.s32 	%p8, %r1118, 0;
	@%p8 bra 	$L__BB0_14;
	ld.global.u32 	%r1119, [%rd7+60];
	xor.b32  	%r2108, %r2108, %r1119;
	ld.global.u32 	%r1120, [%rd7+64];
	xor.b32  	%r1826, %r1826, %r1120;
	ld.global.u32 	%r1121, [%rd7+68];
	xor.b32  	%r1825, %r1825, %r1121;
	ld.global.u32 	%r1122, [%rd7+72];
	xor.b32  	%r1824, %r1824, %r1122;
	ld.global.u32 	%r1123, [%rd7+76];
	xor.b32  	%r2104, %r2104, %r1123;
$L__BB0_14:
	and.b32  	%r1125, %r1094, 16;
	setp.eq.s32 	%p9, %r1125, 0;
	@%p9 bra 	$L__BB0_16;
	ld.global.u32 	%r1126, [%rd7+80];
	xor.b32  	%r2108, %r2108, %r1126;
	ld.global.u32 	%r1127, [%rd7+84];
	xor.b32  	%r1826, %r1826, %r1127;
	ld.global.u32 	%r1128, [%rd7+88];
	xor.b32  	%r1825, %r1825, %r1128;
	ld.global.u32 	%r1129, [%rd7+92];
	xor.b32  	%r1824, %r1824, %r1129;
	ld.global.u32 	%r1130, [%rd7+96];
	xor.b32  	%r2104, %r2104, %r1130;
$L__BB0_16:
	and.b32  	%r1132, %r1094, 32;
	setp.eq.s32 	%p10, %r1132, 0;
	@%p10 bra 	$L__BB0_18;
	ld.global.u32 	%r1133, [%rd7+100];
	xor.b32  	%r2108, %r2108, %r1133;
	ld.global.u32 	%r1134, [%rd7+104];
	xor.b32  	%r1826, %r1826, %r1134;
	ld.global.u32 	%r1135, [%rd7+108];
	xor.b32  	%r1825, %r1825, %r1135;
	ld.global.u32 	%r1136, [%rd7+112];
	xor.b32  	%r1824, %r1824, %r1136;
	ld.global.u32 	%r1137, [%rd7+116];
	xor.b32  	%r2104, %r2104, %r1137;
$L__BB0_18:
	and.b32  	%r1139, %r1094, 64;
	setp.eq.s32 	%p11, %r1139, 0;
	@%p11 bra 	$L__BB0_20;
	ld.global.u32 	%r1140, [%rd7+120];
	xor.b32  	%r2108, %r2108, %r1140;
	ld.global.u32 	%r1141, [%rd7+124];
	xor.b32  	%r1826, %r1826, %r1141;
	ld.global.u32 	%r1142, [%rd7+128];
	xor.b32  	%r1825, %r1825, %r1142;
	ld.global.u32 	%r1143, [%rd7+132];
	xor.b32  	%r1824, %r1824, %r1143;
	ld.global.u32 	%r1144, [%rd7+136];
	xor.b32  	%r2104, %r2104, %r1144;
$L__BB0_20:
	and.b32  	%r1146, %r1094, 128;
	setp.eq.s32 	%p12, %r1146, 0;
	@%p12 bra 	$L__BB0_22;
	ld.global.u32 	%r1147, [%rd7+140];
	xor.b32  	%r2108, %r2108, %r1147;
	ld.global.u32 	%r1148, [%rd7+144];
	xor.b32  	%r1826, %r1826, %r1148;
	ld.global.u32 	%r1149, [%rd7+148];
	xor.b32  	%r1825, %r1825, %r1149;
	ld.global.u32 	%r1150, [%rd7+152];
	xor.b32  	%r1824, %r1824, %r1150;
	ld.global.u32 	%r1151, [%rd7+156];
	xor.b32  	%r2104, %r2104, %r1151;
$L__BB0_22:
	and.b32  	%r1153, %r1094, 256;
	setp.eq.s32 	%p13, %r1153, 0;
	@%p13 bra 	$L__BB0_24;
	ld.global.u32 	%r1154, [%rd7+160];
	xor.b32  	%r2108, %r2108, %r1154;
	ld.global.u32 	%r1155, [%rd7+164];
	xor.b32  	%r1826, %r1826, %r1155;
	ld.global.u32 	%r1156, [%rd7+168];
	xor.b32  	%r1825, %r1825, %r1156;
	ld.global.u32 	%r1157, [%rd7+172];
	xor.b32  	%r1824, %r1824, %r1157;
	ld.global.u32 	%r1158, [%rd7+176];
	xor.b32  	%r2104, %r2104, %r1158;
$L__BB0_24:
	and.b32  	%r1160, %r1094, 512;
	setp.eq.s32 	%p14, %r1160, 0;
	@%p14 bra 	$L__BB0_26;
	ld.global.u32 	%r1161, [%rd7+180];
	xor.b32  	%r2108, %r2108, %r1161;
	ld.global.u32 	%r1162, [%rd7+184];
	xor.b32  	%r1826, %r1826, %r1162;
	ld.global.u32 	%r1163, [%rd7+188];
	xor.b32  	%r1825, %r1825, %r1163;
	ld.global.u32 	%r1164, [%rd7+192];
	xor.b32  	%r1824, %r1824, %r1164;
	ld.global.u32 	%r1165, [%rd7+196];
	xor.b32  	%r2104, %r2104, %r1165;
$L__BB0_26:
	and.b32  	%r1167, %r1094, 1024;
	setp.eq.s32 	%p15, %r1167, 0;
	@%p15 bra 	$L__BB0_28;
	ld.global.u32 	%r1168, [%rd7+200];
	xor.b32  	%r2108, %r2108, %r1168;
	ld.global.u32 	%r1169, [%rd7+204];
	xor.b32  	%r1826, %r1826, %r1169;
	ld.global.u32 	%r1170, [%rd7+208];
	xor.b32  	%r1825, %r1825, %r1170;
	ld.global.u32 	%r1171, [%rd7+212];
	xor.b32  	%r1824, %r1824, %r1171;
	ld.global.u32 	%r1172, [%rd7+216];
	xor.b32  	%r2104, %r2104, %r1172;
$L__BB0_28:
	and.b32  	%r1174, %r1094, 2048;
	setp.eq.s32 	%p16, %r1174, 0;
	@%p16 bra 	$L__BB0_30;
	ld.global.u32 	%r1175, [%rd7+220];
	xor.b32  	%r2108, %r2108, %r1175;
	ld.global.u32 	%r1176, [%rd7+224];
	xor.b32  	%r1826, %r1826, %r1176;
	ld.global.u32 	%r1177, [%rd7+228];
	xor.b32  	%r1825, %r1825, %r1177;
	ld.global.u32 	%r1178, [%rd7+232];
	xor.b32  	%r1824, %r1824, %r1178;
	ld.global.u32 	%r1179, [%rd7+236];
	xor.b32  	%r2104, %r2104, %r1179;
$L__BB0_30:
	and.b32  	%r1181, %r1094, 4096;
	setp.eq.s32 	%p17, %r1181, 0;
	@%p17 bra 	$L__BB0_32;
	ld.global.u32 	%r1182, [%rd7+240];
	xor.b32  	%r2108, %r2108, %r1182;
	ld.global.u32 	%r1183, [%rd7+244];
	xor.b32  	%r1826, %r1826, %r1183;
	ld.global.u32 	%r1184, [%rd7+248];
	xor.b32  	%r1825, %r1825, %r1184;
	ld.global.u32 	%r1185, [%rd7+252];
	xor.b32  	%r1824, %r1824, %r1185;
	ld.global.u32 	%r1186, [%rd7+256];
	xor.b32  	%r2104, %r2104, %r1186;
$L__BB0_32:
	and.b32  	%r1188, %r1094, 8192;
	setp.eq.s32 	%p18, %r1188, 0;
	@%p18 bra 	$L__BB0_34;
	ld.global.u32 	%r1189, [%rd7+260];
	xor.b32  	%r2108, %r2108, %r1189;
	ld.global.u32 	%r1190, [%rd7+264];
	xor.b32  	%r1826, %r1826, %r1190;
	ld.global.u32 	%r1191, [%rd7+268];
	xor.b32  	%r1825, %r1825, %r1191;
	ld.global.u32 	%r1192, [%rd7+272];
	xor.b32  	%r1824, %r1824, %r1192;
	ld.global.u32 	%r1193, [%rd7+276];
	xor.b32  	%r2104, %r2104, %r1193;
$L__BB0_34:
	and.b32  	%r1195, %r1094, 16384;
	setp.eq.s32 	%p19, %r1195, 0;
	@%p19 bra 	$L__BB0_36;
	ld.global.u32 	%r1196, [%rd7+280];
	xor.b32  	%r2108, %r2108, %r1196;
	ld.global.u32 	%r1197, [%rd7+284];
	xor.b32  	%r1826, %r1826, %r1197;
	ld.global.u32 	%r1198, [%rd7+288];
	xor.b32  	%r1825, %r1825, %r1198;
	ld.global.u32 	%r1199, [%rd7+292];
	xor.b32  	%r1824, %r1824, %r1199;
	ld.global.u32 	%r1200, [%rd7+296];
	xor.b32  	%r2104, %r2104, %r1200;
$L__BB0_36:
	and.b32  	%r1202, %r1094, 32768;
	setp.eq.s32 	%p20, %r1202, 0;
	@%p20 bra 	$L__BB0_38;
	ld.global.u32 	%r1203, [%rd7+300];
	xor.b32  	%r2108, %r2108, %r1203;
	ld.global.u32 	%r1204, [%rd7+304];
	xor.b32  	%r1826, %r1826, %r1204;
	ld.global.u32 	%r1205, [%rd7+308];
	xor.b32  	%r1825, %r1825, %r1205;
	ld.global.u32 	%r1206, [%rd7+312];
	xor.b32  	%r1824, %r1824, %r1206;
	ld.global.u32 	%r1207, [%rd7+316];
	xor.b32  	%r2104, %r2104, %r1207;
$L__BB0_38:
	add.s32 	%r1822, %r1822, 16;
	setp.ne.s32 	%p21, %r1822, 32;
	@%p21 bra 	$L__BB0_6;
	mad.lo.s32 	%r1208, %r1816, -31, %r17;
	add.s32 	%r1816, %r1208, 1;
	setp.ne.s32 	%p22, %r1816, 5;
	@%p22 bra 	$L__BB0_5;
	st.local.u32 	[%rd2+4], %r2108;
	st.local.v2.u32 	[%rd2+8], {%r1826, %r1825};
	st.local.v2.u32 	[%rd2+16], {%r1824, %r2104};
	setp.eq.s64 	%p23, %rd5, 1;
	@%p23 bra 	$L__BB0_115;
	mov.b32 	%r2104, 0;
	mov.u32 	%r1916, %r2104;
	mov.u32 	%r1917, %r2104;
	mov.u32 	%r1918, %r2104;
	mov.u32 	%r2108, %r2104;
	mov.u32 	%r1908, %r2104;
$L__BB0_42:
	mul.wide.u32 	%rd27, %r1908, 4;
	add.s64 	%rd28, %rd2, %rd27;
	ld.local.u32 	%r192, [%rd28+4];
	shl.b32 	%r193, %r1908, 5;
	mov.b32 	%r1914, 0;
$L__BB0_43:
	.pragma "nounroll";
	shr.u32 	%r1211, %r192, %r1914;
	and.b32  	%r1212, %r1211, 1;
	setp.eq.b32 	%p24, %r1212, 1;
	not.pred 	%p25, %p24;
	add.s32 	%r1213, %r193, %r1914;
	mul.lo.s32 	%r1214, %r1213, 5;
	mul.wide.u32 	%rd29, %r1214, 4;
	add.s64 	%rd8, %rd6, %rd29;
	@%p25 bra 	$L__BB0_45;
	ld.global.u32 	%r1215, [%rd8];
	xor.b32  	%r2108, %r2108, %r1215;
	ld.global.u32 	%r1216, [%rd8+4];
	xor.b32  	%r1918, %r1918, %r1216;
	ld.global.u32 	%r1217, [%rd8+8];
	xor.b32  	%r1917, %r1917, %r1217;
	ld.global.u32 	%r1218, [%rd8+12];
	xor.b32  	%r1916, %r1916, %r1218;
	ld.global.u32 	%r1219, [%rd8+16];
	xor.b32  	%r2104, %r2104, %r1219;
$L__BB0_45:
	and.b32  	%r1221, %r1211, 2;
	setp.eq.s32 	%p26, %r1221, 0;
	@%p26 bra 	$L__BB0_47;
	ld.global.u32 	%r1222, [%rd8+20];
	xor.b32  	%r2108, %r2108, %r1222;
	ld.global.u32 	%r1223, [%rd8+24];
	xor.b32  	%r1918, %r1918, %r1223;
	ld.global.u32 	%r1224, [%rd8+28];
	xor.b32  	%r1917, %r1917, %r1224;
	ld.global.u32 	%r1225, [%rd8+32];
	xor.b32  	%r1916, %r1916, %r1225;
	ld.global.u32 	%r1226, [%rd8+36];
	xor.b32  	%r2104, %r2104, %r1226;
$L__BB0_47:
	and.b32  	%r1228, %r1211, 4;
	setp.eq.s32 	%p27, %r1228, 0;
	@%p27 bra 	$L__BB0_49;
	ld.global.u32 	%r1229, [%rd8+40];
	xor.b32  	%r2108, %r2108, %r1229;
	ld.global.u32 	%r1230, [%rd8+44];
	xor.b32  	%r1918, %r1918, %r1230;
	ld.global.u32 	%r1231, [%rd8+48];
	xor.b32  	%r1917, %r1917, %r1231;
	ld.global.u32 	%r1232, [%rd8+52];
	xor.b32  	%r1916, %r1916, %r1232;
	ld.global.u32 	%r1233, [%rd8+56];
	xor.b32  	%r2104, %r2104, %r1233;
$L__BB0_49:
	and.b32  	%r1235, %r1211, 8;
	setp.eq.s32 	%p28, %r1235, 0;
	@%p28 bra 	$L__BB0_51;
	ld.global.u32 	%r1236, [%rd8+60];
	xor.b32  	%r2108, %r2108, %r1236;
	ld.global.u32 	%r1237, [%rd8+64];
	xor.b32  	%r1918, %r1918, %r1237;
	ld.global.u32 	%r1238, [%rd8+68];
	xor.b32  	%r1917, %r1917, %r1238;
	ld.global.u32 	%r1239, [%rd8+72];
	xor.b32  	%r1916, %r1916, %r1239;
	ld.global.u32 	%r1240, [%rd8+76];
	xor.b32  	%r2104, %r2104, %r1240;
$L__BB0_51:
	and.b32  	%r1242, %r1211, 16;
	setp.eq.s32 	%p29, %r1242, 0;
	@%p29 bra 	$L__BB0_53;
	ld.global.u32 	%r1243, [%rd8+80];
	xor.b32  	%r2108, %r2108, %r1243;
	ld.global.u32 	%r1244, [%rd8+84];
	xor.b32  	%r1918, %r1918, %r1244;
	ld.global.u32 	%r1245, [%rd8+88];
	xor.b32  	%r1917, %r1917, %r1245;
	ld.global.u32 	%r1246, [%rd8+92];
	xor.b32  	%r1916, %r1916, %r1246;
	ld.global.u32 	%r1247, [%rd8+96];
	xor.b32  	%r2104, %r2104, %r1247;
$L__BB0_53:
	and.b32  	%r1249, %r1211, 32;
	setp.eq.s32 	%p30, %r1249, 0;
	@%p30 bra 	$L__BB0_55;
	ld.global.u32 	%r1250, [%rd8+100];
	xor.b32  	%r2108, %r2108, %r1250;
	ld.global.u32 	%r1251, [%rd8+104];
	xor.b32  	%r1918, %r1918, %r1251;
	ld.global.u32 	%r1252, [%rd8+108];
	xor.b32  	%r1917, %r1917, %r1252;
	ld.global.u32 	%r1253, [%rd8+112];
	xor.b32  	%r1916, %r1916, %r1253;
	ld.global.u32 	%r1254, [%rd8+116];
	xor.b32  	%r2104, %r2104, %r1254;
$L__BB0_55:
	and.b32  	%r1256, %r1211, 64;
	setp.eq.s32 	%p31, %r1256, 0;
	@%p31 bra 	$L__BB0_57;
	ld.global.u32 	%r1257, [%rd8+120];
	xor.b32  	%r2108, %r2108, %r1257;
	ld.global.u32 	%r1258, [%rd8+124];
	xor.b32  	%r1918, %r1918, %r1258;
	ld.global.u32 	%r1259, [%rd8+128];
	xor.b32  	%r1917, %r1917, %r1259;
	ld.global.u32 	%r1260, [%rd8+132];
	xor.b32  	%r1916, %r1916, %r1260;
	ld.global.u32 	%r1261, [%rd8+136];
	xor.b32  	%r2104, %r2104, %r1261;
$L__BB0_57:
	and.b32  	%r1263, %r1211, 128;
	setp.eq.s32 	%p32, %r1263, 0;
	@%p32 bra 	$L__BB0_59;
	ld.global.u32 	%r1264, [%rd8+140];
	xor.b32  	%r2108, %r2108, %r1264;
	ld.global.u32 	%r1265, [%rd8+144];
	xor.b32  	%r1918, %r1918, %r1265;
	ld.global.u32 	%r1266, [%rd8+148];
	xor.b32  	%r1917, %r1917, %r1266;
	ld.global.u32 	%r1267, [%rd8+152];
	xor.b32  	%r1916, %r1916, %r1267;
	ld.global.u32 	%r1268, [%rd8+156];
	xor.b32  	%r2104, %r2104, %r1268;
$L__BB0_59:
	and.b32  	%r1270, %r1211, 256;
	setp.eq.s32 	%p33, %r1270, 0;
	@%p33 bra 	$L__BB0_61;
	ld.global.u32 	%r1271, [%rd8+160];
	xor.b32  	%r2108, %r2108, %r1271;
	ld.global.u32 	%r1272, [%rd8+164];
	xor.b32  	%r1918, %r1918, %r1272;
	ld.global.u32 	%r1273, [%rd8+168];
	xor.b32  	%r1917, %r1917, %r1273;
	ld.global.u32 	%r1274, [%rd8+172];
	xor.b32  	%r1916, %r1916, %r1274;
	ld.global.u32 	%r1275, [%rd8+176];
	xor.b32  	%r2104, %r2104, %r1275;
$L__BB0_61:
	and.b32  	%r1277, %r1211, 512;
	setp.eq.s32 	%p34, %r1277, 0;
	@%p34 bra 	$L__BB0_63;
	ld.global.u32 	%r1278, [%rd8+180];
	xor.b32  	%r2108, %r2108, %r1278;
	ld.global.u32 	%r1279, [%rd8+184];
	xor.b32  	%r1918, %r1918, %r1279;
	ld.global.u32 	%r1280, [%rd8+188];
	xor.b32  	%r1917, %r1917, %r1280;
	ld.global.u32 	%r1281, [%rd8+192];
	xor.b32  	%r1916, %r1916, %r1281;
	ld.global.u32 	%r1282, [%rd8+196];
	xor.b32  	%r2104, %r2104, %r1282;
$L__BB0_63:
	and.b32  	%r1284, %r1211, 1024;
	setp.eq.s32 	%p35, %r1284, 0;
	@%p35 bra 	$L__BB0_65;
	ld.global.u32 	%r1285, [%rd8+200];
	xor.b32  	%r2108, %r2108, %r1285;
	ld.global.u32 	%r1286, [%rd8+204];
	xor.b32  	%r1918, %r1918, %r1286;
	ld.global.u32 	%r1287, [%rd8+208];
	xor.b32  	%r1917, %r1917, %r1287;
	ld.global.u32 	%r1288, [%rd8+212];
	xor.b32  	%r1916, %r1916, %r1288;
	ld.global.u32 	%r1289, [%rd8+216];
	xor.b32  	%r2104, %r2104, %r1289;
$L__BB0_65:
	and.b32  	%r1291, %r1211, 2048;
	setp.eq.s32 	%p36, %r1291, 0;
	@%p36 bra 	$L__BB0_67;
	ld.global.u32 	%r1292, [%rd8+220];
	xor.b32  	%r2108, %r2108, %r1292;
	ld.global.u32 	%r1293, [%rd8+224];
	xor.b32  	%r1918, %r1918, %r1293;
	ld.global.u32 	%r1294, [%rd8+228];
	xor.b32  	%r1917, %r1917, %r1294;
	ld.global.u32 	%r1295, [%rd8+232];
	xor.b32  	%r1916, %r1916, %r1295;
	ld.global.u32 	%r1296, [%rd8+236];
	xor.b32  	%r2104, %r2104, %r1296;
$L__BB0_67:
	and.b32  	%r1298, %r1211, 4096;
	setp.eq.s32 	%p37, %r1298, 0;
	@%p37 bra 	$L__BB0_69;
	ld.global.u32 	%r1299, [%rd8+240];
	xor.b32  	%r2108, %r2108, %r1299;
	ld.global.u32 	%r1300, [%rd8+244];
	xor.b32  	%r1918, %r1918, %r1300;
	ld.global.u32 	%r1301, [%rd8+248];
	xor.b32  	%r1917, %r1917, %r1301;
	ld.global.u32 	%r1302, [%rd8+252];
	xor.b32  	%r1916, %r1916, %r1302;
	ld.global.u32 	%r1303, [%rd8+256];
	xor.b32  	%r2104, %r2104, %r1303;
$L__BB0_69:
	and.b32  	%r1305, %r1211, 8192;
	setp.eq.s32 	%p38, %r1305, 0;
	@%p38 bra 	$L__BB0_71;
	ld.global.u32 	%r1306, [%rd8+260];
	xor.b32  	%r2108, %r2108, %r1306;
	ld.global.u32 	%r1307, [%rd8+264];
	xor.b32  	%r1918, %r1918, %r1307;
	ld.global.u32 	%r1308, [%rd8+268];
	xor.b32  	%r1917, %r1917, %r1308;
	ld.global.u32 	%r1309, [%rd8+272];
	xor.b32  	%r1916, %r1916, %r1309;
	ld.global.u32 	%r1310, [%rd8+276];
	xor.b32  	%r2104, %r2104, %r1310;
$L__BB0_71:
	and.b32  	%r1312, %r1211, 16384;
	setp.eq.s32 	%p39, %r1312, 0;
	@%p39 bra 	$L__BB0_73;
	ld.global.u32 	%r1313, [%rd8+280];
	xor.b32  	%r2108, %r2108, %r1313;
	ld.global.u32 	%r1314, [%rd8+284];
	xor.b32  	%r1918, %r1918, %r1314;
	ld.global.u32 	%r1315, [%rd8+288];
	xor.b32  	%r1917, %r1917, %r1315;
	ld.global.u32 	%r1316, [%rd8+292];
	xor.b32  	%r1916, %r1916, %r1316;
	ld.global.u32 	%r1317, [%rd8+296];
	xor.b32  	%r2104, %r2104, %r1317;
$L__BB0_73:
	and.b32  	%r1319, %r1211, 32768;
	setp.eq.s32 	%p40, %r1319, 0;
	@%p40 bra 	$L__BB0_75;
	ld.global.u32 	%r1320, [%rd8+300];
	xor.b32  	%r2108, %r2108, %r1320;
	ld.global.u32 	%r1321, [%rd8+304];
	xor.b32  	%r1918, %r1918, %r1321;
	ld.global.u32 	%r1322, [%rd8+308];
	xor.b32  	%r1917, %r1917, %r1322;
	ld.global.u32 	%r1323, [%rd8+312];
	xor.b32  	%r1916, %r1916, %r1323;
	ld.global.u32 	%r1324, [%rd8+316];
	xor.b32  	%r2104, %r2104, %r1324;
$L__BB0_75:
	add.s32 	%r1914, %r1914, 16;
	setp.ne.s32 	%p41, %r1914, 32;
	@%p41 bra 	$L__BB0_43;
	mad.lo.s32 	%r1325, %r1908, -31, %r193;
	add.s32 	%r1908, %r1325, 1;
	setp.ne.s32 	%p42, %r1908, 5;
	@%p42 bra 	$L__BB0_42;
	st.local.u32 	[%rd2+4], %r2108;
	st.local.v2.u32 	[%rd2+8], {%r1918, %r1917};
	st.local.v2.u32 	[%rd2+16], {%r1916, %r2104};
	setp.ne.s64 	%p43, %rd5, 3;
	@%p43 bra 	$L__BB0_115;
	mov.b32 	%r2104, 0;
	mov.u32 	%r2008, %r2104;
	mov.u32 	%r2009, %r2104;
	mov.u32 	%r2010, %r2104;
	mov.u32 	%r2108, %r2104;
	mov.u32 	%r2000, %r2104;
$L__BB0_79:
	mul.wide.u32 	%rd30, %r2000, 4;
	add.s64 	%rd31, %rd2, %rd30;
	ld.local.u32 	%r368, [%rd31+4];
	shl.b32 	%r369, %r2000, 5;
	mov.b32 	%r2006, 0;
$L__BB0_80:
	.pragma "nounroll";
	shr.u32 	%r1328, %r368, %r2006;
	and.b32  	%r1329, %r1328, 1;
	setp.eq.b32 	%p44, %r1329, 1;
	not.pred 	%p45, %p44;
	add.s32 	%r1330, %r369, %r2006;
	mul.lo.s32 	%r1331, %r1330, 5;
	mul.wide.u32 	%rd32, %r1331, 4;
	add.s64 	%rd9, %rd6, %rd32;
	@%p45 bra 	$L__BB0_82;
	ld.global.u32 	%r1332, [%rd9];
	xor.b32  	%r2108, %r2108, %r1332;
	ld.global.u32 	%r1333, [%rd9+4];
	xor.b32  	%r2010, %r2010, %r1333;
	ld.global.u32 	%r1334, [%rd9+8];
	xor.b32  	%r2009, %r2009, %r1334;
	ld.global.u32 	%r1335, [%rd9+12];
	xor.b32  	%r2008, %r2008, %r1335;
	ld.global.u32 	%r1336, [%rd9+16];
	xor.b32  	%r2104, %r2104, %r1336;
$L__BB0_82:
	and.b32  	%r1338, %r1328, 2;
	setp.eq.s32 	%p46, %r1338, 0;
	@%p46 bra 	$L__BB0_84;
	ld.global.u32 	%r1339, [%rd9+20];
	xor.b32  	%r2108, %r2108, %r1339;
	ld.global.u32 	%r1340, [%rd9+24];
	xor.b32  	%r2010, %r2010, %r1340;
	ld.global.u32 	%r1341, [%rd9+28];
	xor.b32  	%r2009, %r2009, %r1341;
	ld.global.u32 	%r1342, [%rd9+32];
	xor.b32  	%r2008, %r2008, %r1342;
	ld.global.u32 	%r1343, [%rd9+36];
	xor.b32  	%r2104, %r2104, %r1343;
$L__BB0_84:
	and.b32  	%r1345, %r1328, 4;
	setp.eq.s32 	%p47, %r1345, 0;
	@%p47 bra 	$L__BB0_86;
	ld.global.u32 	%r1346, [%rd9+40];
	xor.b32  	%r2108, %r2108, %r1346;
	ld.global.u32 	%r1347, [%rd9+44];
	xor.b32  	%r2010, %r2010, %r1347;
	ld.global.u32 	%r1348, [%rd9+48];
	xor.b32  	%r2009, %r2009, %r1348;
	ld.global.u32 	%r1349, [%rd9+52];
	xor.b32  	%r2008, %r2008, %r1349;
	ld.global.u32 	%r1350, [%rd9+56];
	xor.b32  	%r2104, %r2104, %r1350;
$L__BB0_86:
	and.b32  	%r1352, %r1328, 8;
	setp.eq.s32 	%p48, %r1352, 0;
	@%p48 bra 	$L__BB0_88;
	ld.global.u32 	%r1353, [%rd9+60];
	xor.b32  	%r2108, %r2108, %r1353;
	ld.global.u32 	%r1354, [%rd9+64];
	xor.b32  	%r2010, %r2010, %r1354;
	ld.global.u32 	%r1355, [%rd9+68];
	xor.b32  	%r2009, %r2009, %r1355;
	ld.global.u32 	%r1356, [%rd9+72];
	xor.b32  	%r2008, %r2008, %r1356;
	ld.global.u32 	%r1357, [%rd9+76];
	xor.b32  	%r2104, %r2104, %r1357;
$L__BB0_88:
	and.b32  	%r1359, %r1328, 16;
	setp.eq.s32 	%p49, %r1359, 0;
	@%p49 bra 	$L__BB0_90;
	ld.global.u32 	%r1360, [%rd9+80];
	xor.b32  	%r2108, %r2108, %r1360;
	ld.global.u32 	%r1361, [%rd9+84];
	xor.b32  	%r2010, %r2010, %r1361;
	ld.global.u32 	%r1362, [%rd9+88];
	xor.b32  	%r2009, %r2009, %r1362;
	ld.global.u32 	%r1363, [%rd9+92];
	xor.b32  	%r2008, %r2008, %r1363;
	ld.global.u32 	%r1364, [%rd9+96];
	xor.b32  	%r2104, %r2104, %r1364;
$L__BB0_90:
	and.b32  	%r1366, %r1328, 32;
	setp.eq.s32 	%p50, %r1366, 0;
	@%p50 bra 	$L__BB0_92;
	ld.global.u32 	%r1367, [%rd9+100];
	xor.b32  	%r2108, %r2108, %r1367;
	ld.global.u32 	%r1368, [%rd9+104];
	xor.b32  	%r2010, %r2010, %r1368;
	ld.global.u32 	%r1369, [%rd9+108];
	xor.b32  	%r2009, %r2009, %r1369;
	ld.global.u32 	%r1370, [%rd9+112];
	xor.b32  	%r2008, %r2008, %r1370;
	ld.global.u32 	%r1371, [%rd9+116];
	xor.b32  	%r2104, %r2104, %r1371;
$L__BB0_92:
	and.b32  	%r1373, %r1328, 64;
	setp.eq.s32 	%p51, %r1373, 0;
	@%p51 bra 	$L__BB0_94;
	ld.global.u32 	%r1374, [%rd9+120];
	xor.b32  	%r2108, %r2108, %r1374;
	ld.global.u32 	%r1375, [%rd9+124];
	xor.b32  	%r2010, %r2010, %r1375;
	ld.global.u32 	%r1376, [%rd9+128];
	xor.b32  	%r2009, %r2009, %r1376;
	ld.global.u32 	%r1377, [%rd9+132];
	xor.b32  	%r2008, %r2008, %r1377;
	ld.global.u32 	%r1378, [%rd9+136];
	xor.b32  	%r2104, %r2104, %r1378;
$L__BB0_94:
	and.b32  	%r1380, %r1328, 128;
	setp.eq.s32 	%p52, %r1380, 0;
	@%p52 bra 	$L__BB0_96;
	ld.global.u32 	%r1381, [%rd9+140];
	xor.b32  	%r2108, %r2108, %r1381;
	ld.global.u32 	%r1382, [%rd9+144];
	xor.b32  	%r2010, %r2010, %r1382;
	ld.global.u32 	%r1383, [%rd9+148];
	xor.b32  	%r2009, %r2009, %r1383;
	ld.global.u32 	%r1384, [%rd9+152];
	xor.b32  	%r2008, %r2008, %r1384;
	ld.global.u32 	%r1385, [%rd9+156];
	xor.b32  	%r2104, %r2104, %r1385;
$L__BB0_96:
	and.b32  	%r1387, %r1328, 256;
	setp.eq.s32 	%p53, %r1387, 0;
	@%p53 bra 	$L__BB0_98;
	ld.global.u32 	%r1388, [%rd9+160];
	xor.b32  	%r2108, %r2108, %r1388;
	ld.global.u32 	%r1389, [%rd9+164];
	xor.b32  	%r2010, %r2010, %r1389;
	ld.global.u32 	%r1390, [%rd9+168];
	xor.b32  	%r2009, %r2009, %r1390;
	ld.global.u32 	%r1391, [%rd9+172];
	xor.b32  	%r2008, %r2008, %r1391;
	ld.global.u32 	%r1392, [%rd9+176];
	xor.b32  	%r2104, %r2104, %r1392;
$L__BB0_98:
	and.b32  	%r1394, %r1328, 512;
	setp.eq.s32 	%p54, %r1394, 0;
	@%p54 bra 	$L__BB0_100;
	ld.global.u32 	%r1395, [%rd9+180];
	xor.b32  	%r2108, %r2108, %r1395;
	ld.global.u32 	%r1396, [%rd9+184];
	xor.b32  	%r2010, %r2010, %r1396;
	ld.global.u32 	%r1397, [%rd9+188];
	xor.b32  	%r2009, %r2009, %r1397;
	ld.global.u32 	%r1398, [%rd9+192];
	xor.b32  	%r2008, %r2008, %r1398;
	ld.global.u32 	%r1399, [%rd9+196];
	xor.b32  	%r2104, %r2104, %r1399;
$L__BB0_100:
	and.b32  	%r1401, %r1328, 1024;
	setp.eq.s32 	%p55, %r1401, 0;
	@%p55 bra 	$L__BB0_102;
	ld.global.u32 	%r1402, [%rd9+200];
	xor.b32  	%r2108, %r2108, %r1402;
	ld.global.u32 	%r1403, [%rd9+204];
	xor.b32  	%r2010, %r2010, %r1403;
	ld.global.u32 	%r1404, [%rd9+208];
	xor.b32  	%r2009, %r2009, %r1404;
	ld.global.u32 	%r1405, [%rd9+212];
	xor.b32  	%r2008, %r2008, %r1405;
	ld.global.u32 	%r1406, [%rd9+216];
	xor.b32  	%r2104, %r2104, %r1406;
$L__BB0_102:
	and.b32  	%r1408, %r1328, 2048;
	setp.eq.s32 	%p56, %r1408, 0;
	@%p56 bra 	$L__BB0_104;
	ld.global.u32 	%r1409, [%rd9+220];
	xor.b32  	%r2108, %r2108, %r1409;
	ld.global.u32 	%r1410, [%rd9+224];
	xor.b32  	%r2010, %r2010, %r1410;
	ld.global.u32 	%r1411, [%rd9+228];
	xor.b32  	%r2009, %r2009, %r1411;
	ld.global.u32 	%r1412, [%rd9+232];
	xor.b32  	%r2008, %r2008, %r1412;
	ld.global.u32 	%r1413, [%rd9+236];
	xor.b32  	%r2104, %r2104, %r1413;
$L__BB0_104:
	and.b32  	%r1415, %r1328, 4096;
	setp.eq.s32 	%p57, %r1415, 0;
	@%p57 bra 	$L__BB0_106;
	ld.global.u32 	%r1416, [%rd9+240];
	xor.b32  	%r2108, %r2108, %r1416;
	ld.global.u32 	%r1417, [%rd9+244];
	xor.b32  	%r2010, %r2010, %r1417;
	ld.global.u32 	%r1418, [%rd9+248];
	xor.b32  	%r2009, %r2009, %r1418;
	ld.global.u32 	%r1419, [%rd9+252];
	xor.b32  	%r2008, %r2008, %r1419;
	ld.global.u32 	%r1420, [%rd9+256];
	xor.b32  	%r2104, %r2104, %r1420;
$L__BB0_106:
	and.b32  	%r1422, %r1328, 8192;
	setp.eq.s32 	%p58, %r1422, 0;
	@%p58 bra 	$L__BB0_108;
	ld.global.u32 	%r1423, [%rd9+260];
	xor.b32  	%r2108, %r2108, %r1423;
	ld.global.u32 	%r1424, [%rd9+264];
	xor.b32  	%r2010, %r2010, %r1424;
	ld.global.u32 	%r1425, [%rd9+268];
	xor.b32  	%r2009, %r2009, %r1425;
	ld.global.u32 	%r1426, [%rd9+272];
	xor.b32  	%r2008, %r2008, %r1426;
	ld.global.u32 	%r1427, [%rd9+276];
	xor.b32  	%r2104, %r2104, %r1427;
$L__BB0_108:
	and.b32  	%r1429, %r1328, 16384;
	setp.eq.s32 	%p59, %r1429, 0;
	@%p59 bra 	$L__BB0_110;
	ld.global.u32 	%r1430, [%rd9+280];
	xor.b32  	%r2108, %r2108, %r1430;
	ld.global.u32 	%r1431, [%rd9+284];
	xor.b32  	%r2010, %r2010, %r1431;
	ld.global.u32 	%r1432, [%rd9+288];
	xor.b32  	%r2009, %r2009, %r1432;
	ld.global.u32 	%r1433, [%rd9+292];
	xor.b32  	%r2008, %r2008, %r1433;
	ld.global.u32 	%r1434, [%rd9+296];
	xor.b32  	%r2104, %r2104, %r1434;
$L__BB0_110:
	and.b32  	%r1436, %r1328, 32768;
	setp.eq.s32 	%p60, %r1436, 0;
	@%p60 bra 	$L__BB0_112;
	ld.global.u32 	%r1437, [%rd9+300];
	xor.b32  	%r2108, %r2108, %r1437;
	ld.global.u32 	%r1438, [%rd9+304];
	xor.b32  	%r2010, %r2010, %r1438;
	ld.global.u32 	%r1439, [%rd9+308];
	xor.b32  	%r2009, %r2009, %r1439;
	ld.global.u32 	%r1440, [%rd9+312];
	xor.b32  	%r2008, %r2008, %r1440;
	ld.global.u32 	%r1441, [%rd9+316];
	xor.b32  	%r2104, %r2104, %r1441;
$L__BB0_112:
	add.s32 	%r2006, %r2006, 16;
	setp.ne.s32 	%p61, %r2006, 32;
	@%p61 bra 	$L__BB0_80;
	mad.lo.s32 	%r1442, %r2000, -31, %r369;
	add.s32 	%r2000, %r1442, 1;
	setp.ne.s32 	%p62, %r2000, 5;
	@%p62 bra 	$L__BB0_79;
	st.local.u32 	[%rd2+4], %r2108;
	st.local.v2.u32 	[%rd2+8], {%r2010, %r2009};
	st.local.v2.u32 	[%rd2+16], {%r2008, %r2104};
$L__BB0_115:
	shr.u64 	%rd46, %rd4, 2;
	add.s32 	%r1808, %r1808, 1;
	setp.lt.u64 	%p63, %rd4, 4;
	@%p63 bra 	$L__BB0_116;
	bra.uni 	$L__BB0_3;
$L__BB0_116:
	setp.eq.s64 	%p64, %rd19, 0;
	@%p64 bra 	$L__BB0_231;
	mov.b32 	%r2091, 0;
	mov.u64 	%rd34, precalc_xorwow_offset_matrix;
	mov.u64 	%rd47, %rd19;
$L__BB0_118:
	mov.u64 	%rd11, %rd47;
	and.b64  	%rd12, %rd11, 3;
	setp.eq.s64 	%p65, %rd12, 0;
	@%p65 bra 	$L__BB0_230;
	mul.wide.u32 	%rd33, %r2091, 3200;
	add.s64 	%rd13, %rd34, %rd33;
	mov.b32 	%r2104, 0;
	mov.u32 	%r2105, %r2104;
	mov.u32 	%r2106, %r2104;
	mov.u32 	%r2107, %r2104;
	mov.u32 	%r2108, %r2104;
	mov.u32 	%r2097, %r2104;
$L__BB0_120:
	mul.wide.u32 	%rd35, %r2097, 4;
	add.s64 	%rd36, %rd2, %rd35;
	ld.local.u32 	%r550, [%rd36+4];
	shl.b32 	%r551, %r2097, 5;
	mov.b32 	%r2103, 0;
$L__BB0_121:
	.pragma "nounroll";
	shr.u32 	%r1446, %r550, %r2103;
	and.b32  	%r1447, %r1446, 1;
	setp.eq.b32 	%p66, %r1447, 1;
	not.pred 	%p67, %p66;
	add.s32 	%r1448, %r551, %r2103;
	mul.lo.s32 	%r1449, %r1448, 5;
	mul.wide.u32 	%rd37, %r1449, 4;
	add.s64 	%rd14, %rd13, %rd37;
	@%p67 bra 	$L__BB0_123;
	ld.global.u32 	%r1450, [%rd14];
	xor.b32  	%r2108, %r2108, %r1450;
	ld.global.u32 	%r1451, [%rd14+4];
	xor.b32  	%r2107, %r2107, %r1451;
	ld.global.u32 	%r1452, [%rd14+8];
	xor.b32  	%r2106, %r2106, %r1452;
	ld.global.u32 	%r1453, [%rd14+12];
	xor.b32  	%r2105, %r2105, %r1453;
	ld.global.u32 	%r1454, [%rd14+16];
	xor.b32  	%r2104, %r2104, %r1454;
$L__BB0_123:
	and.b32  	%r1456, %r1446, 2;
	setp.eq.s32 	%p68, %r1456, 0;
	@%p68 bra 	$L__BB0_125;
	ld.global.u32 	%r1457, [%rd14+20];
	xor.b32  	%r2108, %r2108, %r1457;
	ld.global.u32 	%r1458, [%rd14+24];
	xor.b32  	%r2107, %r2107, %r1458;
	ld.global.u32 	%r1459, [%rd14+28];
	xor.b32  	%r2106, %r2106, %r1459;
	ld.global.u32 	%r1460, [%rd14+32];
	xor.b32  	%r2105, %r2105, %r1460;
	ld.global.u32 	%r1461, [%rd14+36];
	xor.b32  	%r2104, %r2104, %r1461;
$L__BB0_125:
	and.b32  	%r1463, %r1446, 4;
	setp.eq.s32 	%p69, %r1463, 0;
	@%p69 bra 	$L__BB0_127;
	ld.global.u32 	%r1464, [%rd14+40];
	xor.b32  	%r2108, %r2108, %r1464;
	ld.global.u32 	%r1465, [%rd14+44];
	xor.b32  	%r2107, %r2107, %r1465;
	ld.global.u32 	%r1466, [%rd14+48];
	xor.b32  	%r2106, %r2106, %r1466;
	ld.global.u32 	%r1467, [%rd14+52];
	xor.b32  	%r2105, %r2105, %r1467;
	ld.global.u32 	%r1468, [%rd14+56];
	xor.b32  	%r2104, %r2104, %r1468;
$L__BB0_127:
	and.b32  	%r1470, %r1446, 8;
	setp.eq.s32 	%p70, %r1470, 0;
	@%p70 bra 	$L__BB0_129;
	ld.global.u32 	%r1471, [%rd14+60];
	xor.b32  	%r2108, %r2108, %r1471;
	ld.global.u32 	%r1472, [%rd14+64];
	xor.b32  	%r2107, %r2107, %r1472;
	ld.global.u32 	%r1473, [%rd14+68];
	xor.b32  	%r2106, %r2106, %r1473;
	ld.global.u32 	%r1474, [%rd14+72];
	xor.b32  	%r2105, %r2105, %r1474;
	ld.global.u32 	%r1475, [%rd14+76];
	xor.b32  	%r2104, %r2104, %r1475;
$L__BB0_129:
	and.b32  	%r1477, %r1446, 16;
	setp.eq.s32 	%p71, %r1477, 0;
	@%p71 bra 	$L__BB0_131;
	ld.global.u32 	%r1478, [%rd14+80];
	xor.b32  	%r2108, %r2108, %r1478;
	ld.global.u32 	%r1479, [%rd14+84];
	xor.b32  	%r2107, %r2107, %r1479;
	ld.global.u32 	%r1480, [%rd14+88];
	xor.b32  	%r2106, %r2106, %r1480;
	ld.global.u32 	%r1481, [%rd14+92];
	xor.b32  	%r2105, %r2105, %r1481;
	ld.global.u32 	%r1482, [%rd14+96];
	xor.b32  	%r2104, %r2104, %r1482;
$L__BB0_131:
	and.b32  	%r1484, %r1446, 32;
	setp.eq.s32 	%p72, %r1484, 0;
	@%p72 bra 	$L__BB0_133;
	ld.global.u32 	%r1485, [%rd14+100];
	xor.b32  	%r2108, %r2108, %r1485;
	ld.global.u32 	%r1486, [%rd14+104];
	xor.b32  	%r2107, %r2107, %r1486;
	ld.global.u32 	%r1487, [%rd14+108];
	xor.b32  	%r2106, %r2106, %r1487;
	ld.global.u32 	%r1488, [%rd14+112];
	xor.b32  	%r2105, %r2105, %r1488;
	ld.global.u32 	%r1489, [%rd14+116];
	xor.b32  	%r2104, %r2104, %r1489;
$L__BB0_133:
	and.b32  	%r1491, %r1446, 64;
	setp.eq.s32 	%p73, %r1491, 0;
	@%p73 bra 	$L__BB0_135;
	ld.global.u32 	%r1492, [%rd14+120];
	xor.b32  	%r2108, %r2108, %r1492;
	ld.global.u32 	%r1493, [%rd14+124];
	xor.b32  	%r2107, %r2107, %r1493;
	ld.global.u32 	%r1494, [%rd14+128];
	xor.b32  	%r2106, %r2106, %r1494;
	ld.global.u32 	%r1495, [%rd14+132];
	xor.b32  	%r2105, %r2105, %r1495;
	ld.global.u32 	%r1496, [%rd14+136];
	xor.b32  	%r2104, %r2104, %r1496;
$L__BB0_135:
	and.b32  	%r1498, %r1446, 128;
	setp.eq.s32 	%p74, %r1498, 0;
	@%p74 bra 	$L__BB0_137;
	ld.global.u32 	%r1499, [%rd14+140];
	xor.b32  	%r2108, %r2108, %r1499;
	ld.global.u32 	%r1500, [%rd14+144];
	xor.b32  	%r2107, %r2107, %r1500;
	ld.global.u32 	%r1501, [%rd14+148];
	xor.b32  	%r2106, %r2106, %r1501;
	ld.global.u32 	%r1502, [%rd14+152];
	xor.b32  	%r2105, %r2105, %r1502;
	ld.global.u32 	%r1503, [%rd14+156];
	xor.b32  	%r2104, %r2104, %r1503;
$L__BB0_137:
	and.b32  	%r1505, %r1446, 256;
	setp.eq.s32 	%p75, %r1505, 0;
	@%p75 bra 	$L__BB0_139;
	ld.global.u32 	%r1506, [%rd14+160];
	xor.b32  	%r2108, %r2108, %r1506;
	ld.global.u32 	%r1507, [%rd14+164];
	xor.b32  	%r2107, %r2107, %r1507;
	ld.global.u32 	%r1508, [%rd14+168];
	xor.b32  	%r2106, %r2106, %r1508;
	ld.global.u32 	%r1509, [%rd14+172];
	xor.b32  	%r2105, %r2105, %r1509;
	ld.global.u32 	%r1510, [%rd14+176];
	xor.b32  	%r2104, %r2104, %r1510;
$L__BB0_139:
	and.b32  	%r1512, %r1446, 512;
	setp.eq.s32 	%p76, %r1512, 0;
	@%p76 bra 	$L__BB0_141;
	ld.global.u32 	%r1513, [%rd14+180];
	xor.b32  	%r2108, %r2108, %r1513;
	ld.global.u32 	%r1514, [%rd14+184];
	xor.b32  	%r2107, %r2107, %r1514;
	ld.global.u32 	%r1515, [%rd14+188];
	xor.b32  	%r2106, %r2106, %r1515;
	ld.global.u32 	%r1516, [%rd14+192];
	xor.b32  	%r2105, %r2105, %r1516;
	ld.global.u32 	%r1517, [%rd14+196];
	xor.b32  	%r2104, %r2104, %r1517;
$L__BB0_141:
	and.b32  	%r1519, %r1446, 1024;
	setp.eq.s32 	%p77, %r1519, 0;
	@%p77 bra 	$L__BB0_143;
	ld.global.u32 	%r1520, [%rd14+200];
	xor.b32  	%r2108, %r2108, %r1520;
	ld.global.u32 	%r1521, [%rd14+204];
	xor.b32  	%r2107, %r2107, %r1521;
	ld.global.u32 	%r1522, [%rd14+208];
	xor.b32  	%r2106, %r2106, %r1522;
	ld.global.u32 	%r1523, [%rd14+212];
	xor.b32  	%r2105, %r2105, %r1523;
	ld.global.u32 	%r1524, [%rd14+216];
	xor.b32  	%r2104, %r2104, %r1524;
$L__BB0_143:
	and.b32  	%r1526, %r1446, 2048;
	setp.eq.s32 	%p78, %r1526, 0;
	@%p78 bra 	$L__BB0_145;
	ld.global.u32 	%r1527, [%rd14+220];
	xor.b32  	%r2108, %r2108, %r1527;
	ld.global.u32 	%r1528, [%rd14+224];
	xor.b32  	%r2107, %r2107, %r1528;
	ld.global.u32 	%r1529, [%rd14+228];
	xor.b32  	%r2106, %r2106, %r1529;
	ld.global.u32 	%r1530, [%rd14+232];
	xor.b32  	%r2105, %r2105, %r1530;
	ld.global.u32 	%r1531, [%rd14+236];
	xor.b32  	%r2104, %r2104, %r1531;
$L__BB0_145:
	and.b32  	%r1533, %r1446, 4096;
	setp.eq.s32 	%p79, %r1533, 0;
	@%p79 bra 	$L__BB0_147;
	ld.global.u32 	%r1534, [%rd14+240];
	xor.b32  	%r2108, %r2108, %r1534;
	ld.global.u32 	%r1535, [%rd14+244];
	xor.b32  	%r2107, %r2107, %r1535;
	ld.global.u32 	%r1536, [%rd14+248];
	xor.b32  	%r2106, %r2106, %r1536;
	ld.global.u32 	%r1537, [%rd14+252];
	xor.b32  	%r2105, %r2105, %r1537;
	ld.global.u32 	%r1538, [%rd14+256];
	xor.b32  	%r2104, %r2104, %r1538;
$L__BB0_147:
	and.b32  	%r1540, %r1446, 8192;
	setp.eq.s32 	%p80, %r1540, 0;
	@%p80 bra 	$L__BB0_149;
	ld.global.u32 	%r1541, [%rd14+260];
	xor.b32  	%r2108, %r2108, %r1541;
	ld.global.u32 	%r1542, [%rd14+264];
	xor.b32  	%r2107, %r2107, %r1542;
	ld.global.u32 	%r1543, [%rd14+268];
	xor.b32  	%r2106, %r2106, %r1543;
	ld.global.u32 	%r1544, [%rd14+272];
	xor.b32  	%r2105, %r2105, %r1544;
	ld.global.u32 	%r1545, [%rd14+276];
	xor.b32  	%r2104, %r2104, %r1545;
$L__BB0_149:
	and.b32  	%r1547, %r1446, 16384;
	setp.eq.s32 	%p81, %r1547, 0;
	@%p81 bra 	$L__BB0_151;
	ld.global.u32 	%r1548, [%rd14+280];
	xor.b32  	%r2108, %r2108, %r1548;
	ld.global.u32 	%r1549, [%rd14+284];
	xor.b32  	%r2107, %r2107, %r1549;
	ld.global.u32 	%r1550, [%rd14+288];
	xor.b32  	%r2106, %r2106, %r1550;
	ld.global.u32 	%r1551, [%rd14+292];
	xor.b32  	%r2105, %r2105, %r1551;
	ld.global.u32 	%r1552, [%rd14+296];
	xor.b32  	%r2104, %r2104, %r1552;
$L__BB0_151:
	and.b32  	%r1554, %r1446, 32768;
	setp.eq.s32 	%p82, %r1554, 0;
	@%p82 bra 	$L__BB0_153;
	ld.global.u32 	%r1555, [%rd14+300];
	xor.b32  	%r2108, %r2108, %r1555;
	ld.global.u32 	%r1556, [%rd14+304];
	xor.b32  	%r2107, %r2107, %r1556;
	ld.global.u32 	%r1557, [%rd14+308];
	xor.b32  	%r2106, %r2106, %r1557;
	ld.global.u32 	%r1558, [%rd14+312];
	xor.b32  	%r2105, %r2105, %r1558;
	ld.global.u32 	%r1559, [%rd14+316];
	xor.b32  	%r2104, %r2104, %r1559;
$L__BB0_153:
	add.s32 	%r2103, %r2103, 16;
	setp.ne.s32 	%p83, %r2103, 32;
	@%p83 bra 	$L__BB0_121;
	mad.lo.s32 	%r1560, %r2097, -31, %r551;
	add.s32 	%r2097, %r1560, 1;
	setp.ne.s32 	%p84, %r2097, 5;
	@%p84 bra 	$L__BB0_120;
	st.local.u32 	[%rd2+4], %r2108;
	st.local.v2.u32 	[%rd2+8], {%r2107, %r2106};
	st.local.v2.u32 	[%rd2+16], {%r2105, %r2104};
	setp.eq.s64 	%p85, %rd12, 1;
	@%p85 bra 	$L__BB0_230;
	mov.b32 	%r2104, 0;
	mov.u32 	%r2197, %r2104;
	mov.u32 	%r2198, %r2104;
	mov.u32 	%r2199, %r2104;
	mov.u32 	%r2108, %r2104;
	mov.u32 	%r2189, %r2104;
$L__BB0_157:
	mul.wide.u32 	%rd38, %r2189, 4;
	add.s64 	%rd39, %rd2, %rd38;
	ld.local.u32 	%r726, [%rd39+4];
	shl.b32 	%r727, %r2189, 5;
	mov.b32 	%r2195, 0;
$L__BB0_158:
	.pragma "nounroll";
	shr.u32 	%r1563, %r726, %r2195;
	and.b32  	%r1564, %r1563, 1;
	setp.eq.b32 	%p86, %r1564, 1;
	not.pred 	%p87, %p86;
	add.s32 	%r1565, %r727, %r2195;
	mul.lo.s32 	%r1566, %r1565, 5;
	mul.wide.u32 	%rd40, %r1566, 4;
	add.s64 	%rd15, %rd13, %rd40;
	@%p87 bra 	$L__BB0_160;
	ld.global.u32 	%r1567, [%rd15];
	xor.b32  	%r2108, %r2108, %r1567;
	ld.global.u32 	%r1568, [%rd15+4];
	xor.b32  	%r2199, %r2199, %r1568;
	ld.global.u32 	%r1569, [%rd15+8];
	xor.b32  	%r2198, %r2198, %r1569;
	ld.global.u32 	%r1570, [%rd15+12];
	xor.b32  	%r2197, %r2197, %r1570;
	ld.global.u32 	%r1571, [%rd15+16];
	xor.b32  	%r2104, %r2104, %r1571;
$L__BB0_160:
	and.b32  	%r1573, %r1563, 2;
	setp.eq.s32 	%p88, %r1573, 0;
	@%p88 bra 	$L__BB0_162;
	ld.global.u32 	%r1574, [%rd15+20];
	xor.b32  	%r2108, %r2108, %r1574;
	ld.global.u32 	%r1575, [%rd15+24];
	xor.b32  	%r2199, %r2199, %r1575;
	ld.global.u32 	%r1576, [%rd15+28];
	xor.b32  	%r2198, %r2198, %r1576;
	ld.global.u32 	%r1577, [%rd15+32];
	xor.b32  	%r2197, %r2197, %r1577;
	ld.global.u32 	%r1578, [%rd15+36];
	xor.b32  	%r2104, %r2104, %r1578;
$L__BB0_162:
	and.b32  	%r1580, %r1563, 4;
	setp.eq.s32 	%p89, %r1580, 0;
	@%p89 bra 	$L__BB0_164;
	ld.global.u32 	%r1581, [%rd15+40];
	xor.b32  	%r2108, %r2108, %r1581;
	ld.global.u32 	%r1582, [%rd15+44];
	xor.b32  	%r2199, %r2199, %r1582;
	ld.global.u32 	%r1583, [%rd15+48];
	xor.b32  	%r2198, %r2198, %r1583;
	ld.global.u32 	%r1584, [%rd15+52];
	xor.b32  	%r2197, %r2197, %r1584;
	ld.global.u32 	%r1585, [%rd15+56];
	xor.b32  	%r2104, %r2104, %r1585;
$L__BB0_164:
	and.b32  	%r1587, %r1563, 8;
	setp.eq.s32 	%p90, %r1587, 0;
	@%p90 bra 	$L__BB0_166;
	ld.global.u32 	%r1588, [%rd15+60];
	xor.b32  	%r2108, %r2108, %r1588;
	ld.global.u32 	%r1589, [%rd15+64];
	xor.b32  	%r2199, %r2199, %r1589;
	ld.global.u32 	%r1590, [%rd15+68];
	xor.b32  	%r2198, %r2198, %r1590;
	ld.global.u32 	%r1591, [%rd15+72];
	xor.b32  	%r2197, %r2197, %r1591;
	ld.global.u32 	%r1592, [%rd15+76];
	xor.b32  	%r2104, %r2104, %r1592;
$L__BB0_166:
	and.b32  	%r1594, %r1563, 16;
	setp.eq.s32 	%p91, %r1594, 0;
	@%p91 bra 	$L__BB0_168;
	ld.global.u32 	%r1595, [%rd15+80];
	xor.b32  	%r2108, %r2108, %r1595;
	ld.global.u32 	%r1596, [%rd15+84];
	xor.b32  	%r2199, %r2199, %r1596;
	ld.global.u32 	%r1597, [%rd15+88];
	xor.b32  	%r2198, %r2198, %r1597;
	ld.global.u32 	%r1598, [%rd15+92];
	xor.b32  	%r2197, %r2197, %r1598;
	ld.global.u32 	%r1599, [%rd15+96];
	xor.b32  	%r2104, %r2104, %r1599;
$L__BB0_168:
	and.b32  	%r1601, %r1563, 32;
	setp.eq.s32 	%p92, %r1601, 0;
	@%p92 bra 	$L__BB0_170;
	ld.global.u32 	%r1602, [%rd15+100];
	xor.b32  	%r2108, %r2108, %r1602;
	ld.global.u32 	%r1603, [%rd15+104];
	xor.b32  	%r2199, %r2199, %r1603;
	ld.global.u32 	%r1604, [%rd15+108];
	xor.b32  	%r2198, %r2198, %r1604;
	ld.global.u32 	%r1605, [%rd15+112];
	xor.b32  	%r2197, %r2197, %r1605;
	ld.global.u32 	%r1606, [%rd15+116];
	xor.b32  	%r2104, %r2104, %r1606;
$L__BB0_170:
	and.b32  	%r1608, %r1563, 64;
	setp.eq.s32 	%p93, %r1608, 0;
	@%p93 bra 	$L__BB0_172;
	ld.global.u32 	%r1609, [%rd15+120];
	xor.b32  	%r2108, %r2108, %r1609;
	ld.global.u32 	%r1610, [%rd15+124];
	xor.b32  	%r2199, %r2199, %r1610;
	ld.global.u32 	%r1611, [%rd15+128];
	xor.b32  	%r2198, %r2198, %r1611;
	ld.global.u32 	%r1612, [%rd15+132];
	xor.b32  	%r2197, %r2197, %r1612;
	ld.global.u32 	%r1613, [%rd15+136];
	xor.b32  	%r2104, %r2104, %r1613;
$L__BB0_172:
	and.b32  	%r1615, %r1563, 128;
	setp.eq.s32 	%p94, %r1615, 0;
	@%p94 bra 	$L__BB0_174;
	ld.global.u32 	%r1616, [%rd15+140];
	xor.b32  	%r2108, %r2108, %r1616;
	ld.global.u32 	%r1617, [%rd15+144];
	xor.b32  	%r2199, %r2199, %r1617;
	ld.global.u32 	%r1618, [%rd15+148];
	xor.b32  	%r2198, %r2198, %r1618;
	ld.global.u32 	%r1619, [%rd15+152];
	xor.b32  	%r2197, %r2197, %r1619;
	ld.global.u32 	%r1620, [%rd15+156];
	xor.b32  	%r2104, %r2104, %r1620;
$L__BB0_174:
	and.b32  	%r1622, %r1563, 256;
	setp.eq.s32 	%p95, %r1622, 0;
	@%p95 bra 	$L__BB0_176;
	ld.global.u32 	%r1623, [%rd15+160];
	xor.b32  	%r2108, %r2108, %r1623;
	ld.global.u32 	%r1624, [%rd15+164];
	xor.b32  	%r2199, %r2199, %r1624;
	ld.global.u32 	%r1625, [%rd15+168];
	xor.b32  	%r2198, %r2198, %r1625;
	ld.global.u32 	%r1626, [%rd15+172];
	xor.b32  	%r2197, %r2197, %r1626;
	ld.global.u32 	%r1627, [%rd15+176];
	xor.b32  	%r2104, %r2104, %r1627;
$L__BB0_176:
	and.b32  	%r1629, %r1563, 512;
	setp.eq.s32 	%p96, %r1629, 0;
	@%p96 bra 	$L__BB0_178;
	ld.global.u32 	%r1630, [%rd15+180];
	xor.b32  	%r2108, %r2108, %r1630;
	ld.global.u32 	%r1631, [%rd15+184];
	xor.b32  	%r2199, %r2199, %r1631;
	ld.global.u32 	%r1632, [%rd15+188];
	xor.b32  	%r2198, %r2198, %r1632;
	ld.global.u32 	%r1633, [%rd15+192];
	xor.b32  	%r2197, %r2197, %r1633;
	ld.global.u32 	%r1634, [%rd15+196];
	xor.b32  	%r2104, %r2104, %r1634;
$L__BB0_178:
	and.b32  	%r1636, %r1563, 1024;
	setp.eq.s32 	%p97, %r1636, 0;
	@%p97 bra 	$L__BB0_180;
	ld.global.u32 	%r1637, [%rd15+200];
	xor.b32  	%r2108, %r2108, %r1637;
	ld.global.u32 	%r1638, [%rd15+204];
	xor.b32  	%r2199, %r2199, %r1638;
	ld.global.u32 	%r1639, [%rd15+208];
	xor.b32  	%r2198, %r2198, %r1639;
	ld.global.u32 	%r1640, [%rd15+212];
	xor.b32  	%r2197, %r2197, %r1640;
	ld.global.u32 	%r1641, [%rd15+216];
	xor.b32  	%r2104, %r2104, %r1641;
$L__BB0_180:
	and.b32  	%r1643, %r1563, 2048;
	setp.eq.s32 	%p98, %r1643, 0;
	@%p98 bra 	$L__BB0_182;
	ld.global.u32 	%r1644, [%rd15+220];
	xor.b32  	%r2108, %r2108, %r1644;
	ld.global.u32 	%r1645, [%rd15+224];
	xor.b32  	%r2199, %r2199, %r1645;
	ld.global.u32 	%r1646, [%rd15+228];
	xor.b32  	%r2198, %r2198, %r1646;
	ld.global.u32 	%r1647, [%rd15+232];
	xor.b32  	%r2197, %r2197, %r1647;
	ld.global.u32 	%r1648, [%rd15+236];
	xor.b32  	%r2104, %r2104, %r1648;
$L__BB0_182:
	and.b32  	%r1650, %r1563, 4096;
	setp.eq.s32 	%p99, %r1650, 0;
	@%p99 bra 	$L__BB0_184;
	ld.global.u32 	%r1651, [%rd15+240];
	xor.b32  	%r2108, %r2108, %r1651;
	ld.global.u32 	%r1652, [%rd15+244];
	xor.b32  	%r2199, %r2199, %r1652;
	ld.global.u32 	%r1653, [%rd15+248];
	xor.b32  	%r2198, %r2198, %r1653;
	ld.global.u32 	%r1654, [%rd15+252];
	xor.b32  	%r2197, %r2197, %r1654;
	ld.global.u32 	%r1655, [%rd15+256];
	xor.b32  	%r2104, %r2104, %r1655;
$L__BB0_184:
	and.b32  	%r1657, %r1563, 8192;
	setp.eq.s32 	%p100, %r1657, 0;
	@%p100 bra 	$L__BB0_186;
	ld.global.u32 	%r1658, [%rd15+260];
	xor.b32  	%r2108, %r2108, %r1658;
	ld.global.u32 	%r1659, [%rd15+264];
	xor.b32  	%r2199, %r2199, %r1659;
	ld.global.u32 	%r1660, [%rd15+268];
	xor.b32  	%r2198, %r2198, %r1660;
	ld.global.u32 	%r1661, [%rd15+272];
	xor.b32  	%r2197, %r2197, %r1661;
	ld.global.u32 	%r1662, [%rd15+276];
	xor.b32  	%r2104, %r2104, %r1662;
$L__BB0_186:
	and.b32  	%r1664, %r1563, 16384;
	setp.eq.s32 	%p101, %r1664, 0;
	@%p101 bra 	$L__BB0_188;
	ld.global.u32 	%r1665, [%rd15+280];
	xor.b32  	%r2108, %r2108, %r1665;
	ld.global.u32 	%r1666, [%rd15+284];
	xor.b32  	%r2199, %r2199, %r1666;
	ld.global.u32 	%r1667, [%rd15+288];
	xor.b32  	%r2198, %r2198, %r1667;
	ld.global.u32 	%r1668, [%rd15+292];
	xor.b32  	%r2197, %r2197, %r1668;
	ld.global.u32 	%r1669, [%rd15+296];
	xor.b32  	%r2104, %r2104, %r1669;
$L__BB0_188:
	and.b32  	%r1671, %r1563, 32768;
	setp.eq.s32 	%p102, %r1671, 0;
	@%p102 bra 	$L__BB0_190;
	ld.global.u32 	%r1672, [%rd15+300];
	xor.b32  	%r2108, %r2108, %r1672;
	ld.global.u32 	%r1673, [%rd15+304];
	xor.b32  	%r2199, %r2199, %r1673;
	ld.global.u32 	%r1674, [%rd15+308];
	xor.b32  	%r2198, %r2198, %r1674;
	ld.global.u32 	%r1675, [%rd15+312];
	xor.b32  	%r2197, %r2197, %r1675;
	ld.global.u32 	%r1676, [%rd15+316];
	xor.b32  	%r2104, %r2104, %r1676;
$L__BB0_190:
	add.s32 	%r2195, %r2195, 16;
	setp.ne.s32 	%p103, %r2195, 32;
	@%p103 bra 	$L__BB0_158;
	mad.lo.s32 	%r1677, %r2189, -31, %r727;
	add.s32 	%r2189, %r1677, 1;
	setp.ne.s32 	%p104, %r2189, 5;
	@%p104 bra 	$L__BB0_157;
	st.local.u32 	[%rd2+4], %r2108;
	st.local.v2.u32 	[%rd2+8], {%r2199, %r2198};
	st.local.v2.u32 	[%rd2+16], {%r2197, %r2104};
	setp.ne.s64 	%p105, %rd12, 3;
	@%p105 bra 	$L__BB0_230;
	mov.b32 	%r2104, 0;
	mov.u32 	%r2289, %r2104;
	mov.u32 	%r2290, %r2104;
	mov.u32 	%r2291, %r2104;
	mov.u32 	%r2108, %r2104;
	mov.u32 	%r2281, %r2104;
$L__BB0_194:
	mul.wide.u32 	%rd41, %r2281, 4;
	add.s64 	%rd42, %rd2, %rd41;
	ld.local.u32 	%r902, [%rd42+4];
	shl.b32 	%r903, %r2281, 5;
	mov.b32 	%r2287, 0;
$L__BB0_195:
	.pragma "nounroll";
	shr.u32 	%r1680, %r902, %r2287;
	and.b32  	%r1681, %r1680, 1;
	setp.eq.b32 	%p106, %r1681, 1;
	not.pred 	%p107, %p106;
	add.s32 	%r1682, %r903, %r2287;
	mul.lo.s32 	%r1683, %r1682, 5;
	mul.wide.u32 	%rd43, %r1683, 4;
	add.s64 	%rd16, %rd13, %rd43;
	@%p107 bra 	$L__BB0_197;
	ld.global.u32 	%r1684, [%rd16];
	xor.b32  	%r2108, %r2108, %r1684;
	ld.global.u32 	%r1685, [%rd16+4];
	xor.b32  	%r2291, %r2291, %r1685;
	ld.global.u32 	%r1686, [%rd16+8];
	xor.b32  	%r2290, %r2290, %r1686;
	ld.global.u32 	%r1687, [%rd16+12];
	xor.b32  	%r2289, %r2289, %r1687;
	ld.global.u32 	%r1688, [%rd16+16];
	xor.b32  	%r2104, %r2104, %r1688;
$L__BB0_197:
	and.b32  	%r1690, %r1680, 2;
	setp.eq.s32 	%p108, %r1690, 0;
	@%p108 bra 	$L__BB0_199;
	ld.global.u32 	%r1691, [%rd16+20];
	xor.b32  	%r2108, %r2108, %r1691;
	ld.global.u32 	%r1692, [%rd16+24];
	xor.b32  	%r2291, %r2291, %r1692;
	ld.global.u32 	%r1693, [%rd16+28];
	xor.b32  	%r2290, %r2290, %r1693;
	ld.global.u32 	%r1694, [%rd16+32];
	xor.b32  	%r2289, %r2289, %r1694;
	ld.global.u32 	%r1695, [%rd16+36];
	xor.b32  	%r2104, %r2104, %r1695;
$L__BB0_199:
	and.b32  	%r1697, %r1680, 4;
	setp.eq.s32 	%p109, %r1697, 0;
	@%p109 bra 	$L__BB0_201;
	ld.global.u32 	%r1698, [%rd16+40];
	xor.b32  	%r2108, %r2108, %r1698;
	ld.global.u32 	%r1699, [%rd16+44];
	xor.b32  	%r2291, %r2291, %r1699;
	ld.global.u32 	%r1700, [%rd16+48];
	xor.b32  	%r2290, %r2290, %r1700;
	ld.global.u32 	%r1701, [%rd16+52];
	xor.b32  	%r2289, %r2289, %r1701;
	ld.global.u32 	%r1702, [%rd16+56];
	xor.b32  	%r2104, %r2104, %r1702;
$L__BB0_201:
	and.b32  	%r1704, %r1680, 8;
	setp.eq.s32 	%p110, %r1704, 0;
	@%p110 bra 	$L__BB0_203;
	ld.global.u32 	%r1705, [%rd16+60];
	xor.b32  	%r2108, %r2108, %r1705;
	ld.global.u32 	%r1706, [%rd16+64];
	xor.b32  	%r2291, %r2291, %r1706;
	ld.global.u32 	%r1707, [%rd16+68];
	xor.b32  	%r2290, %r2290, %r1707;
	ld.global.u32 	%r1708, [%rd16+72];
	xor.b32  	%r2289, %r2289, %r1708;
	ld.global.u32 	%r1709, [%rd16+76];
	xor.b32  	%r2104, %r2104, %r1709;
$L__BB0_203:
	and.b32  	%r1711, %r1680, 16;
	setp.eq.s32 	%p111, %r1711, 0;
	@%p111 bra 	$L__BB0_205;
	ld.global.u32 	%r1712, [%rd16+80];
	xor.b32  	%r2108, %r2108, %r1712;
	ld.global.u32 	%r1713, [%rd16+84];
	xor.b32  	%r2291, %r2291, %r1713;
	ld.global.u32 	%r1714, [%rd16+88];
	xor.b32  	%r2290, %r2290, %r1714;
	ld.global.u32 	%r1715, [%rd16+92];
	xor.b32  	%r2289, %r2289, %r1715;
	ld.global.u32 	%r1716, [%rd16+96];
	xor.b32  	%r2104, %r2104, %r1716;
$L__BB0_205:
	and.b32  	%r1718, %r1680, 32;
	setp.eq.s32 	%p112, %r1718, 0;
	@%p112 bra 	$L__BB0_207;
	ld.global.u32 	%r1719, [%rd16+100];
	xor.b32  	%r2108, %r2108, %r1719;
	ld.global.u32 	%r1720, [%rd16+104];
	xor.b32  	%r2291, %r2291, %r1720;
	ld.global.u32 	%r1721, [%rd16+108];
	xor.b32  	%r2290, %r2290, %r1721;
	ld.global.u32 	%r1722, [%rd16+112];
	xor.b32  	%r2289, %r2289, %r1722;
	ld.global.u32 	%r1723, [%rd16+116];
	xor.b32  	%r2104, %r2104, %r1723;
$L__BB0_207:
	and.b32  	%r1725, %r1680, 64;
	setp.eq.s32 	%p113, %r1725, 0;
	@%p113 bra 	$L__BB0_209;
	ld.global.u32 	%r1726, [%rd16+120];
	xor.b32  	%r2108, %r2108, %r1726;
	ld.global.u32 	%r1727, [%rd16+124];
	xor.b32  	%r2291, %r2291, %r1727;
	ld.global.u32 	%r1728, [%rd16+128];
	xor.b32  	%r2290, %r2290, %r1728;
	ld.global.u32 	%r1729, [%rd16+132];
	xor.b32  	%r2289, %r2289, %r1729;
	ld.global.u32 	%r1730, [%rd16+136];
	xor.b32  	%r2104, %r2104, %r1730;
$L__BB0_209:
	and.b32  	%r1732, %r1680, 128;
	setp.eq.s32 	%p114, %r1732, 0;
	@%p114 bra 	$L__BB0_211;
	ld.global.u32 	%r1733, [%rd16+140];
	xor.b32  	%r2108, %r2108, %r1733;
	ld.global.u32 	%r1734, [%rd16+144];
	xor.b32  	%r2291, %r2291, %r1734;
	ld.global.u32 	%r1735, [%rd16+148];
	xor.b32  	%r2290, %r2290, %r1735;
	ld.global.u32 	%r1736, [%rd16+152];
	xor.b32  	%r2289, %r2289, %r1736;
	ld.global.u32 	%r1737, [%rd16+156];
	xor.b32  	%r2104, %r2104, %r1737;
$L__BB0_211:
	and.b32  	%r1739, %r1680, 256;
	setp.eq.s32 	%p115, %r1739, 0;
	@%p115 bra 	$L__BB0_213;
	ld.global.u32 	%r1740, [%rd16+160];
	xor.b32  	%r2108, %r2108, %r1740;
	ld.global.u32 	%r1741, [%rd16+164];
	xor.b32  	%r2291, %r2291, %r1741;
	ld.global.u32 	%r1742, [%rd16+168];
	xor.b32  	%r2290, %r2290, %r1742;
	ld.global.u32 	%r1743, [%rd16+172];
	xor.b32  	%r2289, %r2289, %r1743;
	ld.global.u32 	%r1744, [%rd16+176];
	xor.b32  	%r2104, %r2104, %r1744;
$L__BB0_213:
	and.b32  	%r1746, %r1680, 512;
	setp.eq.s32 	%p116, %r1746, 0;
	@%p116 bra 	$L__BB0_215;
	ld.global.u32 	%r1747, [%rd16+180];
	xor.b32  	%r2108, %r2108, %r1747;
	ld.global.u32 	%r1748, [%rd16+184];
	xor.b32  	%r2291, %r2291, %r1748;
	ld.global.u32 	%r1749, [%rd16+188];
	xor.b32  	%r2290, %r2290, %r1749;
	ld.global.u32 	%r1750, [%rd16+192];
	xor.b32  	%r2289, %r2289, %r1750;
	ld.global.u32 	%r1751, [%rd16+196];
	xor.b32  	%r2104, %r2104, %r1751;
$L__BB0_215:
	and.b32  	%r1753, %r1680, 1024;
	setp.eq.s32 	%p117, %r1753, 0;
	@%p117 bra 	$L__BB0_217;
	ld.global.u32 	%r1754, [%rd16+200];
	xor.b32  	%r2108, %r2108, %r1754;
	ld.global.u32 	%r1755, [%rd16+204];
	xor.b32  	%r2291, %r2291, %r1755;
	ld.global.u32 	%r1756, [%rd16+208];
	xor.b32  	%r2290, %r2290, %r1756;
	ld.global.u32 	%r1757, [%rd16+212];
	xor.b32  	%r2289, %r2289, %r1757;
	ld.global.u32 	%r1758, [%rd16+216];
	xor.b32  	%r2104, %r2104, %r1758;
$L__BB0_217:
	and.b32  	%r1760, %r1680, 2048;
	setp.eq.s32 	%p118, %r1760, 0;
	@%p118 bra 	$L__BB0_219;
	ld.global.u32 	%r1761, [%rd16+220];
	xor.b32  	%r2108, %r2108, %r1761;
	ld.global.u32 	%r1762, [%rd16+224];
	xor.b32  	%r2291, %r2291, %r1762;
	ld.global.u32 	%r1763, [%rd16+228];
	xor.b32  	%r2290, %r2290, %r1763;
	ld.global.u32 	%r1764, [%rd16+232];
	xor.b32  	%r2289, %r2289, %r1764;
	ld.global.u32 	%r1765, [%rd16+236];
	xor.b32  	%r2104, %r2104, %r1765;
$L__BB0_219:
	and.b32  	%r1767, %r1680, 4096;
	setp.eq.s32 	%p119, %r1767, 0;
	@%p119 bra 	$L__BB0_221;
	ld.global.u32 	%r1768, [%rd16+240];
	xor.b32  	%r2108, %r2108, %r1768;
	ld.global.u32 	%r1769, [%rd16+244];
	xor.b32  	%r2291, %r2291, %r1769;
	ld.global.u32 	%r1770, [%rd16+248];
	xor.b32  	%r2290, %r2290, %r1770;
	ld.global.u32 	%r1771, [%rd16+252];
	xor.b32  	%r2289, %r2289, %r1771;
	ld.global.u32 	%r1772, [%rd16+256];
	xor.b32  	%r2104, %r2104, %r1772;
$L__BB0_221:
	and.b32  	%r1774, %r1680, 8192;
	setp.eq.s32 	%p120, %r1774, 0;
	@%p120 bra 	$L__BB0_223;
	ld.global.u32 	%r1775, [%rd16+260];
	xor.b32  	%r2108, %r2108, %r1775;
	ld.global.u32 	%r1776, [%rd16+264];
	xor.b32  	%r2291, %r2291, %r1776;
	ld.global.u32 	%r1777, [%rd16+268];
	xor.b32  	%r2290, %r2290, %r1777;
	ld.global.u32 	%r1778, [%rd16+272];
	xor.b32  	%r2289, %r2289, %r1778;
	ld.global.u32 	%r1779, [%rd16+276];
	xor.b32  	%r2104, %r2104, %r1779;
$L__BB0_223:
	and.b32  	%r1781, %r1680, 16384;
	setp.eq.s32 	%p121, %r1781, 0;
	@%p121 bra 	$L__BB0_225;
	ld.global.u32 	%r1782, [%rd16+280];
	xor.b32  	%r2108, %r2108, %r1782;
	ld.global.u32 	%r1783, [%rd16+284];
	xor.b32  	%r2291, %r2291, %r1783;
	ld.global.u32 	%r1784, [%rd16+288];
	xor.b32  	%r2290, %r2290, %r1784;
	ld.global.u32 	%r1785, [%rd16+292];
	xor.b32  	%r2289, %r2289, %r1785;
	ld.global.u32 	%r1786, [%rd16+296];
	xor.b32  	%r2104, %r2104, %r1786;
$L__BB0_225:
	and.b32  	%r1788, %r1680, 32768;
	setp.eq.s32 	%p122, %r1788, 0;
	@%p122 bra 	$L__BB0_227;
	ld.global.u32 	%r1789, [%rd16+300];
	xor.b32  	%r2108, %r2108, %r1789;
	ld.global.u32 	%r1790, [%rd16+304];
	xor.b32  	%r2291, %r2291, %r1790;
	ld.global.u32 	%r1791, [%rd16+308];
	xor.b32  	%r2290, %r2290, %r1791;
	ld.global.u32 	%r1792, [%rd16+312];
	xor.b32  	%r2289, %r2289, %r1792;
	ld.global.u32 	%r1793, [%rd16+316];
	xor.b32  	%r2104, %r2104, %r1793;
$L__BB0_227:
	add.s32 	%r2287, %r2287, 16;
	setp.ne.s32 	%p123, %r2287, 32;
	@%p123 bra 	$L__BB0_195;
	mad.lo.s32 	%r1794, %r2281, -31, %r903;
	add.s32 	%r2281, %r1794, 1;
	setp.ne.s32 	%p124, %r2281, 5;
	@%p124 bra 	$L__BB0_194;
	st.local.u32 	[%rd2+4], %r2108;
	st.local.v2.u32 	[%rd2+8], {%r2291, %r2290};
	st.local.v2.u32 	[%rd2+16], {%r2289, %r2104};
$L__BB0_230:
	shr.u64 	%rd47, %rd11, 2;
	add.s32 	%r2091, %r2091, 1;
	setp.gt.u64 	%p125, %rd11, 3;
	@%p125 bra 	$L__BB0_118;
$L__BB0_231:
	cvt.u32.u64 	%r1795, %rd19;
	mad.lo.s32 	%r1796, %r1795, 362437, %r2;
	shr.u32 	%r1797, %r2108, 2;
	xor.b32  	%r1798, %r1797, %r2108;
	shl.b32 	%r1799, %r2104, 4;
	shl.b32 	%r1800, %r1798, 1;
	xor.b32  	%r1801, %r1800, %r1799;
	xor.b32  	%r1802, %r1801, %r1798;
	xor.b32  	%r1803, %r1802, %r2104;
	add.s32 	%r1804, %r1796, %r1803;
	add.s32 	%r1805, %r1804, 362437;
	cvt.rn.f32.u32 	%f1, %r1805;
	fma.rn.f32 	%f2, %f1, 0f2F800000, 0f2F000000;
	cvt.f64.f32 	%fd1, %f2;
	setp.geu.f64 	%p126, %fd1, 0d3FC999999999999A;
	@%p126 bra 	$L__BB0_233;
	add.s64 	%rd45, %rd1, %rd3;
	mov.b16 	%rs2, 0;
	st.global.u8 	[%rd45], %rs2;
	bra.uni 	$L__BB0_234;
$L__BB0_233:
	add.s64 	%rd44, %rd1, %rd3;
	mov.b16 	%rs1, 1;
	st.global.u8 	[%rd44], %rs1;
$L__BB0_234:
	ret;

}
	// .globl	_Z17define_start_currIfEvPT_yyi
.visible .entry _Z17define_start_currIfEvPT_yyi(
	.param .u64 .ptr .align 1 _Z17define_start_currIfEvPT_yyi_param_0,
	.param .u64 _Z17define_start_currIfEvPT_yyi_param_1,
	.param .u64 _Z17define_start_currIfEvPT_yyi_param_2,
	.param .u32 _Z17define_start_currIfEvPT_yyi_param_3
)
{
	.local .align 8 .b8 	__local_depot1[48];
	.reg .b64 	%SP;
	.reg .b64 	%SPL;
	.reg .pred 	%p<129>;
	.reg .b32 	%r<2397>;
	.reg .b32 	%f<30>;
	.reg .b64 	%rd<48>;

	mov.u64 	%SPL, __local_depot1;
	ld.param.u64 	%rd17, [_Z17define_start_currIfEvPT_yyi_param_0];
	ld.param.u64 	%rd18, [_Z17define_start_currIfEvPT_yyi_param_1];
	ld.param.u64 	%rd19, [_Z17define_start_currIfEvPT_yyi_param_2];
	ld.param.u32 	%r1084, [_Z17define_start_currIfEvPT_yyi_param_3];
	mov.u32 	%r1085, %ctaid.x;
	mov.u32 	%r1086, %ntid.x;
	mov.u32 	%r1087, %tid.x;
	mad.lo.s32 	%r1, %r1085, %r1086, %r1087;
	setp.ge.s32 	%p1, %r1, %r1084;
	@%p1 bra 	$L__BB1_232;
	add.u64 	%rd1, %SPL, 0;
	cvt.s64.s32 	%rd2, %r1;
	cvt.u32.u64 	%r1088, %rd18;
	xor.b32  	%r1089, %r1088, -1429050551;
	mul.lo.s32 	%r1090, %r1089, 1099087573;
	{ .reg .b32 tmp; mov.b64 {tmp, %r1091}, %rd18; }
	xor.b32  	%r1092, %r1091, -136515619;
	mul.lo.s32 	%r1093, %r1092, -1703105765;
	add.s32 	%r1094, %r1090, %r1093;
	add.s32 	%r2, %r1094, 6615241;
	add.s32 	%r2131, %r1090, 123456789;
	st.local.v2.u32 	[%rd1], {%r2, %r2131};
	xor.b32  	%r2130, %r1090, 362436069;
	add.s32 	%r1095, %r1093, 521288629;
	st.local.v2.u32 	[%rd1+8], {%r2130, %r1095};
	xor.b32  	%r1096, %r1093, 88675123;
	add.s32 	%r2127, %r1090, 5783321;
	st.local.v2.u32 	[%rd1+16], {%r1096, %r2127};
	setp.eq.s32 	%p2, %r1, 0;
	@%p2 bra 	$L__BB1_116;
	mov.b32 	%r1828, 0;
	mov.u64 	%rd46, %rd2;
$L__BB1_3:
	mov.u64 	%rd3, %rd46;
	and.b64  	%rd4, %rd3, 3;
	setp.eq.s64 	%p3, %rd4, 0;
	@%p3 bra 	$L__BB1_115;
	mul.wide.u32 	%rd21, %r1828, 3200;
	mov.u64 	%rd22, precalc_xorwow_matrix;
	add.s64 	%rd5, %rd22, %rd21;
	mov.b32 	%r2127, 0;
	mov.u32 	%r1845, %r2127;
	mov.u32 	%r1846, %r2127;
	mov.u32 	%r2130, %r2127;
	mov.u32 	%r2131, %r2127;
	mov.u32 	%r1837, %r2127;
$L__BB1_5:
	mul.wide.u32 	%rd23, %r1837, 4;
	add.s64 	%rd24, %rd1, %rd23;
	ld.local.u32 	%r19, [%rd24+4];
	shl.b32 	%r20, %r1837, 5;
	mov.b32 	%r1843, 0;
$L__BB1_6:
	.pragma "nounroll";
	shr.u32 	%r1100, %r19, %r1843;
	and.b32  	%r1101, %r1100, 1;
	setp.eq.b32 	%p4, %r1101, 1;
	not.pred 	%p5, %p4;
	add.s32 	%r1102, %r20, %r1843;
	mul.lo.s32 	%r1103, %r1102, 5;
	mul.wide.u32 	%rd25, %r1103, 4;
	add.s64 	%rd6, %rd5, %rd25;
	@%p5 bra 	$L__BB1_8;
	ld.global.u32 	%r1104, [%rd6];
	xor.b32  	%r2131, %r2131, %r1104;
	ld.global.u32 	%r1105, [%rd6+4];
	xor.b32  	%r2130, %r2130, %r1105;
	ld.global.u32 	%r1106, [%rd6+8];
	xor.b32  	%r1846, %r1846, %r1106;
	ld.global.u32 	%r1107, [%rd6+12];
	xor.b32  	%r1845, %r1845, %r1107;
	ld.global.u32 	%r1108, [%rd6+16];
	xor.b32  	%r2127, %r2127, %r1108;
$L__BB1_8:
	and.b32  	%r1110, %r1100, 2;
	setp.eq.s32 	%p6, %r1110, 0;
	@%p6 bra 	$L__BB1_10;
	ld.global.u32 	%r1111, [%rd6+20];
	xor.b32  	%r2131, %r2131, %r1111;
	ld.global.u32 	%r1112, [%rd6+24];
	xor.b32  	%r2130, %r2130, %r1112;
	ld.global.u32 	%r1113, [%rd6+28];
	xor.b32  	%r1846, %r1846, %r1113;
	ld.global.u32 	%r1114, [%rd6+32];
	xor.b32  	%r1845, %r1845, %r1114;
	ld.global.u32 	%r1115, [%rd6+36];
	xor.b32  	%r2127, %r2127, %r1115;
$L__BB1_10:
	and.b32  	%r1117, %r1100, 4;
	setp.eq.s32 	%p7, %r1117, 0;
	@%p7 bra 	$L__BB1_12;
	ld.global.u32 	%r1118, [%rd6+40];
	xor.b32  	%r2131, %r2131, %r1118;
	ld.global.u32 	%r1119, [%rd6+44];
	xor.b32  	%r2130, %r2130, %r1119;
	ld.global.u32 	%r1120, [%rd6+48];
	xor.b32  	%r1846, %r1846, %r1120;
	ld.global.u32 	%r1121, [%rd6+52];
	xor.b32  	%r1845, %r1845, %r1121;
	ld.global.u32 	%r1122, [%rd6+56];
	xor.b32  	%r2127, %r2127, %r1122;
$L__BB1_12:
	and.b32  	%r1124, %r1100, 8;
	setp.eq.s32 	%p8, %r1124, 0;
	@%p8 bra 	$L__BB1_14;
	ld.global.u32 	%r1125, [%rd6+60];
	xor.b32  	%r2131, %r2131, %r1125;
	ld.global.u32 	%r1126, [%rd6+64];
	xor.b32  	%r2130, %r2130, %r1126;
	ld.global.u32 	%r1127, [%rd6+68];
	xor.b32  	%r1846, %r1846, %r1127;
	ld.global.u32 	%r1128, [%rd6+72];
	xor.b32  	%r1845, %r1845, %r1128;
	ld.global.u32 	%r1129, [%rd6+76];
	xor.b32  	%r2127, %r2127, %r1129;
$L__BB1_14:
	and.b32  	%r1131, %r1100, 16;
	setp.eq.s32 	%p9, %r1131, 0;
	@%p9 bra 	$L__BB1_16;
	ld.global.u32 	%r1132, [%rd6+80];
	xor.b32  	%r2131, %r2131, %r1132;
	ld.global.u32 	%r1133, [%rd6+84];
	xor.b32  	%r2130, %r2130, %r1133;
	ld.global.u32 	%r1134, [%rd6+88];
	xor.b32  	%r1846, %r1846, %r1134;
	ld.global.u32 	%r1135, [%rd6+92];
	xor.b32  	%r1845, %r1845, %r1135;
	ld.global.u32 	%r1136, [%rd6+96];
	xor.b32  	%r2127, %r2127, %r1136;
$L__BB1_16:
	and.b32  	%r1138, %r1100, 32;
	setp.eq.s32 	%p10, %r1138, 0;
	@%p10 bra 	$L__BB1_18;
	ld.global.u32 	%r1139, [%rd6+100];
	xor.b32  	%r2131, %r2131, %r1139;
	ld.global.u32 	%r1140, [%rd6+104];
	xor.b32  	%r2130, %r2130, %r1140;
	ld.global.u32 	%r1141, [%rd6+108];
	xor.b32  	%r1846, %r1846, %r1141;
	ld.global.u32 	%r1142, [%rd6+112];
	xor.b32  	%r1845, %r1845, %r1142;
	ld.global.u32 	%r1143, [%rd6+116];
	xor.b32  	%r2127, %r2127, %r1143;
$L__BB1_18:
	and.b32  	%r1145, %r1100, 64;
	setp.eq.s32 	%p11, %r1145, 0;
	@%p11 bra 	$L__BB1_20;
	ld.global.u32 	%r1146, [%rd6+120];
	xor.b32  	%r2131, %r2131, %r1146;
	ld.global.u32 	%r1147, [%rd6+124];
	xor.b32  	%r2130, %r2130, %r1147;
	ld.global.u32 	%r1148, [%rd6+128];
	xor.b32  	%r1846, %r1846, %r1148;
	ld.global.u32 	%r1149, [%rd6+132];
	xor.b32  	%r1845, %r1845, %r1149;
	ld.global.u32 	%r1150, [%rd6+136];
	xor.b32  	%r2127, %r2127, %r1150;
$L__BB1_20:
	and.b32  	%r1152, %r1100, 128;
	setp.eq.s32 	%p12, %r1152, 0;
	@%p12 bra 	$L__BB1_22;
	ld.global.u32 	%r1153, [%rd6+140];
	xor.b32  	%r2131, %r2131, %r1153;
	ld.global.u32 	%r1154, [%rd6+144];
	xor.b32  	%r2130, %r2130, %r1154;
	ld.global.u32 	%r1155, [%rd6+148];
	xor.b32  	%r1846, %r1846, %r1155;
	ld.global.u32 	%r1156, [%rd6+152];
	xor.b32  	%r1845, %r1845, %r1156;
	ld.global.u32 	%r1157, [%rd6+156];
	xor.b32  	%r2127, %r2127, %r1157;
$L__BB1_22:
	and.b32  	%r1159, %r1100, 256;
	setp.eq.s32 	%p13, %r1159, 0;
	@%p13 bra 	$L__BB1_24;
	ld.global.u32 	%r1160, [%rd6+160];
	xor.b32  	%r2131, %r2131, %r1160;
	ld.global.u32 	%r1161, [%rd6+164];
	xor.b32  	%r2130, %r2130, %r1161;
	ld.global.u32 	%r1162, [%rd6+168];
	xor.b32  	%r1846, %r1846, %r1162;
	ld.global.u32 	%r1163, [%rd6+172];
	xor.b32  	%r1845, %r1845, %r1163;
	ld.global.u32 	%r1164, [%rd6+176];
	xor.b32  	%r2127, %r2127, %r1164;
$L__BB1_24:
	and.b32  	%r1166, %r1100, 512;
	setp.eq.s32 	%p14, %r1166, 0;
	@%p14 bra 	$L__BB1_26;
	ld.global.u32 	%r1167, [%rd6+180];
	xor.b32  	%r2131, %r2131, %r1167;
	ld.global.u32 	%r1168, [%rd6+184];
	xor.b32  	%r2130, %r2130, %r1168;
	ld.global.u32 	%r1169, [%rd6+188];
	xor.b32  	%r1846, %r1846, %r1169;
	ld.global.u32 	%r1170, [%rd6+192];
	xor.b32  	%r1845, %r1845, %r1170;
	ld.global.u32 	%r1171, [%rd6+196];
	xor.b32  	%r2127, %r2127, %r1171;
$L__BB1_26:
	and.b32  	%r1173, %r1100, 1024;
	setp.eq.s32 	%p15, %r1173, 0;
	@%p15 bra 	$L__BB1_28;
	ld.global.u32 	%r1174, [%rd6+200];
	xor.b32  	%r2131, %r2131, %r1174;
	ld.global.u32 	%r1175, [%rd6+204];
	xor.b32  	%r2130, %r2130, %r1175;
	ld.global.u32 	%r1176, [%rd6+208];
	xor.b32  	%r1846, %r1846, %r1176;
	ld.global.u32 	%r1177, [%rd6+212];
	xor.b32  	%r1845, %r1845, %r1177;
	ld.global.u32 	%r1178, [%rd6+216];
	xor.b32  	%r2127, %r2127, %r1178;
$L__BB1_28:
	and.b32  	%r1180, %r1100, 2048;
	setp.eq.s32 	%p16, %r1180, 0;
	@%p16 bra 	$L__BB1_30;
	ld.global.u32 	%r1181, [%rd6+220];
	xor.b32  	%r2131, %r2131, %r1181;
	ld.global.u32 	%r1182, [%rd6+224];
	xor.b32  	%r2130, %r2130, %r1182;
	ld.global.u32 	%r1183, [%rd6+228];
	xor.b32  	%r1846, %r1846, %r1183;
	ld.global.u32 	%r1184, [%rd6+232];
	xor.b32  	%r1845, %r1845, %r1184;
	ld.global.u32 	%r1185, [%rd6+236];
	xor.b32  	%r2127, %r2127, %r1185;
$L__BB1_30:
	and.b32  	%r1187, %r1100, 4096;
	setp.eq.s32 	%p17, %r1187, 0;
	@%p17 bra 	$L__BB1_32;
	ld.global.u32 	%r1188, [%rd6+240];
	xor.b32  	%r2131, %r2131, %r1188;
	ld.global.u32 	%r1189, [%rd6+244];
	xor.b32  	%r2130, %r2130, %r1189;
	ld.global.u32 	%r1190, [%rd6+248];
	xor.b32  	%r1846, %r1846, %r1190;
	ld.global.u32 	%r1191, [%rd6+252];
	xor.b32  	%r1845, %r1845, %r1191;
	ld.global.u32 	%r1192, [%rd6+256];
	xor.b32  	%r2127, %r2127, %r1192;
$L__BB1_32:
	and.b32  	%r1194, %r1100, 8192;
	setp.eq.s32 	%p18, %r1194, 0;
	@%p18 bra 	$L__BB1_34;
	ld.global.u32 	%r1195, [%rd6+260];
	xor.b32  	%r2131, %r2131, %r1195;
	ld.global.u32 	%r1196, [%rd6+264];
	xor.b32  	%r2130, %r2130, %r1196;
	ld.global.u32 	%r1197, [%rd6+268];
	xor.b32  	%r1846, %r1846, %r1197;
	ld.global.u32 	%r1198, [%rd6+272];
	xor.b32  	%r1845, %r1845, %r1198;
	ld.global.u32 	%r1199, [%rd6+276];
	xor.b32  	%r2127, %r2127, %r1199;
$L__BB1_34:
	and.b32  	%r1201, %r1100, 16384;
	setp.eq.s32 	%p19, %r1201, 0;
	@%p19 bra 	$L__BB1_36;
	ld.global.u32 	%r1202, [%rd6+280];
	xor.b32  	%r2131, %r2131, %r1202;
	ld.global.u32 	%r1203, [%rd6+284];
	xor.b32  	%r2130, %r2130, %r1203;
	ld.global.u32 	%r1204, [%rd6+288];
	xor.b32  	%r1846, %r1846, %r1204;
	ld.global.u32 	%r1205, [%rd6+292];
	xor.b32  	%r1845, %r1845, %r1205;
	ld.global.u32 	%r1206, [%rd6+296];
	xor.b32  	%r2127, %r2127, %r1206;
$L__BB1_36:
	and.b32  	%r1208, %r1100, 32768;
	setp.eq.s32 	%p20, %r1208, 0;
	@%p20 bra 	$L__BB1_38;
	ld.global.u32 	%r1209, [%rd6+300];
	xor.b32  	%r2131, %r2131, %r1209;
	ld.global.u32 	%r1210, [%rd6+304];
	xor.b32  	%r2130, %r2130, %r1210;
	ld.global.u32 	%r1211, [%rd6+308];
	xor.b32  	%r1846, %r1846, %r1211;
	ld.global.u32 	%r1212, [%rd6+312];
	xor.b32  	%r1845, %r1845, %r1212;
	ld.global.u32 	%r1213, [%rd6+316];
	xor.b32  	%r2127, %r2127, %r1213;
$L__BB1_38:
	add.s32 	%r1843, %r1843, 16;
	setp.ne.s32 	%p21, %r1843, 32;
	@%p21 bra 	$L__BB1_6;
	mad.lo.s32 	%r1214, %r1837, -31, %r20;
	add.s32 	%r1837, %r1214, 1;
	setp.ne.s32 	%p22, %r1837, 5;
	@%p22 bra 	$L__BB1_5;
	st.local.u32 	[%rd1+4], %r2131;
	st.local.v2.u32 	[%rd1+8], {%r2130, %r1846};
	st.local.v2.u32 	[%rd1+16], {%r1845, %r2127};
	setp.eq.s64 	%p23, %rd4, 1;
	@%p23 bra 	$L__BB1_115;
	mov.b32 	%r2127, 0;
	mov.u32 	%r1937, %r2127;
	mov.u32 	%r1938, %r2127;
	mov.u32 	%r2130, %r2127;
	mov.u32 	%r2131, %r2127;
	mov.u32 	%r1929, %r2127;
$L__BB1_42:
	mul.wide.u32 	%rd26, %r1929, 4;
	add.s64 	%rd27, %rd1, %rd26;
	ld.local.u32 	%r195, [%rd27+4];
	shl.b32 	%r196, %r1929, 5;
	mov.b32 	%r1935, 0;
$L__BB1_43:
	.pragma "nounroll";
	shr.u32 	%r1217, %r195, %r1935;
	and.b32  	%r1218, %r1217, 1;
	setp.eq.b32 	%p24, %r1218, 1;
	not.pred 	%p25, %p24;
	add.s32 	%r1219, %r196, %r1935;
	mul.lo.s32 	%r1220, %r1219, 5;
	mul.wide.u32 	%rd28, %r1220, 4;
	add.s64 	%rd7, %rd5, %rd28;
	@%p25 bra 	$L__BB1_45;
	ld.global.u32 	%r1221, [%rd7];
	xor.b32  	%r2131, %r2131, %r1221;
	ld.global.u32 	%r1222, [%rd7+4];
	xor.b32  	%r2130, %r2130, %r1222;
	ld.global.u32 	%r1223, [%rd7+8];
	xor.b32  	%r1938, %r1938, %r1223;
	ld.global.u32 	%r1224, [%rd7+12];
	xor.b32  	%r1937, %r1937, %r1224;
	ld.global.u32 	%r1225, [%rd7+16];
	xor.b32  	%r2127, %r2127, %r1225;
$L__BB1_45:
	and.b32  	%r1227, %r1217, 2;
	setp.eq.s32 	%p26, %r1227, 0;
	@%p26 bra 	$L__BB1_47;
	ld.global.u32 	%r1228, [%rd7+20];
	xor.b32  	%r2131, %r2131, %r1228;
	ld.global.u32 	%r1229, [%rd7+24];
	xor.b32  	%r2130, %r2130, %r1229;
	ld.global.u32 	%r1230, [%rd7+28];
	xor.b32  	%r1938, %r1938, %r1230;
	ld.global.u32 	%r1231, [%rd7+32];
	xor.b32  	%r1937, %r1937, %r1231;
	ld.global.u32 	%r1232, [%rd7+36];
	xor.b32  	%r2127, %r2127, %r1232;
$L__BB1_47:
	and.b32  	%r1234, %r1217, 4;
	setp.eq.s32 	%p27, %r1234, 0;
	@%p27 bra 	$L__BB1_49;
	ld.global.u32 	%r1235, [%rd7+40];
	xor.b32  	%r2131, %r2131, %r1235;
	ld.global.u32 	%r1236, [%rd7+44];
	xor.b32  	%r2130, %r2130, %r1236;
	ld.global.u32 	%r1237, [%rd7+48];
	xor.b32  	%r1938, %r1938, %r1237;
	ld.global.u32 	%r1238, [%rd7+52];
	xor.b32  	%r1937, %r1937, %r1238;
	ld.global.u32 	%r1239, [%rd7+56];
	xor.b32  	%r2127, %r2127, %r1239;
$L__BB1_49:
	and.b32  	%r1241, %r1217, 8;
	setp.eq.s32 	%p28, %r1241, 0;
	@%p28 bra 	$L__BB1_51;
	ld.global.u32 	%r1242, [%rd7+60];
	xor.b32  	%r2131, %r2131, %r1242;
	ld.global.u32 	%r1243, [%rd7+64];
	xor.b32  	%r2130, %r2130, %r1243;
	ld.global.u32 	%r1244, [%rd7+68];
	xor.b32  	%r1938, %r1938, %r1244;
	ld.global.u32 	%r1245, [%rd7+72];
	xor.b32  	%r1937, %r1937, %r1245;
	ld.global.u32 	%r1246, [%rd7+76];
	xor.b32  	%r2127, %r2127, %r1246;
$L__BB1_51:
	and.b32  	%r1248, %r1217, 16;
	setp.eq.s32 	%p29, %r1248, 0;
	@%p29 bra 	$L__BB1_53;
	ld.global.u32 	%r1249, [%rd7+80];
	xor.b32  	%r2131, %r2131, %r1249;
	ld.global.u32 	%r1250, [%rd7+84];
	xor.b32  	%r2130, %r2130, %r1250;
	ld.global.u32 	%r1251, [%rd7+88];
	xor.b32  	%r1938, %r1938, %r1251;
	ld.global.u32 	%r1252, [%rd7+92];
	xor.b32  	%r1937, %r1937, %r1252;
	ld.global.u32 	%r1253, [%rd7+96];
	xor.b32  	%r2127, %r2127, %r1253;
$L__BB1_53:
	and.b32  	%r1255, %r1217, 32;
	setp.eq.s32 	%p30, %r1255, 0;
	@%p30 bra 	$L__BB1_55;
	ld.global.u32 	%r1256, [%rd7+100];
	xor.b32  	%r2131, %r2131, %r1256;
	ld.global.u32 	%r1257, [%rd7+104];
	xor.b32  	%r2130, %r2130, %r1257;
	ld.global.u32 	%r1258, [%rd7+108];
	xor.b32  	%r1938, %r1938, %r1258;
	ld.global.u32 	%r1259, [%rd7+112];
	xor.b32  	%r1937, %r1937, %r1259;
	ld.global.u32 	%r1260, [%rd7+116];
	xor.b32  	%r2127, %r2127, %r1260;
$L__BB1_55:
	and.b32  	%r1262, %r1217, 64;
	setp.eq.s32 	%p31, %r1262, 0;
	@%p31 bra 	$L__BB1_57;
	ld.global.u32 	%r1263, [%rd7+120];
	xor.b32  	%r2131, %r2131, %r1263;
	ld.global.u32 	%r1264, [%rd7+124];
	xor.b32  	%r2130, %r2130, %r1264;
	ld.global.u32 	%r1265, [%rd7+128];
	xor.b32  	%r1938, %r1938, %r1265;
	ld.global.u32 	%r1266, [%rd7+132];
	xor.b32  	%r1937, %r1937, %r1266;
	ld.global.u32 	%r1267, [%rd7+136];
	xor.b32  	%r2127, %r2127, %r1267;
$L__BB1_57:
	and.b32  	%r1269, %r1217, 128;
	setp.eq.s32 	%p32, %r1269, 0;
	@%p32 bra 	$L__BB1_59;
	ld.global.u32 	%r1270, [%rd7+140];
	xor.b32  	%r2131, %r2131, %r1270;
	ld.global.u32 	%r1271, [%rd7+144];
	xor.b32  	%r2130, %r2130, %r1271;
	ld.global.u32 	%r1272, [%rd7+148];
	xor.b32  	%r1938, %r1938, %r1272;
	ld.global.u32 	%r1273, [%rd7+152];
	xor.b32  	%r1937, %r1937, %r1273;
	ld.global.u32 	%r1274, [%rd7+156];
	xor.b32  	%r2127, %r2127, %r1274;
$L__BB1_59:
	and.b32  	%r1276, %r1217, 256;
	setp.eq.s32 	%p33, %r1276, 0;
	@%p33 bra 	$L__BB1_61;
	ld.global.u32 	%r1277, [%rd7+160];
	xor.b32  	%r2131, %r2131, %r1277;
	ld.global.u32 	%r1278, [%rd7+164];
	xor.b32  	%r2130, %r2130, %r1278;
	ld.global.u32 	%r1279, [%rd7+168];
	xor.b32  	%r1938, %r1938, %r1279;
	ld.global.u32 	%r1280, [%rd7+172];
	xor.b32  	%r1937, %r1937, %r1280;
	ld.global.u32 	%r1281, [%rd7+176];
	xor.b32  	%r2127, %r2127, %r1281;
$L__BB1_61:
	and.b32  	%r1283, %r1217, 512;
	setp.eq.s32 	%p34, %r1283, 0;
	@%p34 bra 	$L__BB1_63;
	ld.global.u32 	%r1284, [%rd7+180];
	xor.b32  	%r2131, %r2131, %r1284;
	ld.global.u32 	%r1285, [%rd7+184];
	xor.b32  	%r2130, %r2130, %r1285;
	ld.global.u32 	%r1286, [%rd7+188];
	xor.b32  	%r1938, %r1938, %r1286;
	ld.global.u32 	%r1287, [%rd7+192];
	xor.b32  	%r1937, %r1937, %r1287;
	ld.global.u32 	%r1288, [%rd7+196];
	xor.b32  	%r2127, %r2127, %r1288;
$L__BB1_63:
	and.b32  	%r1290, %r1217, 1024;
	setp.eq.s32 	%p35, %r1290, 0;
	@%p35 bra 	$L__BB1_65;
	ld.global.u32 	%r1291, [%rd7+200];
	xor.b32  	%r2131, %r2131, %r1291;
	ld.global.u32 	%r1292, [%rd7+204];
	xor.b32  	%r2130, %r2130, %r1292;
	ld.global.u32 	%r1293, [%rd7+208];
	xor.b32  	%r1938, %r1938, %r1293;
	ld.global.u32 	%r1294, [%rd7+212];
	xor.b32  	%r1937, %r1937, %r1294;
	ld.global.u32 	%r1295, [%rd7+216];
	xor.b32  	%r2127, %r2127, %r1295;
$L__BB1_65:
	and.b32  	%r1297, %r1217, 2048;
	setp.eq.s32 	%p36, %r1297, 0;
	@%p36 bra 	$L__BB1_67;
	ld.global.u32 	%r1298, [%rd7+220];
	xor.b32  	%r2131, %r2131, %r1298;
	ld.global.u32 	%r1299, [%rd7+224];
	xor.b32  	%r2130, %r2130, %r1299;
	ld.global.u32 	%r1300, [%rd7+228];
	xor.b32  	%r1938, %r1938, %r1300;
	ld.global.u32 	%r1301, [%rd7+232];
	xor.b32  	%r1937, %r1937, %r1301;
	ld.global.u32 	%r1302, [%rd7+236];
	xor.b32  	%r2127, %r2127, %r1302;
$L__BB1_67:
	and.b32  	%r1304, %r1217, 4096;
	setp.eq.s32 	%p37, %r1304, 0;
	@%p37 bra 	$L__BB1_69;
	ld.global.u32 	%r1305, [%rd7+240];
	xor.b32  	%r2131, %r2131, %r1305;
	ld.global.u32 	%r1306, [%rd7+244];
	xor.b32  	%r2130, %r2130, %r1306;
	ld.global.u32 	%r1307, [%rd7+248];
	xor.b32  	%r1938, %r1938, %r1307;
	ld.global.u32 	%r1308, [%rd7+252];
	xor.b32  	%r1937, %r1937, %r1308;
	ld.global.u32 	%r1309, [%rd7+256];
	xor.b32  	%r2127, %r2127, %r1309;
$L__BB1_69:
	and.b32  	%r1311, %r1217, 8192;
	setp.eq.s32 	%p38, %r1311, 0;
	@%p38 bra 	$L__BB1_71;
	ld.global.u32 	%r1312, [%rd7+260];
	xor.b32  	%r2131, %r2131, %r1312;
	ld.global.u32 	%r1313, [%rd7+264];
	xor.b32  	%r2130, %r2130, %r1313;
	ld.global.u32 	%r1314, [%rd7+268];
	xor.b32  	%r1938, %r1938, %r1314;
	ld.global.u32 	%r1315, [%rd7+272];
	xor.b32  	%r1937, %r1937, %r1315;
	ld.global.u32 	%r1316, [%rd7+276];
	xor.b32  	%r2127, %r2127, %r1316;
$L__BB1_71:
	and.b32  	%r1318, %r1217, 16384;
	setp.eq.s32 	%p39, %r1318, 0;
	@%p39 bra 	$L__BB1_73;
	ld.global.u32 	%r1319, [%rd7+280];
	xor.b32  	%r2131, %r2131, %r1319;
	ld.global.u32 	%r1320, [%rd7+284];
	xor.b32  	%r2130, %r2130, %r1320;
	ld.global.u32 	%r1321, [%rd7+288];
	xor.b32  	%r1938, %r1938, %r1321;
	ld.global.u32 	%r1322, [%rd7+292];
	xor.b32  	%r1937, %r1937, %r1322;
	ld.global.u32 	%r1323, [%rd7+296];
	xor.b32  	%r2127, %r2127, %r1323;
$L__BB1_73:
	and.b32  	%r1325, %r1217, 32768;
	setp.eq.s32 	%p40, %r1325, 0;
	@%p40 bra 	$L__BB1_75;
	ld.global.u32 	%r1326, [%rd7+300];
	xor.b32  	%r2131, %r2131, %r1326;
	ld.global.u32 	%r1327, [%rd7+304];
	xor.b32  	%r2130, %r2130, %r1327;
	ld.global.u32 	%r1328, [%rd7+308];
	xor.b32  	%r1938, %r1938, %r1328;
	ld.global.u32 	%r1329, [%rd7+312];
	xor.b32  	%r1937, %r1937, %r1329;
	ld.global.u32 	%r1330, [%rd7+316];
	xor.b32  	%r2127, %r2127, %r1330;
$L__BB1_75:
	add.s32 	%r1935, %r1935, 16;
	setp.ne.s32 	%p41, %r1935, 32;
	@%p41 bra 	$L__BB1_43;
	mad.lo.s32 	%r1331, %r1929, -31, %r196;
	add.s32 	%r1929, %r1331, 1;
	setp.ne.s32 	%p42, %r1929, 5;
	@%p42 bra 	$L__BB1_42;
	st.local.u32 	[%rd1+4], %r2131;
	st.local.v2.u32 	[%rd1+8], {%r2130, %r1938};
	st.local.v2.u32 	[%rd1+16], {%r1937, %r2127};
	setp.ne.s64 	%p43, %rd4, 3;
	@%p43 bra 	$L__BB1_115;
	mov.b32 	%r2127, 0;
	mov.u32 	%r2029, %r2127;
	mov.u32 	%r2030, %r2127;
	mov.u32 	%r2130, %r2127;
	mov.u32 	%r2131, %r2127;
	mov.u32 	%r2021, %r2127;
$L__BB1_79:
	mul.wide.u32 	%rd29, %r2021, 4;
	add.s64 	%rd30, %rd1, %rd29;
	ld.local.u32 	%r371, [%rd30+4];
	shl.b32 	%r372, %r2021, 5;
	mov.b32 	%r2027, 0;
$L__BB1_80:
	.pragma "nounroll";
	shr.u32 	%r1334, %r371, %r2027;
	and.b32  	%r1335, %r1334, 1;
	setp.eq.b32 	%p44, %r1335, 1;
	not.pred 	%p45, %p44;
	add.s32 	%r1336, %r372, %r2027;
	mul.lo.s32 	%r1337, %r1336, 5;
	mul.wide.u32 	%rd31, %r1337, 4;
	add.s64 	%rd8, %rd5, %rd31;
	@%p45 bra 	$L__BB1_82;
	ld.global.u32 	%r1338, [%rd8];
	xor.b32  	%r2131, %r2131, %r1338;
	ld.global.u32 	%r1339, [%rd8+4];
	xor.b32  	%r2130, %r2130, %r1339;
	ld.global.u32 	%r1340, [%rd8+8];
	xor.b32  	%r2030, %r2030, %r1340;
	ld.global.u32 	%r1341, [%rd8+12];
	xor.b32  	%r2029, %r2029, %r1341;
	ld.global.u32 	%r1342, [%rd8+16];
	xor.b32  	%r2127, %r2127, %r1342;
$L__BB1_82:
	and.b32  	%r1344, %r1334, 2;
	setp.eq.s32 	%p46, %r1344, 0;
	@%p46 bra 	$L__BB1_84;
	ld.global.u32 	%r1345, [%rd8+20];
	xor.b32  	%r2131, %r2131, %r1345;
	ld.global.u32 	%r1346, [%rd8+24];
	xor.b32  	%r2130, %r2130, %r1346;
	ld.global.u32 	%r1347, [%rd8+28];
	xor.b32  	%r2030, %r2030, %r1347;
	ld.global.u32 	%r1348, [%rd8+32];
	xor.b32  	%r2029, %r2029, %r1348;
	ld.global.u32 	%r1349, [%rd8+36];
	xor.b32  	%r2127, %r2127, %r1349;
$L__BB1_84:
	and.b32  	%r1351, %r1334, 4;
	setp.eq.s32 	%p47, %r1351, 0;
	@%p47 bra 	$L__BB1_86;
	ld.global.u32 	%r1352, [%rd8+40];
	xor.b32  	%r2131, %r2131, %r1352;
	ld.global.u32 	%r1353, [%rd8+44];
	xor.b32  	%r2130, %r2130, %r1353;
	ld.global.u32 	%r1354, [%rd8+48];
	xor.b32  	%r2030, %r2030, %r1354;
	ld.global.u32 	%r1355, [%rd8+52];
	xor.b32  	%r2029, %r2029, %r1355;
	ld.global.u32 	%r1356, [%rd8+56];
	xor.b32  	%r2127, %r2127, %r1356;
$L__BB1_86:
	and.b32  	%r1358, %r1334, 8;
	setp.eq.s32 	%p48, %r1358, 0;
	@%p48 bra 	$L__BB1_88;
	ld.global.u32 	%r1359, [%rd8+60];
	xor.b32  	%r2131, %r2131, %r1359;
	ld.global.u32 	%r1360, [%rd8+64];
	xor.b32  	%r2130, %r2130, %r1360;
	ld.global.u32 	%r1361, [%rd8+68];
	xor.b32  	%r2030, %r2030, %r1361;
	ld.global.u32 	%r1362, [%rd8+72];
	xor.b32  	%r2029, %r2029, %r1362;
	ld.global.u32 	%r1363, [%rd8+76];
	xor.b32  	%r2127, %r2127, %r1363;
$L__BB1_88:
	and.b32  	%r1365, %r1334, 16;
	setp.eq.s32 	%p49, %r1365, 0;
	@%p49 bra 	$L__BB1_90;
	ld.global.u32 	%r1366, [%rd8+80];
	xor.b32  	%r2131, %r2131, %r1366;
	ld.global.u32 	%r1367, [%rd8+84];
	xor.b32  	%r2130, %r2130, %r1367;
	ld.global.u32 	%r1368, [%rd8+88];
	xor.b32  	%r2030, %r2030, %r1368;
	ld.global.u32 	%r1369, [%rd8+92];
	xor.b32  	%r2029, %r2029, %r1369;
	ld.global.u32 	%r1370, [%rd8+96];
	xor.b32  	%r2127, %r2127, %r1370;
$L__BB1_90:
	and.b32  	%r1372, %r1334, 32;
	setp.eq.s32 	%p50, %r1372, 0;
	@%p50 bra 	$L__BB1_92;
	ld.global.u32 	%r1373, [%rd8+100];
	xor.b32  	%r2131, %r2131, %r1373;
	ld.global.u32 	%r1374, [%rd8+104];
	xor.b32  	%r2130, %r2130, %r1374;
	ld.global.u32 	%r1375, [%rd8+108];
	xor.b32  	%r2030, %r2030, %r1375;
	ld.global.u32 	%r1376, [%rd8+112];
	xor.b32  	%r2029, %r2029, %r1376;
	ld.global.u32 	%r1377, [%rd8+116];
	xor.b32  	%r2127, %r2127, %r1377;
$L__BB1_92:
	and.b32  	%r1379, %r1334, 64;
	setp.eq.s32 	%p51, %r1379, 0;
	@%p51 bra 	$L__BB1_94;
	ld.global.u32 	%r1380, [%rd8+120];
	xor.b32  	%r2131, %r2131, %r1380;
	ld.global.u32 	%r1381, [%rd8+124];
	xor.b32  	%r2130, %r2130, %r1381;
	ld.global.u32 	%r1382, [%rd8+128];
	xor.b32  	%r2030, %r2030, %r1382;
	ld.global.u32 	%r1383, [%rd8+132];
	xor.b32  	%r2029, %r2029, %r1383;
	ld.global.u32 	%r1384, [%rd8+136];
	xor.b32  	%r2127, %r2127, %r1384;
$L__BB1_94:
	and.b32  	%r1386, %r1334, 128;
	setp.eq.s32 	%p52, %r1386, 0;
	@%p52 bra 	$L__BB1_96;
	ld.global.u32 	%r1387, [%rd8+140];
	xor.b32  	%r2131, %r2131, %r1387;
	ld.global.u32 	%r1388, [%rd8+144];
	xor.b32  	%r2130, %r2130, %r1388;
	ld.global.u32 	%r1389, [%rd8+148];
	xor.b32  	%r2030, %r2030, %r1389;
	ld.global.u32 	%r1390, [%rd8+152];
	xor.b32  	%r2029, %r2029, %r1390;
	ld.global.u32 	%r1391, [%rd8+156];
	xor.b32  	%r2127, %r2127, %r1391;
$L__BB1_96:
	and.b32  	%r1393, %r1334, 256;
	setp.eq.s32 	%p53, %r1393, 0;
	@%p53 bra 	$L__BB1_98;
	ld.global.u32 	%r1394, [%rd8+160];
	xor.b32  	%r2131, %r2131, %r1394;
	ld.global.u32 	%r1395, [%rd8+164];
	xor.b32  	%r2130, %r2130, %r1395;
	ld.global.u32 	%r1396, [%rd8+168];
	xor.b32  	%r2030, %r2030, %r1396;
	ld.global.u32 	%r1397, [%rd8+172];
	xor.b32  	%r2029, %r2029, %r1397;
	ld.global.u32 	%r1398, [%rd8+176];
	xor.b32  	%r2127, %r2127, %r1398;
$L__BB1_98:
	and.b32  	%r1400, %r1334, 512;
	setp.eq.s32 	%p54, %r1400, 0;
	@%p54 bra 	$L__BB1_100;
	ld.global.u32 	%r1401, [%rd8+180];
	xor.b32  	%r2131, %r2131, %r1401;
	ld.global.u32 	%r1402, [%rd8+184];
	xor.b32  	%r2130, %r2130, %r1402;
	ld.global.u32 	%r1403, [%rd8+188];
	xor.b32  	%r2030, %r2030, %r1403;
	ld.global.u32 	%r1404, [%rd8+192];
	xor.b32  	%r2029, %r2029, %r1404;
	ld.global.u32 	%r1405, [%rd8+196];
	xor.b32  	%r2127, %r2127, %r1405;
$L__BB1_100:
	and.b32  	%r1407, %r1334, 1024;
	setp.eq.s32 	%p55, %r1407, 0;
	@%p55 bra 	$L__BB1_102;
	ld.global.u32 	%r1408, [%rd8+200];
	xor.b32  	%r2131, %r2131, %r1408;
	ld.global.u32 	%r1409, [%rd8+204];
	xor.b32  	%r2130, %r2130, %r1409;
	ld.global.u32 	%r1410, [%rd8+208];
	xor.b32  	%r2030, %r2030, %r1410;
	ld.global.u32 	%r1411, [%rd8+212];
	xor.b32  	%r2029, %r2029, %r1411;
	ld.global.u32 	%r1412, [%rd8+216];
	xor.b32  	%r2127, %r2127, %r1412;
$L__BB1_102:
	and.b32  	%r1414, %r1334, 2048;
	setp.eq.s32 	%p56, %r1414, 0;
	@%p56 bra 	$L__BB1_104;
	ld.global.u32 	%r1415, [%rd8+220];
	xor.b32  	%r2131, %r2131, %r1415;
	ld.global.u32 	%r1416, [%rd8+224];
	xor.b32  	%r2130, %r2130, %r1416;
	ld.global.u32 	%r1417, [%rd8+228];
	xor.b32  	%r2030, %r2030, %r1417;
	ld.global.u32 	%r1418, [%rd8+232];
	xor.b32  	%r2029, %r2029, %r1418;
	ld.global.u32 	%r1419, [%rd8+236];
	xor.b32  	%r2127, %r2127, %r1419;
$L__BB1_104:
	and.b32  	%r1421, %r1334, 4096;
	setp.eq.s32 	%p57, %r1421, 0;
	@%p57 bra 	$L__BB1_106;
	ld.global.u32 	%r1422, [%rd8+240];
	xor.b32  	%r2131, %r2131, %r1422;
	ld.global.u32 	%r1423, [%rd8+244];
	xor.b32  	%r2130, %r2130, %r1423;
	ld.global.u32 	%r1424, [%rd8+248];
	xor.b32  	%r2030, %r2030, %r1424;
	ld.global.u32 	%r1425, [%rd8+252];
	xor.b32  	%r2029, %r2029, %r1425;
	ld.global.u32 	%r1426, [%rd8+256];
	xor.b32  	%r2127, %r2127, %r1426;
$L__BB1_106:
	and.b32  	%r1428, %r1334, 8192;
	setp.eq.s32 	%p58, %r1428, 0;
	@%p58 bra 	$L__BB1_108;
	ld.global.u32 	%r1429, [%rd8+260];
	xor.b32  	%r2131, %r2131, %r1429;
	ld.global.u32 	%r1430, [%rd8+264];
	xor.b32  	%r2130, %r2130, %r1430;
	ld.global.u32 	%r1431, [%rd8+268];
	xor.b32  	%r2030, %r2030, %r1431;
	ld.global.u32 	%r1432, [%rd8+272];
	xor.b32  	%r2029, %r2029, %r1432;
	ld.global.u32 	%r1433, [%rd8+276];
	xor.b32  	%r2127, %r2127, %r1433;
$L__BB1_108:
	and.b32  	%r1435, %r1334, 16384;
	setp.eq.s32 	%p59, %r1435, 0;
	@%p59 bra 	$L__BB1_110;
	ld.global.u32 	%r1436, [%rd8+280];
	xor.b32  	%r2131, %r2131, %r1436;
	ld.global.u32 	%r1437, [%rd8+284];
	xor.b32  	%r2130, %r2130, %r1437;
	ld.global.u32 	%r1438, [%rd8+288];
	xor.b32  	%r2030, %r2030, %r1438;
	ld.global.u32 	%r1439, [%rd8+292];
	xor.b32  	%r2029, %r2029, %r1439;
	ld.global.u32 	%r1440, [%rd8+296];
	xor.b32  	%r2127, %r2127, %r1440;
$L__BB1_110:
	and.b32  	%r1442, %r1334, 32768;
	setp.eq.s32 	%p60, %r1442, 0;
	@%p60 bra 	$L__BB1_112;
	ld.global.u32 	%r1443, [%rd8+300];
	xor.b32  	%r2131, %r2131, %r1443;
	ld.global.u32 	%r1444, [%rd8+304];
	xor.b32  	%r2130, %r2130, %r1444;
	ld.global.u32 	%r1445, [%rd8+308];
	xor.b32  	%r2030, %r2030, %r1445;
	ld.global.u32 	%r1446, [%rd8+312];
	xor.b32  	%r2029, %r2029, %r1446;
	ld.global.u32 	%r1447, [%rd8+316];
	xor.b32  	%r2127, %r2127, %r1447;
$L__BB1_112:
	add.s32 	%r2027, %r2027, 16;
	setp.ne.s32 	%p61, %r2027, 32;
	@%p61 bra 	$L__BB1_80;
	mad.lo.s32 	%r1448, %r2021, -31, %r372;
	add.s32 	%r2021, %r1448, 1;
	setp.ne.s32 	%p62, %r2021, 5;
	@%p62 bra 	$L__BB1_79;
	st.local.u32 	[%rd1+4], %r2131;
	st.local.v2.u32 	[%rd1+8], {%r2130, %r2030};
	st.local.v2.u32 	[%rd1+16], {%r2029, %r2127};
$L__BB1_115:
	shr.u64 	%rd46, %rd3, 2;
	add.s32 	%r1828, %r1828, 1;
	setp.lt.u64 	%p63, %rd3, 4;
	@%p63 bra 	$L__BB1_116;
	bra.uni 	$L__BB1_3;
$L__BB1_116:
	setp.eq.s64 	%p64, %rd19, 0;
	@%p64 bra 	$L__BB1_231;
	mov.b32 	%r2114, 0;
	mov.u64 	%rd33, precalc_xorwow_offset_matrix;
	mov.u64 	%rd47, %rd19;
$L__BB1_118:
	mov.u64 	%rd10, %rd47;
	and.b64  	%rd11, %rd10, 3;
	setp.eq.s64 	%p65, %rd11, 0;
	@%p65 bra 	$L__BB1_230;
	mul.wide.u32 	%rd32, %r2114, 3200;
	add.s64 	%rd12, %rd33, %rd32;
	mov.b32 	%r2127, 0;
	mov.u32 	%r2128, %r2127;
	mov.u32 	%r2129, %r2127;
	mov.u32 	%r2130, %r2127;
	mov.u32 	%r2131, %r2127;
	mov.u32 	%r2120, %r2127;
$L__BB1_120:
	mul.wide.u32 	%rd34, %r2120, 4;
	add.s64 	%rd35, %rd1, %rd34;
	ld.local.u32 	%r555, [%rd35+4];
	shl.b32 	%r556, %r2120, 5;
	mov.b32 	%r2126, 0;
$L__BB1_121:
	.pragma "nounroll";
	shr.u32 	%r1452, %r555, %r2126;
	and.b32  	%r1453, %r1452, 1;
	setp.eq.b32 	%p66, %r1453, 1;
	not.pred 	%p67, %p66;
	add.s32 	%r1454, %r556, %r2126;
	mul.lo.s32 	%r1455, %r1454, 5;
	mul.wide.u32 	%rd36, %r1455, 4;
	add.s64 	%rd13, %rd12, %rd36;
	@%p67 bra 	$L__BB1_123;
	ld.global.u32 	%r1456, [%rd13];
	xor.b32  	%r2131, %r2131, %r1456;
	ld.global.u32 	%r1457, [%rd13+4];
	xor.b32  	%r2130, %r2130, %r1457;
	ld.global.u32 	%r1458, [%rd13+8];
	xor.b32  	%r2129, %r2129, %r1458;
	ld.global.u32 	%r1459, [%rd13+12];
	xor.b32  	%r2128, %r2128, %r1459;
	ld.global.u32 	%r1460, [%rd13+16];
	xor.b32  	%r2127, %r2127, %r1460;
$L__BB1_123:
	and.b32  	%r1462, %r1452, 2;
	setp.eq.s32 	%p68, %r1462, 0;
	@%p68 bra 	$L__BB1_125;
	ld.global.u32 	%r1463, [%rd13+20];
	xor.b32  	%r2131, %r2131, %r1463;
	ld.global.u32 	%r1464, [%rd13+24];
	xor.b32  	%r2130, %r2130, %r1464;
	ld.global.u32 	%r1465, [%rd13+28];
	xor.b32  	%r2129, %r2129, %r1465;
	ld.global.u32 	%r1466, [%rd13+32];
	xor.b32  	%r2128, %r2128, %r1466;
	ld.global.u32 	%r1467, [%rd13+36];
	xor.b32  	%r2127, %r2127, %r1467;
$L__BB1_125:
	and.b32  	%r1469, %r1452, 4;
	setp.eq.s32 	%p69, %r1469, 0;
	@%p69 bra 	$L__BB1_127;
	ld.global.u32 	%r1470, [%rd13+40];
	xor.b32  	%r2131, %r2131, %r1470;
	ld.global.u32 	%r1471, [%rd13+44];
	xor.b32  	%r2130, %r2130, %r1471;
	ld.global.u32 	%r1472, [%rd13+48];
	xor.b32  	%r2129, %r2129, %r1472;
	ld.global.u32 	%r1473, [%rd13+52];
	xor.b32  	%r2128, %r2128, %r1473;
	ld.global.u32 	%r1474, [%rd13+56];
	xor.b32  	%r2127, %r2127, %r1474;
$L__BB1_127:
	and.b32  	%r1476, %r1452, 8;
	setp.eq.s32 	%p70, %r1476, 0;
	@%p70 bra 	$L__BB1_129;
	ld.global.u32 	%r1477, [%rd13+60];
	xor.b32  	%r2131, %r2131, %r1477;
	ld.global.u32 	%r1478, [%rd13+64];
	xor.b32  	%r2130, %r2130, %r1478;
	ld.global.u32 	%r1479, [%rd13+68];
	xor.b32  	%r2129, %r2129, %r1479;
	ld.global.u32 	%r1480, [%rd13+72];
	xor.b32  	%r2128, %r2128, %r1480;
	ld.global.u32 	%r1481, [%rd13+76];
	xor.b32  	%r2127, %r2127, %r1481;
$L__BB1_129:
	and.b32  	%r1483, %r1452, 16;
	setp.eq.s32 	%p71, %r1483, 0;
	@%p71 bra 	$L__BB1_131;
	ld.global.u32 	%r1484, [%rd13+80];
	xor.b32  	%r2131, %r2131, %r1484;
	ld.global.u32 	%r1485, [%rd13+84];
	xor.b32  	%r2130, %r2130, %r1485;
	ld.global.u32 	%r1486, [%rd13+88];
	xor.b32  	%r2129, %r2129, %r1486;
	ld.global.u32 	%r1487, [%rd13+92];
	xor.b32  	%r2128, %r2128, %r1487;
	ld.global.u32 	%r1488, [%rd13+96];
	xor.b32  	%r2127, %r2127, %r1488;
$L__BB1_131:
	and.b32  	%r1490, %r1452, 32;
	setp.eq.s32 	%p72, %r1490, 0;
	@%p72 bra 	$L__BB1_133;
	ld.global.u32 	%r1491, [%rd13+100];
	xor.b32  	%r2131, %r2131, %r1491;
	ld.global.u32 	%r1492, [%rd13+104];
	xor.b32  	%r2130, %r2130, %r1492;
	ld.global.u32 	%r1493, [%rd13+108];
	xor.b32  	%r2129, %r2129, %r1493;
	ld.global.u32 	%r1494, [%rd13+112];
	xor.b32  	%r2128, %r2128, %r1494;
	ld.global.u32 	%r1495, [%rd13+116];
	xor.b32  	%r2127, %r2127, %r1495;
$L__BB1_133:
	and.b32  	%r1497, %r1452, 64;
	setp.eq.s32 	%p73, %r1497, 0;
	@%p73 bra 	$L__BB1_135;
	ld.global.u32 	%r1498, [%rd13+120];
	xor.b32  	%r2131, %r2131, %r1498;
	ld.global.u32 	%r1499, [%rd13+124];
	xor.b32  	%r2130, %r2130, %r1499;
	ld.global.u32 	%r1500, [%rd13+128];
	xor.b32  	%r2129, %r2129, %r1500;
	ld.global.u32 	%r1501, [%rd13+132];
	xor.b32  	%r2128, %r2128, %r1501;
	ld.global.u32 	%r1502, [%rd13+136];
	xor.b32  	%r2127, %r2127, %r1502;
$L__BB1_135:
	and.b32  	%r1504, %r1452, 128;
	setp.eq.s32 	%p74, %r1504, 0;
	@%p74 bra 	$L__BB1_137;
	ld.global.u32 	%r1505, [%rd13+140];
	xor.b32  	%r2131, %r2131, %r1505;
	ld.global.u32 	%r1506, [%rd13+144];
	xor.b32  	%r2130, %r2130, %r1506;
	ld.global.u32 	%r1507, [%rd13+148];
	xor.b32  	%r2129, %r2129, %r1507;
	ld.global.u32 	%r1508, [%rd13+152];
	xor.b32  	%r2128, %r2128, %r1508;
	ld.global.u32 	%r1509, [%rd13+156];
	xor.b32  	%r2127, %r2127, %r1509;
$L__BB1_137:
	and.b32  	%r1511, %r1452, 256;
	setp.eq.s32 	%p75, %r1511, 0;
	@%p75 bra 	$L__BB1_139;
	ld.global.u32 	%r1512, [%rd13+160];
	xor.b32  	%r2131, %r2131, %r1512;
	ld.global.u32 	%r1513, [%rd13+164];
	xor.b32  	%r2130, %r2130, %r1513;
	ld.global.u32 	%r1514, [%rd13+168];
	xor.b32  	%r2129, %r2129, %r1514;
	ld.global.u32 	%r1515, [%rd13+172];
	xor.b32  	%r2128, %r2128, %r1515;
	ld.global.u32 	%r1516, [%rd13+176];
	xor.b32  	%r2127, %r2127, %r1516;
$L__BB1_139:
	and.b32  	%r1518, %r1452, 512;
	setp.eq.s32 	%p76, %r1518, 0;
	@%p76 bra 	$L__BB1_141;
	ld.global.u32 	%r1519, [%rd13+180];
	xor.b32  	%r2131, %r2131, %r1519;
	ld.global.u32 	%r1520, [%rd13+184];
	xor.b32  	%r2130, %r2130, %r1520;
	ld.global.u32 	%r1521, [%rd13+188];
	xor.b32  	%r2129, %r2129, %r1521;
	ld.global.u32 	%r1522, [%rd13+192];
	xor.b32  	%r2128, %r2128, %r1522;
	ld.global.u32 	%r1523, [%rd13+196];
	xor.b32  	%r2127, %r2127, %r1523;
$L__BB1_141:
	and.b32  	%r1525, %r1452, 1024;
	setp.eq.s32 	%p77, %r1525, 0;
	@%p77 bra 	$L__BB1_143;
	ld.global.u32 	%r1526, [%rd13+200];
	xor.b32  	%r2131, %r2131, %r1526;
	ld.global.u32 	%r1527, [%rd13+204];
	xor.b32  	%r2130, %r2130, %r1527;
	ld.global.u32 	%r1528, [%rd13+208];
	xor.b32  	%r2129, %r2129, %r1528;
	ld.global.u32 	%r1529, [%rd13+212];
	xor.b32  	%r2128, %r2128, %r1529;
	ld.global.u32 	%r1530, [%rd13+216];
	xor.b32  	%r2127, %r2127, %r1530;
$L__BB1_143:
	and.b32  	%r1532, %r1452, 2048;
	setp.eq.s32 	%p78, %r1532, 0;
	@%p78 bra 	$L__BB1_145;
	ld.global.u32 	%r1533, [%rd13+220];
	xor.b32  	%r2131, %r2131, %r1533;
	ld.global.u32 	%r1534, [%rd13+224];
	xor.b32  	%r2130, %r2130, %r1534;
	ld.global.u32 	%r1535, [%rd13+228];
	xor.b32  	%r2129, %r2129, %r1535;
	ld.global.u32 	%r1536, [%rd13+232];
	xor.b32  	%r2128, %r2128, %r1536;
	ld.global.u32 	%r1537, [%rd13+236];
	xor.b32  	%r2127, %r2127, %r1537;
$L__BB1_145:
	and.b32  	%r1539, %r1452, 4096;
	setp.eq.s32 	%p79, %r1539, 0;
	@%p79 bra 	$L__BB1_147;
	ld.global.u32 	%r1540, [%rd13+240];
	xor.b32  	%r2131, %r2131, %r1540;
	ld.global.u32 	%r1541, [%rd13+244];
	xor.b32  	%r2130, %r2130, %r1541;
	ld.global.u32 	%r1542, [%rd13+248];
	xor.b32  	%r2129, %r2129, %r1542;
	ld.global.u32 	%r1543, [%rd13+252];
	xor.b32  	%r2128, %r2128, %r1543;
	ld.global.u32 	%r1544, [%rd13+256];
	xor.b32  	%r2127, %r2127, %r1544;
$L__BB1_147:
	and.b32  	%r1546, %r1452, 8192;
	setp.eq.s32 	%p80, %r1546, 0;
	@%p80 bra 	$L__BB1_149;
	ld.global.u32 	%r1547, [%rd13+260];
	xor.b32  	%r2131, %r2131, %r1547;
	ld.global.u32 	%r1548, [%rd13+264];
	xor.b32  	%r2130, %r2130, %r1548;
	ld.global.u32 	%r1549, [%rd13+268];
	xor.b32  	%r2129, %r2129, %r1549;
	ld.global.u32 	%r1550, [%rd13+272];
	xor.b32  	%r2128, %r2128, %r1550;
	ld.global.u32 	%r1551, [%rd13+276];
	xor.b32  	%r2127, %r2127, %r1551;
$L__BB1_149:
	and.b32  	%r1553, %r1452, 16384;
	setp.eq.s32 	%p81, %r1553, 0;
	@%p81 bra 	$L__BB1_151;
	ld.global.u32 	%r1554, [%rd13+280];
	xor.b32  	%r2131, %r2131, %r1554;
	ld.global.u32 	%r1555, [%rd13+284];
	xor.b32  	%r2130, %r2130, %r1555;
	ld.global.u32 	%r1556, [%rd13+288];
	xor.b32  	%r2129, %r2129, %r1556;
	ld.global.u32 	%r1557, [%rd13+292];
	xor.b32  	%r2128, %r2128, %r1557;
	ld.global.u32 	%r1558, [%rd13+296];
	xor.b32  	%r2127, %r2127, %r1558;
$L__BB1_151:
	and.b32  	%r1560, %r1452, 32768;
	setp.eq.s32 	%p82, %r1560, 0;
	@%p82 bra 	$L__BB1_153;
	ld.global.u32 	%r1561, [%rd13+300];
	xor.b32  	%r2131, %r2131, %r1561;
	ld.global.u32 	%r1562, [%rd13+304];
	xor.b32  	%r2130, %r2130, %r1562;
	ld.global.u32 	%r1563, [%rd13+308];
	xor.b32  	%r2129, %r2129, %r1563;
	ld.global.u32 	%r1564, [%rd13+312];
	xor.b32  	%r2128, %r2128, %r1564;
	ld.global.u32 	%r1565, [%rd13+316];
	xor.b32  	%r2127, %r2127, %r1565;
$L__BB1_153:
	add.s32 	%r2126, %r2126, 16;
	setp.ne.s32 	%p83, %r2126, 32;
	@%p83 bra 	$L__BB1_121;
	mad.lo.s32 	%r1566, %r2120, -31, %r556;
	add.s32 	%r2120, %r1566, 1;
	setp.ne.s32 	%p84, %r2120, 5;
	@%p84 bra 	$L__BB1_120;
	st.local.u32 	[%rd1+4], %r2131;
	st.local.v2.u32 	[%rd1+8], {%r2130, %r2129};
	st.local.v2.u32 	[%rd1+16], {%r2128, %r2127};
	setp.eq.s64 	%p85, %rd11, 1;
	@%p85 bra 	$L__BB1_230;
	mov.b32 	%r2127, 0;
	mov.u32 	%r2220, %r2127;
	mov.u32 	%r2221, %r2127;
	mov.u32 	%r2130, %r2127;
	mov.u32 	%r2131, %r2127;
	mov.u32 	%r2212, %r2127;
$L__BB1_157:
	mul.wide.u32 	%rd37, %r2212, 4;
	add.s64 	%rd38, %rd1, %rd37;
	ld.local.u32 	%r731, [%rd38+4];
	shl.b32 	%r732, %r2212, 5;
	mov.b32 	%r2218, 0;
$L__BB1_158:
	.pragma "nounroll";
	shr.u32 	%r1569, %r731, %r2218;
	and.b32  	%r1570, %r1569, 1;
	setp.eq.b32 	%p86, %r1570, 1;
	not.pred 	%p87, %p86;
	add.s32 	%r1571, %r732, %r2218;
	mul.lo.s32 	%r1572, %r1571, 5;
	mul.wide.u32 	%rd39, %r1572, 4;
	add.s64 	%rd14, %rd12, %rd39;
	@%p87 bra 	$L__BB1_160;
	ld.global.u32 	%r1573, [%rd14];
	xor.b32  	%r2131, %r2131, %r1573;
	ld.global.u32 	%r1574, [%rd14+4];
	xor.b32  	%r2130, %r2130, %r1574;
	ld.global.u32 	%r1575, [%rd14+8];
	xor.b32  	%r2221, %r2221, %r1575;
	ld.global.u32 	%r1576, [%rd14+12];
	xor.b32  	%r2220, %r2220, %r1576;
	ld.global.u32 	%r1577, [%rd14+16];
	xor.b32  	%r2127, %r2127, %r1577;
$L__BB1_160:
	and.b32  	%r1579, %r1569, 2;
	setp.eq.s32 	%p88, %r1579, 0;
	@%p88 bra 	$L__BB1_162;
	ld.global.u32 	%r1580, [%rd14+20];
	xor.b32  	%r2131, %r2131, %r1580;
	ld.global.u32 	%r1581, [%rd14+24];
	xor.b32  	%r2130, %r2130, %r1581;
	ld.global.u32 	%r1582, [%rd14+28];
	xor.b32  	%r2221, %r2221, %r1582;
	ld.global.u32 	%r1583, [%rd14+32];
	xor.b32  	%r2220, %r2220, %r1583;
	ld.global.u32 	%r1584, [%rd14+36];
	xor.b32  	%r2127, %r2127, %r1584;
$L__BB1_162:
	and.b32  	%r1586, %r1569, 4;
	setp.eq.s32 	%p89, %r1586, 0;
	@%p89 bra 	$L__BB1_164;
	ld.global.u32 	%r1587, [%rd14+40];
	xor.b32  	%r2131, %r2131, %r1587;
	ld.global.u32 	%r1588, [%rd14+44];
	xor.b32  	%r2130, %r2130, %r1588;
	ld.global.u32 	%r1589, [%rd14+48];
	xor.b32  	%r2221, %r2221, %r1589;
	ld.global.u32 	%r1590, [%rd14+52];
	xor.b32  	%r2220, %r2220, %r1590;
	ld.global.u32 	%r1591, [%rd14+56];
	xor.b32  	%r2127, %r2127, %r1591;
$L__BB1_164:
	and.b32  	%r1593, %r1569, 8;
	setp.eq.s32 	%p90, %r1593, 0;
	@%p90 bra 	$L__BB1_166;
	ld.global.u32 	%r1594, [%rd14+60];
	xor.b32  	%r2131, %r2131, %r1594;
	ld.global.u32 	%r1595, [%rd14+64];
	xor.b32  	%r2130, %r2130, %r1595;
	ld.global.u32 	%r1596, [%rd14+68];
	xor.b32  	%r2221, %r2221, %r1596;
	ld.global.u32 	%r1597, [%rd14+72];
	xor.b32  	%r2220, %r2220, %r1597;
	ld.global.u32 	%r1598, [%rd14+76];
	xor.b32  	%r2127, %r2127, %r1598;
$L__BB1_166:
	and.b32  	%r1600, %r1569, 16;
	setp.eq.s32 	%p91, %r1600, 0;
	@%p91 bra 	$L__BB1_168;
	ld.global.u32 	%r1601, [%rd14+80];
	xor.b32  	%r2131, %r2131, %r1601;
	ld.global.u32 	%r1602, [%rd14+84];
	xor.b32  	%r2130, %r2130, %r1602;
	ld.global.u32 	%r1603, [%rd14+88];
	xor.b32  	%r2221, %r2221, %r1603;
	ld.global.u32 	%r1604, [%rd14+92];
	xor.b32  	%r2220, %r2220, %r1604;
	ld.global.u32 	%r1605, [%rd14+96];
	xor.b32  	%r2127, %r2127, %r1605;
$L__BB1_168:
	and.b32  	%r1607, %r1569, 32;
	setp.eq.s32 	%p92, %r1607, 0;
	@%p92 bra 	$L__BB1_170;
	ld.global.u32 	%r1608, [%rd14+100];
	xor.b32  	%r2131, %r2131, %r1608;
	ld.global.u32 	%r1609, [%rd14+104];
	xor.b32  	%r2130, %r2130, %r1609;
	ld.global.u32 	%r1610, [%rd14+108];
	xor.b32  	%r2221, %r2221, %r1610;
	ld.global.u32 	%r1611, [%rd14+112];
	xor.b32  	%r2220, %r2220, %r1611;
	ld.global.u32 	%r1612, [%rd14+116];
	xor.b32  	%r2127, %r2127, %r1612;
$L__BB1_170:
	and.b32  	%r1614, %r1569, 64;
	setp.eq.s32 	%p93, %r1614, 0;
	@%p93 bra 	$L__BB1_172;
	ld.global.u32 	%r1615, [%rd14+120];
	xor.b32  	%r2131, %r2131, %r1615;
	ld.global.u32 	%r1616, [%rd14+124];
	xor.b32  	%r2130, %r2130, %r1616;
	ld.global.u32 	%r1617, [%rd14+128];
	xor.b32  	%r2221, %r2221, %r1617;
	ld.global.u32 	%r1618, [%rd14+132];
	xor.b32  	%r2220, %r2220, %r1618;
	ld.global.u32 	%r1619, [%rd14+136];
	xor.b32  	%r2127, %r2127, %r1619;
$L__BB1_172:
	and.b32  	%r1621, %r1569, 128;
	setp.eq.s32 	%p94, %r1621, 0;
	@%p94 bra 	$L__BB1_174;
	ld.global.u32 	%r1622, [%rd14+140];
	xor.b32  	%r2131, %r2131, %r1622;
	ld.global.u32 	%r1623, [%rd14+144];
	xor.b32  	%r2130, %r2130, %r1623;
	ld.global.u32 	%r1624, [%rd14+148];
	xor.b32  	%r2221, %r2221, %r1624;
	ld.global.u32 	%r1625, [%rd14+152];
	xor.b32  	%r2220, %r2220, %r1625;
	ld.global.u32 	%r1626, [%rd14+156];
	xor.b32  	%r2127, %r2127, %r1626;
$L__BB1_174:
	and.b32  	%r1628, %r1569, 256;
	setp.eq.s32 	%p95, %r1628, 0;
	@%p95 bra 	$L__BB1_176;
	ld.global.u32 	%r1629, [%rd14+160];
	xor.b32  	%r2131, %r2131, %r1629;
	ld.global.u32 	%r1630, [%rd14+164];
	xor.b32  	%r2130, %r2130, %r1630;
	ld.global.u32 	%r1631, [%rd14+168];
	xor.b32  	%r2221, %r2221, %r1631;
	ld.global.u32 	%r1632, [%rd14+172];
	xor.b32  	%r2220, %r2220, %r1632;
	ld.global.u32 	%r1633, [%rd14+176];
	xor.b32  	%r2127, %r2127, %r1633;
$L__BB1_176:
	and.b32  	%r1635, %r1569, 512;
	setp.eq.s32 	%p96, %r1635, 0;
	@%p96 bra 	$L__BB1_178;
	ld.global.u32 	%r1636, [%rd14+180];
	xor.b32  	%r2131, %r2131, %r1636;
	ld.global.u32 	%r1637, [%rd14+184];
	xor.b32  	%r2130, %r2130, %r1637;
	ld.global.u32 	%r1638, [%rd14+188];
	xor.b32  	%r2221, %r2221, %r1638;
	ld.global.u32 	%r1639, [%rd14+192];
	xor.b32  	%r2220, %r2220, %r1639;
	ld.global.u32 	%r1640, [%rd14+196];
	xor.b32  	%r2127, %r2127, %r1640;
$L__BB1_178:
	and.b32  	%r1642, %r1569, 1024;
	setp.eq.s32 	%p97, %r1642, 0;
	@%p97 bra 	$L__BB1_180;
	ld.global.u32 	%r1643, [%rd14+200];
	xor.b32  	%r2131, %r2131, %r1643;
	ld.global.u32 	%r1644, [%rd14+204];
	xor.b32  	%r2130, %r2130, %r1644;
	ld.global.u32 	%r1645, [%rd14+208];
	xor.b32  	%r2221, %r2221, %r1645;
	ld.global.u32 	%r1646, [%rd14+212];
	xor.b32  	%r2220, %r2220, %r1646;
	ld.global.u32 	%r1647, [%rd14+216];
	xor.b32  	%r2127, %r2127, %r1647;
$L__BB1_180:
	and.b32  	%r1649, %r1569, 2048;
	setp.eq.s32 	%p98, %r1649, 0;
	@%p98 bra 	$L__BB1_182;
	ld.global.u32 	%r1650, [%rd14+220];
	xor.b32  	%r2131, %r2131, %r1650;
	ld.global.u32 	%r1651, [%rd14+224];
	xor.b32  	%r2130, %r2130, %r1651;
	ld.global.u32 	%r1652, [%rd14+228];
	xor.b32  	%r2221, %r2221, %r1652;
	ld.global.u32 	%r1653, [%rd14+232];
	xor.b32  	%r2220, %r2220, %r1653;
	ld.global.u32 	%r1654, [%rd14+236];
	xor.b32  	%r2127, %r2127, %r1654;
$L__BB1_182:
	and.b32  	%r1656, %r1569, 4096;
	setp.eq.s32 	%p99, %r1656, 0;
	@%p99 bra 	$L__BB1_184;
	ld.global.u32 	%r1657, [%rd14+240];
	xor.b32  	%r2131, %r2131, %r1657;
	ld.global.u32 	%r1658, [%rd14+244];
	xor.b32  	%r2130, %r2130, %r1658;
	ld.global.u32 	%r1659, [%rd14+248];
	xor.b32  	%r2221, %r2221, %r1659;
	ld.global.u32 	%r1660, [%rd14+252];
	xor.b32  	%r2220, %r2220, %r1660;
	ld.global.u32 	%r1661, [%rd14+256];
	xor.b32  	%r2127, %r2127, %r1661;
$L__BB1_184:
	and.b32  	%r1663, %r1569, 8192;
	setp.eq.s32 	%p100, %r1663, 0;
	@%p100 bra 	$L__BB1_186;
	ld.global.u32 	%r1664, [%rd14+260];
	xor.b32  	%r2131, %r2131, %r1664;
	ld.global.u32 	%r1665, [%rd14+264];
	xor.b32  	%r2130, %r2130, %r1665;
	ld.global.u32 	%r1666, [%rd14+268];
	xor.b32  	%r2221, %r2221, %r1666;
	ld.global.u32 	%r1667, [%rd14+272];
	xor.b32  	%r2220, %r2220, %r1667;
	ld.global.u32 	%r1668, [%rd14+276];
	xor.b32  	%r2127, %r2127, %r1668;
$L__BB1_186:
	and.b32  	%r1670, %r1569, 16384;
	setp.eq.s32 	%p101, %r1670, 0;
	@%p101 bra 	$L__BB1_188;
	ld.global.u32 	%r1671, [%rd14+280];
	xor.b32  	%r2131, %r2131, %r1671;
	ld.global.u32 	%r1672, [%rd14+284];
	xor.b32  	%r2130, %r2130, %r1672;
	ld.global.u32 	%r1673, [%rd14+288];
	xor.b32  	%r2221, %r2221, %r1673;
	ld.global.u32 	%r1674, [%rd14+292];
	xor.b32  	%r2220, %r2220, %r1674;
	ld.global.u32 	%r1675, [%rd14+296];
	xor.b32  	%r2127, %r2127, %r1675;
$L__BB1_188:
	and.b32  	%r1677, %r1569, 32768;
	setp.eq.s32 	%p102, %r1677, 0;
	@%p102 bra 	$L__BB1_190;
	ld.global.u32 	%r1678, [%rd14+300];
	xor.b32  	%r2131, %r2131, %r1678;
	ld.global.u32 	%r1679, [%rd14+304];
	xor.b32  	%r2130, %r2130, %r1679;
	ld.global.u32 	%r1680, [%rd14+308];
	xor.b32  	%r2221, %r2221, %r1680;
	ld.global.u32 	%r1681, [%rd14+312];
	xor.b32  	%r2220, %r2220, %r1681;
	ld.global.u32 	%r1682, [%rd14+316];
	xor.b32  	%r2127, %r2127, %r1682;
$L__BB1_190:
	add.s32 	%r2218, %r2218, 16;
	setp.ne.s32 	%p103, %r2218, 32;
	@%p103 bra 	$L__BB1_158;
	mad.lo.s32 	%r1683, %r2212, -31, %r732;
	add.s32 	%r2212, %r1683, 1;
	setp.ne.s32 	%p104, %r2212, 5;
	@%p104 bra 	$L__BB1_157;
	st.local.u32 	[%rd1+4], %r2131;
	st.local.v2.u32 	[%rd1+8], {%r2130, %r2221};
	st.local.v2.u32 	[%rd1+16], {%r2220, %r2127};
	setp.ne.s64 	%p105, %rd11, 3;
	@%p105 bra 	$L__BB1_230;
	mov.b32 	%r2127, 0;
	mov.u32 	%r2312, %r2127;
	mov.u32 	%r2313, %r2127;
	mov.u32 	%r2130, %r2127;
	mov.u32 	%r2131, %r2127;
	mov.u32 	%r2304, %r2127;
$L__BB1_194:
	mul.wide.u32 	%rd40, %r2304, 4;
	add.s64 	%rd41, %rd1, %rd40;
	ld.local.u32 	%r907, [%rd41+4];
	shl.b32 	%r908, %r2304, 5;
	mov.b32 	%r2310, 0;
$L__BB1_195:
	.pragma "nounroll";
	shr.u32 	%r1686, %r907, %r2310;
	and.b32  	%r1687, %r1686, 1;
	setp.eq.b32 	%p106, %r1687, 1;
	not.pred 	%p107, %p106;
	add.s32 	%r1688, %r908, %r2310;
	mul.lo.s32 	%r1689, %r1688, 5;
	mul.wide.u32 	%rd42, %r1689, 4;
	add.s64 	%rd15, %rd12, %rd42;
	@%p107 bra 	$L__BB1_197;
	ld.global.u32 	%r1690, [%rd15];
	xor.b32  	%r2131, %r2131, %r1690;
	ld.global.u32 	%r1691, [%rd15+4];
	xor.b32  	%r2130, %r2130, %r1691;
	ld.global.u32 	%r1692, [%rd15+8];
	xor.b32  	%r2313, %r2313, %r1692;
	ld.global.u32 	%r1693, [%rd15+12];
	xor.b32  	%r2312, %r2312, %r1693;
	ld.global.u32 	%r1694, [%rd15+16];
	xor.b32  	%r2127, %r2127, %r1694;
$L__BB1_197:
	and.b32  	%r1696, %r1686, 2;
	setp.eq.s32 	%p108, %r1696, 0;
	@%p108 bra 	$L__BB1_199;
	ld.global.u32 	%r1697, [%rd15+20];
	xor.b32  	%r2131, %r2131, %r1697;
	ld.global.u32 	%r1698, [%rd15+24];
	xor.b32  	%r2130, %r2130, %r1698;
	ld.global.u32 	%r1699, [%rd15+28];
	xor.b32  	%r2313, %r2313, %r1699;
	ld.global.u32 	%r1700, [%rd15+32];
	xor.b32  	%r2312, %r2312, %r1700;
	ld.global.u32 	%r1701, [%rd15+36];
	xor.b32  	%r2127, %r2127, %r1701;
$L__BB1_199:
	and.b32  	%r1703, %r1686, 4;
	setp.eq.s32 	%p109, %r1703, 0;
	@%p109 bra 	$L__BB1_201;
	ld.global.u32 	%r1704, [%rd15+40];
	xor.b32  	%r2131, %r2131, %r1704;
	ld.global.u32 	%r1705, [%rd15+44];
	xor.b32  	%r2130, %r2130, %r1705;
	ld.global.u32 	%r1706, [%rd15+48];
	xor.b32  	%r2313, %r2313, %r1706;
	ld.global.u32 	%r1707, [%rd15+52];
	xor.b32  	%r2312, %r2312, %r1707;
	ld.global.u32 	%r1708, [%rd15+56];
	xor.b32  	%r2127, %r2127, %r1708;
$L__BB1_201:
	and.b32  	%r1710, %r1686, 8;
	setp.eq.s32 	%p110, %r1710, 0;
	@%p110 bra 	$L__BB1_203;
	ld.global.u32 	%r1711, [%rd15+60];
	xor.b32  	%r2131, %r2131, %r1711;
	ld.global.u32 	%r1712, [%rd15+64];
	xor.b32  	%r2130, %r2130, %r1712;
	ld.global.u32 	%r1713, [%rd15+68];
	xor.b32  	%r2313, %r2313, %r1713;
	ld.global.u32 	%r1714, [%rd15+72];
	xor.b32  	%r2312, %r2312, %r1714;
	ld.global.u32 	%r1715, [%rd15+76];
	xor.b32  	%r2127, %r2127, %r1715;
$L__BB1_203:
	and.b32  	%r1717, %r1686, 16;
	setp.eq.s32 	%p111, %r1717, 0;
	@%p111 bra 	$L__BB1_205;
	ld.global.u32 	%r1718, [%rd15+80];
	xor.b32  	%r2131, %r2131, %r1718;
	ld.global.u32 	%r1719, [%rd15+84];
	xor.b32  	%r2130, %r2130, %r1719;
	ld.global.u32 	%r1720, [%rd15+88];
	xor.b32  	%r2313, %r2313, %r1720;
	ld.global.u32 	%r1721, [%rd15+92];
	xor.b32  	%r2312, %r2312, %r1721;
	ld.global.u32 	%r1722, [%rd15+96];
	xor.b32  	%r2127, %r2127, %r1722;
$L__BB1_205:
	and.b32  	%r1724, %r1686, 32;
	setp.eq.s32 	%p112, %r1724, 0;
	@%p112 bra 	$L__BB1_207;
	ld.global.u32 	%r1725, [%rd15+100];
	xor.b32  	%r2131, %r2131, %r1725;
	ld.global.u32 	%r1726, [%rd15+104];
	xor.b32  	%r2130, %r2130, %r1726;
	ld.global.u32 	%r1727, [%rd15+108];
	xor.b32  	%r2313, %r2313, %r1727;
	ld.global.u32 	%r1728, [%rd15+112];
	xor.b32  	%r2312, %r2312, %r1728;
	ld.global.u32 	%r1729, [%rd15+116];
	xor.b32  	%r2127, %r2127, %r1729;
$L__BB1_207:
	and.b32  	%r1731, %r1686, 64;
	setp.eq.s32 	%p113, %r1731, 0;
	@%p113 bra 	$L__BB1_209;
	ld.global.u32 	%r1732, [%rd15+120];
	xor.b32  	%r2131, %r2131, %r1732;
	ld.global.u32 	%r1733, [%rd15+124];
	xor.b32  	%r2130, %r2130, %r1733;
	ld.global.u32 	%r1734, [%rd15+128];
	xor.b32  	%r2313, %r2313, %r1734;
	ld.global.u32 	%r1735, [%rd15+132];
	xor.b32  	%r2312, %r2312, %r1735;
	ld.global.u32 	%r1736, [%rd15+136];
	xor.b32  	%r2127, %r2127, %r1736;
$L__BB1_209:
	and.b32  	%r1738, %r1686, 128;
	setp.eq.s32 	%p114, %r1738, 0;
	@%p114 bra 	$L__BB1_211;
	ld.global.u32 	%r1739, [%rd15+140];
	xor.b32  	%r2131, %r2131, %r1739;
	ld.global.u32 	%r1740, [%rd15+144];
	xor.b32  	%r2130, %r2130, %r1740;
	ld.global.u32 	%r1741, [%rd15+148];
	xor.b32  	%r2313, %r2313, %r1741;
	ld.global.u32 	%r1742, [%rd15+152];
	xor.b32  	%r2312, %r2312, %r1742;
	ld.global.u32 	%r1743, [%rd15+156];
	xor.b32  	%r2127, %r2127, %r1743;
$L__BB1_211:
	and.b32  	%r1745, %r1686, 256;
	setp.eq.s32 	%p115, %r1745, 0;
	@%p115 bra 	$L__BB1_213;
	ld.global.u32 	%r1746, [%rd15+160];
	xor.b32  	%r2131, %r2131, %r1746;
	ld.global.u32 	%r1747, [%rd15+164];
	xor.b32  	%r2130, %r2130, %r1747;
	ld.global.u32 	%r1748, [%rd15+168];
	xor.b32  	%r2313, %r2313, %r1748;
	ld.global.u32 	%r1749, [%rd15+172];
	xor.b32  	%r2312, %r2312, %r1749;
	ld.global.u32 	%r1750, [%rd15+176];
	xor.b32  	%r2127, %r2127, %r1750;
$L__BB1_213:
	and.b32  	%r1752, %r1686, 512;
	setp.eq.s32 	%p116, %r1752, 0;
	@%p116 bra 	$L__BB1_215;
	ld.global.u32 	%r1753, [%rd15+180];
	xor.b32  	%r2131, %r2131, %r1753;
	ld.global.u32 	%r1754, [%rd15+184];
	xor.b32  	%r2130, %r2130, %r1754;
	ld.global.u32 	%r1755, [%rd15+188];
	xor.b32  	%r2313, %r2313, %r1755;
	ld.global.u32 	%r1756, [%rd15+192];
	xor.b32  	%r2312, %r2312, %r1756;
	ld.global.u32 	%r1757, [%rd15+196];
	xor.b32  	%r2127, %r2127, %r1757;
$L__BB1_215:
	and.b32  	%r1759, %r1686, 1024;
	setp.eq.s32 	%p117, %r1759, 0;
	@%p117 bra 	$L__BB1_217;
	ld.global.u32 	%r1760, [%rd15+200];
	xor.b32  	%r2131, %r2131, %r1760;
	ld.global.u32 	%r1761, [%rd15+204];
	xor.b32  	%r2130, %r2130, %r1761;
	ld.global.u32 	%r1762, [%rd15+208];
	xor.b32  	%r2313, %r2313, %r1762;
	ld.global.u32 	%r1763, [%rd15+212];
	xor.b32  	%r2312, %r2312, %r1763;
	ld.global.u32 	%r1764, [%rd15+216];
	xor.b32  	%r2127, %r2127, %r1764;
$L__BB1_217:
	and.b32  	%r1766, %r1686, 2048;
	setp.eq.s32 	%p118, %r1766, 0;
	@%p118 bra 	$L__BB1_219;
	ld.global.u32 	%r1767, [%rd15+220];
	xor.b32  	%r2131, %r2131, %r1767;
	ld.global.u32 	%r1768, [%rd15+224];
	xor.b32  	%r2130, %r2130, %r1768;
	ld.global.u32 	%r1769, [%rd15+228];
	xor.b32  	%r2313, %r2313, %r1769;
	ld.global.u32 	%r1770, [%rd15+232];
	xor.b32  	%r2312, %r2312, %r1770;
	ld.global.u32 	%r1771, [%rd15+236];
	xor.b32  	%r2127, %r2127, %r1771;
$L__BB1_219:
	and.b32  	%r1773, %r1686, 4096;
	setp.eq.s32 	%p119, %r1773, 0;
	@%p119 bra 	$L__BB1_221;
	ld.global.u32 	%r1774, [%rd15+240];
	xor.b32  	%r2131, %r2131, %r1774;
	ld.global.u32 	%r1775, [%rd15+244];
	xor.b32  	%r2130, %r2130, %r1775;
	ld.global.u32 	%r1776, [%rd15+248];
	xor.b32  	%r2313, %r2313, %r1776;
	ld.global.u32 	%r1777, [%rd15+252];
	xor.b32  	%r2312, %r2312, %r1777;
	ld.global.u32 	%r1778, [%rd15+256];
	xor.b32  	%r2127, %r2127, %r1778;
$L__BB1_221:
	and.b32  	%r1780, %r1686, 8192;
	setp.eq.s32 	%p120, %r1780, 0;
	@%p120 bra 	$L__BB1_223;
	ld.global.u32 	%r1781, [%rd15+260];
	xor.b32  	%r2131, %r2131, %r1781;
	ld.global.u32 	%r1782, [%rd15+264];
	xor.b32  	%r2130, %r2130, %r1782;
	ld.global.u32 	%r1783, [%rd15+268];
	xor.b32  	%r2313, %r2313, %r1783;
	ld.global.u32 	%r1784, [%rd15+272];
	xor.b32  	%r2312, %r2312, %r1784;
	ld.global.u32 	%r1785, [%rd15+276];
	xor.b32  	%r2127, %r2127, %r1785;
$L__BB1_223:
	and.b32  	%r1787, %r1686, 16384;
	setp.eq.s32 	%p121, %r1787, 0;
	@%p121 bra 	$L__BB1_225;
	ld.global.u32 	%r1788, [%rd15+280];
	xor.b32  	%r2131, %r2131, %r1788;
	ld.global.u32 	%r1789, [%rd15+284];
	xor.b32  	%r2130, %r2130, %r1789;
	ld.global.u32 	%r1790, [%rd15+288];
	xor.b32  	%r2313, %r2313, %r1790;
	ld.global.u32 	%r1791, [%rd15+292];
	xor.b32  	%r2312, %r2312, %r1791;
	ld.global.u32 	%r1792, [%rd15+296];
	xor.b32  	%r2127, %r2127, %r1792;
$L__BB1_225:
	and.b32  	%r1794, %r1686, 32768;
	setp.eq.s32 	%p122, %r1794, 0;
	@%p122 bra 	$L__BB1_227;
	ld.global.u32 	%r1795, [%rd15+300];
	xor.b32  	%r2131, %r2131, %r1795;
	ld.global.u32 	%r1796, [%rd15+304];
	xor.b32  	%r2130, %r2130, %r1796;
	ld.global.u32 	%r1797, [%rd15+308];
	xor.b32  	%r2313, %r2313, %r1797;
	ld.global.u32 	%r1798, [%rd15+312];
	xor.b32  	%r2312, %r2312, %r1798;
	ld.global.u32 	%r1799, [%rd15+316];
	xor.b32  	%r2127, %r2127, %r1799;
$L__BB1_227:
	add.s32 	%r2310, %r2310, 16;
	setp.ne.s32 	%p123, %r2310, 32;
	@%p123 bra 	$L__BB1_195;
	mad.lo.s32 	%r1800, %r2304, -31, %r908;
	add.s32 	%r2304, %r1800, 1;
	setp.ne.s32 	%p124, %r2304, 5;
	@%p124 bra 	$L__BB1_194;
	st.local.u32 	[%rd1+4], %r2131;
	st.local.v2.u32 	[%rd1+8], {%r2130, %r2313};
	st.local.v2.u32 	[%rd1+16], {%r2312, %r2127};
$L__BB1_230:
	shr.u64 	%rd47, %rd10, 2;
	add.s32 	%r2114, %r2114, 1;
	setp.gt.u64 	%p125, %rd10, 3;
	@%p125 bra 	$L__BB1_118;
$L__BB1_231:
	cvt.u32.u64 	%r1801, %rd19;
	mad.lo.s32 	%r1802, %r1801, 362437, %r2;
	shr.u32 	%r1803, %r2131, 2;
	xor.b32  	%r1804, %r1803, %r2131;
	shl.b32 	%r1805, %r2127, 4;
	shl.b32 	%r1806, %r1804, 1;
	xor.b32  	%r1807, %r1806, %r1805;
	xor.b32  	%r1808, %r1807, %r1804;
	xor.b32  	%r1809, %r1808, %r2127;
	add.s32 	%r1810, %r1802, %r1809;
	add.s32 	%r1811, %r1810, 362437;
	shr.u32 	%r1812, %r2130, 2;
	xor.b32  	%r1813, %r1812, %r2130;
	shl.b32 	%r1814, %r1809, 4;
	shl.b32 	%r1815, %r1813, 1;
	xor.b32  	%r1816, %r1815, %r1814;
	xor.b32  	%r1817, %r1816, %r1813;
	xor.b32  	%r1818, %r1817, %r1809;
	add.s32 	%r1819, %r1802, %r1818;
	add.s32 	%r1820, %r1819, 724874;
	cvt.rn.f32.u32 	%f1, %r1811;
	fma.rn.f32 	%f2, %f1, 0f2F800000, 0f2F000000;
	cvt.rn.f32.u32 	%f3, %r1820;
	fma.rn.f32 	%f4, %f3, 0f30C90FDB, 0f30490FDB;
	setp.lt.f32 	%p126, %f2, 0f00800000;
	mul.f32 	%f5, %f2, 0f4B000000;
	selp.f32 	%f6, %f5, %f2, %p126;
	selp.f32 	%f7, 0fC1B80000, 0f00000000, %p126;
	mov.b32 	%r1821, %f6;
	add.s32 	%r1822, %r1821, -1059760811;
	and.b32  	%r1823, %r1822, -8388608;
	sub.s32 	%r1824, %r1821, %r1823;
	mov.b32 	%f8, %r1824;
	cvt.rn.f32.s32 	%f9, %r1823;
	fma.rn.f32 	%f10, %f9, 0f34000000, %f7;
	add.f32 	%f11, %f8, 0fBF800000;
	fma.rn.f32 	%f12, %f11, 0fBE055027, 0f3E1039F6;
	fma.rn.f32 	%f13, %f12, %f11, 0fBDF8CDCC;
	fma.rn.f32 	%f14, %f13, %f11, 0f3E0F2955;
	fma.rn.f32 	%f15, %f14, %f11, 0fBE2AD8B9;
	fma.rn.f32 	%f16, %f15, %f11, 0f3E4CED0B;
	fma.rn.f32 	%f17, %f16, %f11, 0fBE7FFF22;
	fma.rn.f32 	%f18, %f17, %f11, 0f3EAAAA78;
	fma.rn.f32 	%f19, %f18, %f11, 0fBF000000;
	mul.f32 	%f20, %f11, %f19;
	fma.rn.f32 	%f21, %f20, %f11, %f11;
	fma.rn.f32 	%f22, %f10, 0f3F317218, %f21;
	setp.gt.u32 	%p127, %r1821, 2139095039;
	fma.rn.f32 	%f23, %f6, 0f7F800000, 0f7F800000;
	selp.f32 	%f24, %f23, %f22, %p127;
	setp.eq.f32 	%p128, %f6, 0f00000000;
	mul.f32 	%f25, %f24, 0fC0000000;
	selp.f32 	%f26, 0f7F800000, %f25, %p128;
	sqrt.rn.f32 	%f27, %f26;
	sin.approx.f32 	%f28, %f4;
	mul.f32 	%f29, %f27, %f28;
	cvta.to.global.u64 	%rd43, %rd17;
	shl.b64 	%rd44, %rd2, 2;
	add.s64 	%rd45, %rd43, %rd44;
	st.global.f32 	[%rd45], %f29;
$L__BB1_232:
	ret;

}
	// .globl	_Z17define_fit_paramsIfEvPT_yyi
.visible .entry _Z17define_fit_paramsIfEvPT_yyi(
	.param .u64 .ptr .align 1 _Z17define_fit_paramsIfEvPT_yyi_param_0,
	.param .u64 _Z17define_fit_paramsIfEvPT_yyi_param_1,
	.param .u64 _Z17define_fit_paramsIfEvPT_yyi_param_2,
	.param .u32 _Z17define_fit_paramsIfEvPT_yyi_param_3
)
{
	.local .align 8 .b8 	__local_depot2[48];
	.reg .b64 	%SP;
	.reg .b64 	%SPL;
	.reg .pred 	%p<126>;
	.reg .b32 	%r<2372>;
	.reg .b32 	%f<3>;
	.reg .b64 	%rd<48>;

	mov.u64 	%SPL, __local_depot2;
	ld.param.u64 	%rd17, [_Z17define_fit_paramsIfEvPT_yyi_param_0];
	ld.param.u64 	%rd18, [_Z17define_fit_paramsIfEvPT_yyi_param_1];
	ld.param.u64 	%rd19, [_Z17define_fit_paramsIfEvPT_yyi_param_2];
	ld.param.u32 	%r1077, [_Z17define_fit_paramsIfEvPT_yyi_param_3];
	mov.u32 	%r1078, %ctaid.x;
	mov.u32 	%r1079, %ntid.x;
	mov.u32 	%r1080, %tid.x;
	mad.lo.s32 	%r1, %r1078, %r1079, %r1080;
	setp.ge.s32 	%p1, %r1, %r1077;
	@%p1 bra 	$L__BB2_232;
	add.u64 	%rd1, %SPL, 0;
	cvt.s64.s32 	%rd2, %r1;
	cvt.u32.u64 	%r1081, %rd18;
	xor.b32  	%r1082, %r1081, -1429050551;
	mul.lo.s32 	%r1083, %r1082, 1099087573;
	{ .reg .b32 tmp; mov.b64 {tmp, %r1084}, %rd18; }
	xor.b32  	%r1085, %r1084, -136515619;
	mul.lo.s32 	%r1086, %r1085, -1703105765;
	add.s32 	%r1087, %r1083, %r1086;
	add.s32 	%r2, %r1087, 6615241;
	add.s32 	%r2108, %r1083, 123456789;
	st.local.v2.u32 	[%rd1], {%r2, %r2108};
	xor.b32  	%r1088, %r1083, 362436069;
	add.s32 	%r1089, %r1086, 521288629;
	st.local.v2.u32 	[%rd1+8], {%r1088, %r1089};
	xor.b32  	%r1090, %r1086, 88675123;
	add.s32 	%r2104, %r1083, 5783321;
	st.local.v2.u32 	[%rd1+16], {%r1090, %r2104};
	setp.eq.s32 	%p2, %r1, 0;
	@%p2 bra 	$L__BB2_116;
	mov.b32 	%r1808, 0;
	mov.u64 	%rd46, %rd2;
$L__BB2_3:
	mov.u64 	%rd3, %rd46;
	and.b64  	%rd4, %rd3, 3;
	setp.eq.s64 	%p3, %rd4, 0;
	@%p3 bra 	$L__BB2_115;
	mul.wide.u32 	%rd21, %r1808, 3200;
	mov.u64 	%rd22, precalc_xorwow_matrix;
	add.s64 	%rd5, %rd22, %rd21;
	mov.b32 	%r2104, 0;
	mov.u32 	%r1824, %r2104;
	mov.u32 	%r1825, %r2104;
	mov.u32 	%r1826, %r2104;
	mov.u32 	%r2108, %r2104;
	mov.u32 	%r1816, %r2104;
$L__BB2_5:
	mul.wide.u32 	%rd23, %r1816, 4;
	add.s64 	%rd24, %rd1, %rd23;
	ld.local.u32 	%r16, [%rd24+4];
	shl.b32 	%r17, %r1816, 5;
	mov.b32 	%r1822, 0;
$L__BB2_6:
	.pragma "nounroll";
	shr.u32 	%r1094, %r16, %r1822;
	and.b32  	%r1095, %r1094, 1;
	setp.eq.b32 	%p4, %r1095, 1;
	not.pred 	%p5, %p4;
	add.s32 	%r1096, %r17, %r1822;
	mul.lo.s32 	%r1097, %r1096, 5;
	mul.wide.u32 	%rd25, %r1097, 4;
	add.s64 	%rd6, %rd5, %rd25;
	@%p5 bra 	$L__BB2_8;
	ld.global.u32 	%r1098, [%rd6];
	xor.b32  	%r2108, %r2108, %r1098;
	ld.global.u32 	%r1099, [%rd6+4];
	xor.b32  	%r1826, %r1826, %r1099;
	ld.global.u32 	%r1100, [%rd6+8];
	xor.b32  	%r1825, %r1825, %r1100;
	ld.global.u32 	%r1101, [%rd6+12];
	xor.b32  	%r1824, %r1824, %r1101;
	ld.global.u32 	%r1102, [%rd6+16];
	xor.b32  	%r2104, %r2104, %r1102;
$L__BB2_8:
	and.b32  	%r1104, %r1094, 2;
	setp.eq.s32 	%p6, %r1104, 0;
	@%p6 bra 	$L__BB2_10;
	ld.global.u32 	%r1105, [%rd6+20];
	xor.b32  	%r2108, %r2108, %r1105;
	ld.global.u32 	%r1106, [%rd6+24];
	xor.b32  	%r1826, %r1826, %r1106;
	ld.global.u32 	%r1107, [%rd6+28];
	xor.b32  	%r1825, %r1825, %r1107;
	ld.global.u32 	%r1108, [%rd6+32];
	xor.b32  	%r1824, %r1824, %r1108;
	ld.global.u32 	%r1109, [%rd6+36];
	xor.b32  	%r2104, %r2104, %r1109;
$L__BB2_10:
	and.b32  	%r1111, %r1094, 4;
	setp.eq.s32 	%p7, %r1111, 0;
	@%p7 bra 	$L__BB2_12;
	ld.global.u32 	%r1112, [%rd6+40];
	xor.b32  	%r2108, %r2108, %r1112;
	ld.global.u32 	%r1113, [%rd6+44];
	xor.b32  	%r1826, %r1826, %r1113;
	ld.global.u32 	%r1114, [%rd6+48];
	xor.b32  	%r1825, %r1825, %r1114;
	ld.global.u32 	%r1115, [%rd6+52];
	xor.b32  	%r1824, %r1824, %r1115;
	ld.global.u32 	%r1116, [%rd6+56];
	xor.b32  	%r2104, %r2104, %r1116;
$L__BB2_12:
	and.b32  	%r1118, %r1094, 8;
	setp.eq.s32 	%p8, %r1118, 0;
	@%p8 bra 	$L__BB2_14;
	ld.global.u32 	%r1119, [%rd6+60];
	xor.b32  	%r2108, %r2108, %r1119;
	ld.global.u32 	%r1120, [%rd6+64];
	xor.b32  	%r1826, %r1826, %r1120;
	ld.global.u32 	%r1121, [%rd6+68];
	xor.b32  	%r1825, %r1825, %r1121;
	ld.global.u32 	%r1122, [%rd6+72];
	xor.b32  	%r1824, %r1824, %r1122;
	ld.global.u32 	%r1123, [%rd6+76];
	xor.b32  	%r2104, %r2104, %r1123;
$L__BB2_14:
	and.b32  	%r1125, %r1094, 16;
	setp.eq.s32 	%p9, %r1125, 0;
	@%p9 bra 	$L__BB2_16;
	ld.global.u32 	%r1126, [%rd6+80];
	xor.b32  	%r2108, %r2108, %r1126;
	ld.global.u32 	%r1127, [%rd6+84];
	xor.b32  	%r1826, %r1826, %r1127;
	ld.global.u32 	%r1128, [%rd6+88];
	xor.b32  	%r1825, %r1825, %r1128;
	ld.global.u32 	%r1129, [%rd6+92];
	xor.b32  	%r1824, %r1824, %r1129;
	ld.global.u32 	%r1130, [%rd6+96];
	xor.b32  	%r2104, %r2104, %r1130;
$L__BB2_16:
	and.b32  	%r1132, %r1094, 32;
	setp.eq.s32 	%p10, %r1132, 0;
	@%p10 bra 	$L__BB2_18;
	ld.global.u32 	%r1133, [%rd6+100];
	xor.b32  	%r2108, %r2108, %r1133;
	ld.global.u32 	%r1134, [%rd6+104];
	xor.b32  	%r1826, %r1826, %r1134;
	ld.global.u32 	%r1135, [%rd6+108];
	xor.b32  	%r1825, %r1825, %r1135;
	ld.global.u32 	%r1136, [%rd6+112];
	xor.b32  	%r1824, %r1824, %r1136;
	ld.global.u32 	%r1137, [%rd6+116];
	xor.b32  	%r2104, %r2104, %r1137;
$L__BB2_18:
	and.b32  	%r1139, %r1094, 64;
	setp.eq.s32 	%p11, %r1139, 0;
	@%p11 bra 	$L__BB2_20;
	ld.global.u32 	%r1140, [%rd6+120];
	xor.b32  	%r2108, %r2108, %r1140;
	ld.global.u32 	%r1141, [%rd6+124];
	xor.b32  	%r1826, %r1826, %r1141;
	ld.global.u32 	%r1142, [%rd6+128];
	xor.b32  	%r1825, %r1825, %r1142;
	ld.global.u32 	%r1143, [%rd6+132];
	xor.b32  	%r1824, %r1824, %r1143;
	ld.global.u32 	%r1144, [%rd6+136];
	xor.b32  	%r2104, %r2104, %r1144;
$L__BB2_20:
	and.b32  	%r1146, %r1094, 128;
	setp.eq.s32 	%p12, %r1146, 0;
	@%p12 bra 	$L__BB2_22;
	ld.global.u32 	%r1147, [%rd6+140];
	xor.b32  	%r2108, %r2108, %r1147;
	ld.global.u32 	%r1148, [%rd6+144];
	xor.b32  	%r1826, %r1826, %r1148;
	ld.global.u32 	%r1149, [%rd6+148];
	xor.b32  	%r1825, %r1825, %r1149;
	ld.global.u32 	%r1150, [%rd6+152];
	xor.b32  	%r1824, %r1824, %r1150;
	ld.global.u32 	%r1151, [%rd6+156];
	xor.b32  	%r2104, %r2104, %r1151;
$L__BB2_22:
	and.b32  	%r1153, %r1094, 256;
	setp.eq.s32 	%p13, %r1153, 0;
	@%p13 bra 	$L__BB2_24;
	ld.global.u32 	%r1154, [%rd6+160];
	xor.b32  	%r2108, %r2108, %r1154;
	ld.global.u32 	%r1155, [%rd6+164];
	xor.b32  	%r1826, %r1826, %r1155;
	ld.global.u32 	%r1156, [%rd6+168];
	xor.b32  	%r1825, %r1825, %r1156;
	ld.global.u32 	%r1157, [%rd6+172];
	xor.b32  	%r1824, %r1824, %r1157;
	ld.global.u32 	%r1158, [%rd6+176];
	xor.b32  	%r2104, %r2104, %r1158;
$L__BB2_24:
	and.b32  	%r1160, %r1094, 512;
	setp.eq.s32 	%p14, %r1160, 0;
	@%p14 bra 	$L__BB2_26;
	ld.global.u32 	%r1161, [%rd6+180];
	xor.b32  	%r2108, %r2108, %r1161;
	ld.global.u32 	%r1162, [%rd6+184];
	xor.b32  	%r1826, %r1826, %r1162;
	ld.global.u32 	%r1163, [%rd6+188];
	xor.b32  	%r1825, %r1825, %r1163;
	ld.global.u32 	%r1164, [%rd6+192];
	xor.b32  	%r1824, %r1824, %r1164;
	ld.global.u32 	%r1165, [%rd6+196];
	xor.b32  	%r2104, %r2104, %r1165;
$L__BB2_26:
	and.b32  	%r1167, %r1094, 1024;
	setp.eq.s32 	%p15, %r1167, 0;
	@%p15 bra 	$L__BB2_28;
	ld.global.u32 	%r1168, [%rd6+200];
	xor.b32  	%r2108, %r2108, %r1168;
	ld.global.u32 	%r1169, [%rd6+204];
	xor.b32  	%r1826, %r1826, %r1169;
	ld.global.u32 	%r1170, [%rd6+208];
	xor.b32  	%r1825, %r1825, %r1170;
	ld.global.u32 	%r1171, [%rd6+212];
	xor.b32  	%r1824, %r1824, %r1171;
	ld.global.u32 	%r1172, [%rd6+216];
	xor.b32  	%r2104, %r2104, %r1172;
$L__BB2_28:
	and.b32  	%r1174, %r1094, 2048;
	setp.eq.s32 	%p16, %r1174, 0;
	@%p16 bra 	$L__BB2_30;
	ld.global.u32 	%r1175, [%rd6+220];
	xor.b32  	%r2108, %r2108, %r1175;
	ld.global.u32 	%r1176, [%rd6+224];
	xor.b32  	%r1826, %r1826, %r1176;
	ld.global.u32 	%r1177, [%rd6+228];
	xor.b32  	%r1825, %r1825, %r1177;
	ld.global.u32 	%r1178, [%rd6+232];
	xor.b32  	%r1824, %r1824, %r1178;
	ld.global.u32 	%r1179, [%rd6+236];
	xor.b32  	%r2104, %r2104, %r1179;
$L__BB2_30:
	and.b32  	%r1181, %r1094, 4096;
	setp.eq.s32 	%p17, %r1181, 0;
	@%p17 bra 	$L__BB2_32;
	ld.global.u32 	%r1182, [%rd6+240];
	xor.b32  	%r2108, %r2108, %r1182;
	ld.global.u32 	%r1183, [%rd6+244];
	xor.b32  	%r1826, %r1826, %r1183;
	ld.global.u32 	%r1184, [%rd6+248];
	xor.b32  	%r1825, %r1825, %r1184;
	ld.global.u32 	%r1185, [%rd6+252];
	xor.b32  	%r1824, %r1824, %r1185;
	ld.global.u32 	%r1186, [%rd6+256];
	xor.b32  	%r2104, %r2104, %r1186;
$L__BB2_32:
	and.b32  	%r1188, %r1094, 8192;
	setp.eq.s32 	%p18, %r1188, 0;
	@%p18 bra 	$L__BB2_34;
	ld.global.u32 	%r1189, [%rd6+260];
	xor.b32  	%r2108, %r2108, %r1189;
	ld.global.u32 	%r1190, [%rd6+264];
	xor.b32  	%r1826, %r1826, %r1190;
	ld.global.u32 	%r1191, [%rd6+268];
	xor.b32  	%r1825, %r1825, %r1191;
	ld.global.u32 	%r1192, [%rd6+272];
	xor.b32  	%r1824, %r1824, %r1192;
	ld.global.u32 	%r1193, [%rd6+276];
	xor.b32  	%r2104, %r2104, %r1193;
$L__BB2_34:
	and.b32  	%r1195, %r1094, 16384;
	setp.eq.s32 	%p19, %r1195, 0;
	@%p19 bra 	$L__BB2_36;
	ld.global.u32 	%r1196, [%rd6+280];
	xor.b32  	%r2108, %r2108, %r1196;
	ld.global.u32 	%r1197, [%rd6+284];
	xor.b32  	%r1826, %r1826, %r1197;
	ld.global.u32 	%r1198, [%rd6+288];
	xor.b32  	%r1825, %r1825, %r1198;
	ld.global.u32 	%r1199, [%rd6+292];
	xor.b32  	%r1824, %r1824, %r1199;
	ld.global.u32 	%r1200, [%rd6+296];
	xor.b32  	%r2104, %r2104, %r1200;
$L__BB2_36:
	and.b32  	%r1202, %r1094, 32768;
	setp.eq.s32 	%p20, %r1202, 0;
	@%p20 bra 	$L__BB2_38;
	ld.global.u32 	%r1203, [%rd6+300];
	xor.b32  	%r2108, %r2108, %r1203;
	ld.global.u32 	%r1204, [%rd6+304];
	xor.b32  	%r1826, %r1826, %r1204;
	ld.global.u32 	%r1205, [%rd6+308];
	xor.b32  	%r1825, %r1825, %r1205;
	ld.global.u32 	%r1206, [%rd6+312];
	xor.b32  	%r1824, %r1824, %r1206;
	ld.global.u32 	%r1207, [%rd6+316];
	xor.b32  	%r2104, %r2104, %r1207;
$L__BB2_38:
	add.s32 	%r1822, %r1822, 16;
	setp.ne.s32 	%p21, %r1822, 32;
	@%p21 bra 	$L__BB2_6;
	mad.lo.s32 	%r1208, %r1816, -31, %r17;
	add.s32 	%r1816, %r1208, 1;
	setp.ne.s32 	%p22, %r1816, 5;
	@%p22 bra 	$L__BB2_5;
	st.local.u32 	[%rd1+4], %r2108;
	st.local.v2.u32 	[%rd1+8], {%r1826, %r1825};
	st.local.v2.u32 	[%rd1+16], {%r1824, %r2104};
	setp.eq.s64 	%p23, %rd4, 1;
	@%p23 bra 	$L__BB2_115;
	mov.b32 	%r2104, 0;
	mov.u32 	%r1916, %r2104;
	mov.u32 	%r1917, %r2104;
	mov.u32 	%r1918, %r2104;
	mov.u32 	%r2108, %r2104;
	mov.u32 	%r1908, %r2104;
$L__BB2_42:
	mul.wide.u32 	%rd26, %r1908, 4;
	add.s64 	%rd27, %rd1, %rd26;
	ld.local.u32 	%r192, [%rd27+4];
	shl.b32 	%r193, %r1908, 5;
	mov.b32 	%r1914, 0;
$L__BB2_43:
	.pragma "nounroll";
	shr.u32 	%r1211, %r192, %r1914;
	and.b32  	%r1212, %r1211, 1;
	setp.eq.b32 	%p24, %r1212, 1;
	not.pred 	%p25, %p24;
	add.s32 	%r1213, %r193, %r1914;
	mul.lo.s32 	%r1214, %r1213, 5;
	mul.wide.u32 	%rd28, %r1214, 4;
	add.s64 	%rd7, %rd5, %rd28;
	@%p25 bra 	$L__BB2_45;
	ld.global.u32 	%r1215, [%rd7];
	xor.b32  	%r2108, %r2108, %r1215;
	ld.global.u32 	%r1216, [%rd7+4];
	xor.b32  	%r1918, %r1918, %r1216;
	ld.global.u32 	%r1217, [%rd7+8];
	xor.b32  	%r1917, %r1917, %r1217;
	ld.global.u32 	%r1218, [%rd7+12];
	xor.b32  	%r1916, %r1916, %r1218;
	ld.global.u32 	%r1219, [%rd7+16];
	xor.b32  	%r2104, %r2104, %r1219;
$L__BB2_45:
	and.b32  	%r1221, %r1211, 2;
	setp.eq.s32 	%p26, %r1221, 0;
	@%p26 bra 	$L__BB2_47;
	ld.global.u32 	%r1222, [%rd7+20];
	xor.b32  	%r2108, %r2108, %r1222;
	ld.global.u32 	%r1223, [%rd7+24];
	xor.b32  	%r1918, %r1918, %r1223;
	ld.global.u32 	%r1224, [%rd7+28];
	xor.b32  	%r1917, %r1917, %r1224;
	ld.global.u32 	%r1225, [%rd7+32];
	xor.b32  	%r1916, %r1916, %r1225;
	ld.global.u32 	%r1226, [%rd7+36];
	xor.b32  	%r2104, %r2104, %r1226;
$L__BB2_47:
	and.b32  	%r1228, %r1211, 4;
	setp.eq.s32 	%p27, %r1228, 0;
	@%p27 bra 	$L__BB2_49;
	ld.global.u32 	%r1229, [%rd7+40];
	xor.b32  	%r2108, %r2108, %r1229;
	ld.global.u32 	%r1230, [%rd7+44];
	xor.b32  	%r1918, %r1918, %r1230;
	ld.global.u32 	%r1231, [%rd7+48];
	xor.b32  	%r1917, %r1917, %r1231;
	ld.global.u32 	%r1232, [%rd7+52];
	xor.b32  	%r1916, %r1916, %r1232;
	ld.global.u32 	%r1233, [%rd7+56];
	xor.b32  	%r2104, %r2104, %r1233;
$L__BB2_49:
	and.b32  	%r1235, %r1211, 8;
	setp.eq.s32 	%p28, %r1235, 0;
	@%p28 bra 	$L__BB2_51;
	ld.global.u32 	%r1236, [%rd7+60];
	xor.b32  	%r2108, %r2108, %r1236;
	ld.global.u32 	%r1237, [%rd7+64];
	xor.b32  	%r1918, %r1918, %r1237;
	ld.global.u32 	%r1238, [%rd7+68];
	xor.b32  	%r1917, %r1917, %r1238;
	ld.global.u32 	%r1239, [%rd7+72];
	xor.b32  	%r1916, %r1916, %r1239;
	ld.global.u32 	%r1240, [%rd7+76];
	xor.b32  	%r2104, %r2104, %r1240;
$L__BB2_51:
	and.b32  	%r1242, %r1211, 16;
	setp.eq.s32 	%p29, %r1242, 0;
	@%p29 bra 	$L__BB2_53;
	ld.global.u32 	%r1243, [%rd7+80];
	xor.b32  	%r2108, %r2108, %r1243;
	ld.global.u32 	%r1244, [%rd7+84];
	xor.b32  	%r1918, %r1918, %r1244;
	ld.global.u32 	%r1245, [%rd7+88];
	xor.b32  	%r1917, %r1917, %r1245;
	ld.global.u32 	%r1246, [%rd7+92];
	xor.b32  	%r1916, %r1916, %r1246;
	ld.global.u32 	%r1247, [%rd7+96];
	xor.b32  	%r2104, %r2104, %r1247;
$L__BB2_53:
	and.b32  	%r1249, %r1211, 32;
	setp.eq.s32 	%p30, %r1249, 0;
	@%p30 bra 	$L__BB2_55;
	ld.global.u32 	%r1250, [%rd7+100];
	xor.b32  	%r2108, %r2108, %r1250;
	ld.global.u32 	%r1251, [%rd7+104];
	xor.b32  	%r1918, %r1918, %r1251;
	ld.global.u32 	%r1252, [%rd7+108];
	xor.b32  	%r1917, %r1917, %r1252;
	ld.global.u32 	%r1253, [%rd7+112];
	xor.b32  	%r1916, %r1916, %r1253;
	ld.global.u32 	%r1254, [%rd7+116];
	xor.b32  	%r2104, %r2104, %r1254;
$L__BB2_55:
	and.b32  	%r1256, %r1211, 64;
	setp.eq.s32 	%p31, %r1256, 0;
	@%p31 bra 	$L__BB2_57;
	ld.global.u32 	%r1257, [%rd7+120];
	xor.b32  	%r2108, %r2108, %r1257;
	ld.global.u32 	%r1258, [%rd7+124];
	xor.b32  	%r1918, %r1918, %r1258;
	ld.global.u32 	%r1259, [%rd7+128];
	xor.b32  	%r1917, %r1917, %r1259;
	ld.global.u32 	%r1260, [%rd7+132];
	xor.b32  	%r1916, %r1916, %r1260;
	ld.global.u32 	%r1261, [%rd7+136];
	xor.b32  	%r2104, %r2104, %r1261;
$L__BB2_57:
	and.b32  	%r1263, %r1211, 128;
	setp.eq.s32 	%p32, %r1263, 0;
	@%p32 bra 	$L__BB2_59;
	ld.global.u32 	%r1264, [%rd7+140];
	xor.b32  	%r2108, %r2108, %r1264;
	ld.global.u32 	%r1265, [%rd7+144];
	xor.b32  	%r1918, %r1918, %r1265;
	ld.global.u32 	%r1266, [%rd7+148];
	xor.b32  	%r1917, %r1917, %r1266;
	ld.global.u32 	%r1267, [%rd7+152];
	xor.b32  	%r1916, %r1916, %r1267;
	ld.global.u32 	%r1268, [%rd7+156];
	xor.b32  	%r2104, %r2104, %r1268;
$L__BB2_59:
	and.b32  	%r1270, %r1211, 256;
	setp.eq.s32 	%p33, %r1270, 0;
	@%p33 bra 	$L__BB2_61;
	ld.global.u32 	%r1271, [%rd7+160];
	xor.b32  	%r2108, %r2108, %r1271;
	ld.global.u32 	%r1272, [%rd7+164];
	xor.b32  	%r1918, %r1918, %r1272;
	ld.global.u32 	%r1273, [%rd7+168];
	xor.b32  	%r1917, %r1917, %r1273;
	ld.global.u32 	%r1274, [%rd7+172];
	xor.b32  	%r1916, %r1916, %r1274;
	ld.global.u32 	%r1275, [%rd7+176];
	xor.b32  	%r2104, %r2104, %r1275;
$L__BB2_61:
	and.b32  	%r1277, %r1211, 512;
	setp.eq.s32 	%p34, %r1277, 0;
	@%p34 bra 	$L__BB2_63;
	ld.global.u32 	%r1278, [%rd7+180];
	xor.b32  	%r2108, %r2108, %r1278;
	ld.global.u32 	%r1279, [%rd7+184];
	xor.b32  	%r1918, %r1918, %r1279;
	ld.global.u32 	%r1280, [%rd7+188];
	xor.b32  	%r1917, %r1917, %r1280;
	ld.global.u32 	%r1281, [%rd7+192];
	xor.b32  	%r1916, %r1916, %r1281;
	ld.global.u32 	%r1282, [%rd7+196];
	xor.b32  	%r2104, %r2104, %r1282;
$L__BB2_63:
	and.b32  	%r1284, %r1211, 1024;
	setp.eq.s32 	%p35, %r1284, 0;
	@%p35 bra 	$L__BB2_65;
	ld.global.u32 	%r1285, [%rd7+200];
	xor.b32  	%r2108, %r2108, %r1285;
	ld.global.u32 	%r1286, [%rd7+204];
	xor.b32  	%r1918, %r1918, %r1286;
	ld.global.u32 	%r1287, [%rd7+208];
	xor.b32  	%r1917, %r1917, %r1287;
	ld.global.u32 	%r1288, [%rd7+212];
	xor.b32  	%r1916, %r1916, %r1288;
	ld.global.u32 	%r1289, [%rd7+216];
	xor.b32  	%r2104, %r2104, %r1289;
$L__BB2_65:
	and.b32  	%r1291, %r1211, 2048;
	setp.eq.s32 	%p36, %r1291, 0;
	@%p36 bra 	$L__BB2_67;
	ld.global.u32 	%r1292, [%rd7+220];
	xor.b32  	%r2108, %r2108, %r1292;
	ld.global.u32 	%r1293, [%rd7+224];
	xor.b32  	%r1918, %r1918, %r1293;
	ld.global.u32 	%r1294, [%rd7+228];
	xor.b32  	%r1917, %r1917, %r1294;
	ld.global.u32 	%r1295, [%rd7+232];
	xor.b32  	%r1916, %r1916, %r1295;
	ld.global.u32 	%r1296, [%rd7+236];
	xor.b32  	%r2104, %r2104, %r1296;
$L__BB2_67:
	and.b32  	%r1298, %r1211, 4096;
	setp.eq.s32 	%p37, %r1298, 0;
	@%p37 bra 	$L__BB2_69;
	ld.global.u32 	%r1299, [%rd7+240];
	xor.b32  	%r2108, %r2108, %r1299;
	ld.global.u32 	%r1300, [%rd7+244];
	xor.b32  	%r1918, %r1918, %r1300;
	ld.global.u32 	%r1301, [%rd7+248];
	xor.b32  	%r1917, %r1917, %r1301;
	ld.global.u32 	%r1302, [%rd7+252];
	xor.b32  	%r1916, %r1916, %r1302;
	ld.global.u32 	%r1303, [%rd7+256];
	xor.b32  	%r2104, %r2104, %r1303;
$L__BB2_69:
	and.b32  	%r1305, %r1211, 8192;
	setp.eq.s32 	%p38, %r1305, 0;
	@%p38 bra 	$L__BB2_71;
	ld.global.u32 	%r1306, [%rd7+260];
	xor.b32  	%r2108, %r2108, %r1306;
	ld.global.u32 	%r1307, [%rd7+264];
	xor.b32  	%r1918, %r1918, %r1307;
	ld.global.u32 	%r1308, [%rd7+268];
	xor.b32  	%r1917, %r1917, %r1308;
	ld.global.u32 	%r1309, [%rd7+272];
	xor.b32  	%r1916, %r1916, %r1309;
	ld.global.u32 	%r1310, [%rd7+276];
	xor.b32  	%r2104, %r2104, %r1310;
$L__BB2_71:
	and.b32  	%r1312, %r1211, 16384;
	setp.eq.s32 	%p39, %r1312, 0;
	@%p39 bra 	$L__BB2_73;
	ld.global.u32 	%r1313, [%rd7+280];
	xor.b32  	%r2108, %r2108, %r1313;
	ld.global.u32 	%r1314, [%rd7+284];
	xor.b32  	%r1918, %r1918, %r1314;
	ld.global.u32 	%r1315, [%rd7+288];
	xor.b32  	%r1917, %r1917, %r1315;
	ld.global.u32 	%r1316, [%rd7+292];
	xor.b32  	%r1916, %r1916, %r1316;
	ld.global.u32 	%r1317, [%rd7+296];
	xor.b32  	%r2104, %r2104, %r1317;
$L__BB2_73:
	and.b32  	%r1319, %r1211, 32768;
	setp.eq.s32 	%p40, %r1319, 0;
	@%p40 bra 	$L__BB2_75;
	ld.global.u32 	%r1320, [%rd7+300];
	xor.b32  	%r2108, %r2108, %r1320;
	ld.global.u32 	%r1321, [%rd7+304];
	xor.b32  	%r1918, %r1918, %r1321;
	ld.global.u32 	%r1322, [%rd7+308];
	xor.b32  	%r1917, %r1917, %r1322;
	ld.global.u32 	%r1323, [%rd7+312];
	xor.b32  	%r1916, %r1916, %r1323;
	ld.global.u32 	%r1324, [%rd7+316];
	xor.b32  	%r2104, %r2104, %r1324;
$L__BB2_75:
	add.s32 	%r1914, %r1914, 16;
	setp.ne.s32 	%p41, %r1914, 32;
	@%p41 bra 	$L__BB2_43;
	mad.lo.s32 	%r1325, %r1908, -31, %r193;
	add.s32 	%r1908, %r1325, 1;
	setp.ne.s32 	%p42, %r1908, 5;
	@%p42 bra 	$L__BB2_42;
	st.local.u32 	[%rd1+4], %r2108;
	st.local.v2.u32 	[%rd1+8], {%r1918, %r1917};
	st.local.v2.u32 	[%rd1+16], {%r1916, %r2104};
	setp.ne.s64 	%p43, %rd4, 3;
	@%p43 bra 	$L__BB2_115;
	mov.b32 	%r2104, 0;
	mov.u32 	%r2008, %r2104;
	mov.u32 	%r2009, %r2104;
	mov.u32 	%r2010, %r2104;
	mov.u32 	%r2108, %r2104;
	mov.u32 	%r2000, %r2104;
$L__BB2_79:
	mul.wide.u32 	%rd29, %r2000, 4;
	add.s64 	%rd30, %rd1, %rd29;
	ld.local.u32 	%r368, [%rd30+4];
	shl.b32 	%r369, %r2000, 5;
	mov.b32 	%r2006, 0;
$L__BB2_80:
	.pragma "nounroll";
	shr.u32 	%r1328, %r368, %r2006;
	and.b32  	%r1329, %r1328, 1;
	setp.eq.b32 	%p44, %r1329, 1;
	not.pred 	%p45, %p44;
	add.s32 	%r1330, %r369, %r2006;
	mul.lo.s32 	%r1331, %r1330, 5;
	mul.wide.u32 	%rd31, %r1331, 4;
	add.s64 	%rd8, %rd5, %rd31;
	@%p45 bra 	$L__BB2_82;
	ld.global.u32 	%r1332, [%rd8];
	xor.b32  	%r2108, %r2108, %r1332;
	ld.global.u32 	%r1333, [%rd8+4];
	xor.b32  	%r2010, %r2010, %r1333;
	ld.global.u32 	%r1334, [%rd8+8];
	xor.b32  	%r2009, %r2009, %r1334;
	ld.global.u32 	%r1335, [%rd8+12];
	xor.b32  	%r2008, %r2008, %r1335;
	ld.global.u32 	%r1336, [%rd8+16];
	xor.b32  	%r2104, %r2104, %r1336;
$L__BB2_82:
	and.b32  	%r1338, %r1328, 2;
	setp.eq.s32 	%p46, %r1338, 0;
	@%p46 bra 	$L__BB2_84;
	ld.global.u32 	%r1339, [%rd8+20];
	xor.b32  	%r2108, %r2108, %r1339;
	ld.global.u32 	%r1340, [%rd8+24];
	xor.b32  	%r2010, %r2010, %r1340;
	ld.global.u32 	%r1341, [%rd8+28];
	xor.b32  	%r2009, %r2009, %r1341;
	ld.global.u32 	%r1342, [%rd8+32];
	xor.b32  	%r2008, %r2008, %r1342;
	ld.global.u32 	%r1343, [%rd8+36];
	xor.b32  	%r2104, %r2104, %r1343;
$L__BB2_84:
	and.b32  	%r1345, %r1328, 4;
	setp.eq.s32 	%p47, %r1345, 0;
	@%p47 bra 	$L__BB2_86;
	ld.global.u32 	%r1346, [%rd8+40];
	xor.b32  	%r2108, %r2108, %r1346;
	ld.global.u32 	%r1347, [%rd8+44];
	xor.b32  	%r2010, %r2010, %r1347;
	ld.global.u32 	%r1348, [%rd8+48];
	xor.b32  	%r2009, %r2009, %r1348;
	ld.global.u32 	%r1349, [%rd8+52];
	xor.b32  	%r2008, %r2008, %r1349;
	ld.global.u32 	%r1350, [%rd8+56];
	xor.b32  	%r2104, %r2104, %r1350;
$L__BB2_86:
	and.b32  	%r1352, %r1328, 8;
	setp.eq.s32 	%p48, %r1352, 0;
	@%p48 bra 	$L__BB2_88;
	ld.global.u32 	%r1353, [%rd8+60];
	xor.b32  	%r2108, %r2108, %r1353;
	ld.global.u32 	%r1354, [%rd8+64];
	xor.b32  	%r2010, %r2010, %r1354;
	ld.global.u32 	%r1355, [%rd8+68];
	xor.b32  	%r2009, %r2009, %r1355;
	ld.global.u32 	%r1356, [%rd8+72];
	xor.b32  	%r2008, %r2008, %r1356;
	ld.global.u32 	%r1357, [%rd8+76];
	xor.b32  	%r2104, %r2104, %r1357;
$L__BB2_88:
	and.b32  	%r1359, %r1328, 16;
	setp.eq.s32 	%p49, %r1359, 0;
	@%p49 bra 	$L__BB2_90;
	ld.global.u32 	%r1360, [%rd8+80];
	xor.b32  	%r2108, %r2108, %r1360;
	ld.global.u32 	%r1361, [%rd8+84];
	xor.b32  	%r2010, %r2010, %r1361;
	ld.global.u32 	%r1362, [%rd8+88];
	xor.b32  	%r2009, %r2009, %r1362;
	ld.global.u32 	%r1363, [%rd8+92];
	xor.b32  	%r2008, %r2008, %r1363;
	ld.global.u32 	%r1364, [%rd8+96];
	xor.b32  	%r2104, %r2104, %r1364;
$L__BB2_90:
	and.b32  	%r1366, %r1328, 32;
	setp.eq.s32 	%p50, %r1366, 0;
	@%p50 bra 	$L__BB2_92;
	ld.global.u32 	%r1367, [%rd8+100];
	xor.b32  	%r2108, %r2108, %r1367;
	ld.global.u32 	%r1368, [%rd8+104];
	xor.b32  	%r2010, %r2010, %r1368;
	ld.global.u32 	%r1369, [%rd8+108];
	xor.b32  	%r2009, %r2009, %r1369;
	ld.global.u32 	%r1370, [%rd8+112];
	xor.b32  	%r2008, %r2008, %r1370;
	ld.global.u32 	%r1371, [%rd8+116];
	xor.b32  	%r2104, %r2104, %r1371;
$L__BB2_92:
	and.b32  	%r1373, %r1328, 64;
	setp.eq.s32 	%p51, %r1373, 0;
	@%p51 bra 	$L__BB2_94;
	ld.global.u32 	%r1374, [%rd8+120];
	xor.b32  	%r2108, %r2108, %r1374;
	ld.global.u32 	%r1375, [%rd8+124];
	xor.b32  	%r2010, %r2010, %r1375;
	ld.global.u32 	%r1376, [%rd8+128];
	xor.b32  	%r2009, %r2009, %r1376;
	ld.global.u32 	%r1377, [%rd8+132];
	xor.b32  	%r2008, %r2008, %r1377;
	ld.global.u32 	%r1378, [%rd8+136];
	xor.b32  	%r2104, %r2104, %r1378;
$L__BB2_94:
	and.b32  	%r1380, %r1328, 128;
	setp.eq.s32 	%p52, %r1380, 0;
	@%p52 bra 	$L__BB2_96;
	ld.global.u32 	%r1381, [%rd8+140];
	xor.b32  	%r2108, %r2108, %r1381;
	ld.global.u32 	%r1382, [%rd8+144];
	xor.b32  	%r2010, %r2010, %r1382;
	ld.global.u32 	%r1383, [%rd8+148];
	xor.b32  	%r2009, %r2009, %r1383;
	ld.global.u32 	%r1384, [%rd8+152];
	xor.b32  	%r2008, %r2008, %r1384;
	ld.global.u32 	%r1385, [%rd8+156];
	xor.b32  	%r2104, %r2104, %r1385;
$L__BB2_96:
	and.b32  	%r1387, %r1328, 256;
	setp.eq.s32 	%p53, %r1387, 0;
	@%p53 bra 	$L__BB2_98;
	ld.global.u32 	%r1388, [%rd8+160];
	xor.b32  	%r2108, %r2108, %r1388;
	ld.global.u32 	%r1389, [%rd8+164];
	xor.b32  	%r2010, %r2010, %r1389;
	ld.global.u32 	%r1390, [%rd8+168];
	xor.b32  	%r2009, %r2009, %r1390;
	ld.global.u32 	%r1391, [%rd8+172];
	xor.b32  	%r2008, %r2008, %r1391;
	ld.global.u32 	%r1392, [%rd8+176];
	xor.b32  	%r2104, %r2104, %r1392;
$L__BB2_98:
	and.b32  	%r1394, %r1328, 512;
	setp.eq.s32 	%p54, %r1394, 0;
	@%p54 bra 	$L__BB2_100;
	ld.global.u32 	%r1395, [%rd8+180];
	xor.b32  	%r2108, %r2108, %r1395;
	ld.global.u32 	%r1396, [%rd8+184];
	xor.b32  	%r2010, %r2010, %r1396;
	ld.global.u32 	%r1397, [%rd8+188];
	xor.b32  	%r2009, %r2009, %r1397;
	ld.global.u32 	%r1398, [%rd8+192];
	xor.b32  	%r2008, %r2008, %r1398;
	ld.global.u32 	%r1399, [%rd8+196];
	xor.b32  	%r2104, %r2104, %r1399;
$L__BB2_100:
	and.b32  	%r1401, %r1328, 1024;
	setp.eq.s32 	%p55, %r1401, 0;
	@%p55 bra 	$L__BB2_102;
	ld.global.u32 	%r1402, [%rd8+200];
	xor.b32  	%r2108, %r2108, %r1402;
	ld.global.u32 	%r1403, [%rd8+204];
	xor.b32  	%r2010, %r2010, %r1403;
	ld.global.u32 	%r1404, [%rd8+208];
	xor.b32  	%r2009, %r2009, %r1404;
	ld.global.u32 	%r1405, [%rd8+212];
	xor.b32  	%r2008, %r2008, %r1405;
	ld.global.u32 	%r1406, [%rd8+216];
	xor.b32  	%r2104, %r2104, %r1406;
$L__BB2_102:
	and.b32  	%r1408, %r1328, 2048;
	setp.eq.s32 	%p56, %r1408, 0;
	@%p56 bra 	$L__BB2_104;
	ld.global.u32 	%r1409, [%rd8+220];
	xor.b32  	%r2108, %r2108, %r1409;
	ld.global.u32 	%r1410, [%rd8+224];
	xor.b32  	%r2010, %r2010, %r1410;
	ld.global.u32 	%r1411, [%rd8+228];
	xor.b32  	%r2009, %r2009, %r1411;
	ld.global.u32 	%r1412, [%rd8+232];
	xor.b32  	%r2008, %r2008, %r1412;
	ld.global.u32 	%r1413, [%rd8+236];
	xor.b32  	%r2104, %r2104, %r1413;
$L__BB2_104:
	and.b32  	%r1415, %r1328, 4096;
	setp.eq.s32 	%p57, %r1415, 0;
	@%p57 bra 	$L__BB2_106;
	ld.global.u32 	%r1416, [%rd8+240];
	xor.b32  	%r2108, %r2108, %r1416;
	ld.global.u32 	%r1417, [%rd8+244];
	xor.b32  	%r2010, %r2010, %r1417;
	ld.global.u32 	%r1418, [%rd8+248];
	xor.b32  	%r2009, %r2009, %r1418;
	ld.global.u32 	%r1419, [%rd8+252];
	xor.b32  	%r2008, %r2008, %r1419;
	ld.global.u32 	%r1420, [%rd8+256];
	xor.b32  	%r2104, %r2104, %r1420;
$L__BB2_106:
	and.b32  	%r1422, %r1328, 8192;
	setp.eq.s32 	%p58, %r1422, 0;
	@%p58 bra 	$L__BB2_108;
	ld.global.u32 	%r1423, [%rd8+260];
	xor.b32  	%r2108, %r2108, %r1423;
	ld.global.u32 	%r1424, [%rd8+264];
	xor.b32  	%r2010, %r2010, %r1424;
	ld.global.u32 	%r1425, [%rd8+268];
	xor.b32  	%r2009, %r2009, %r1425;
	ld.global.u32 	%r1426, [%rd8+272];
	xor.b32  	%r2008, %r2008, %r1426;
	ld.global.u32 	%r1427, [%rd8+276];
	xor.b32  	%r2104, %r2104, %r1427;
$L__BB2_108:
	and.b32  	%r1429, %r1328, 16384;
	setp.eq.s32 	%p59, %r1429, 0;
	@%p59 bra 	$L__BB2_110;
	ld.global.u32 	%r1430, [%rd8+280];
	xor.b32  	%r2108, %r2108, %r1430;
	ld.global.u32 	%r1431, [%rd8+284];
	xor.b32  	%r2010, %r2010, %r1431;
	ld.global.u32 	%r1432, [%rd8+288];
	xor.b32  	%r2009, %r2009, %r1432;
	ld.global.u32 	%r1433, [%rd8+292];
	xor.b32  	%r2008, %r2008, %r1433;
	ld.global.u32 	%r1434, [%rd8+296];
	xor.b32  	%r2104, %r2104, %r1434;
$L__BB2_110:
	and.b32  	%r1436, %r1328, 32768;
	setp.eq.s32 	%p60, %r1436, 0;
	@%p60 bra 	$L__BB2_112;
	ld.global.u32 	%r1437, [%rd8+300];
	xor.b32  	%r2108, %r2108, %r1437;
	ld.global.u32 	%r1438, [%rd8+304];
	xor.b32  	%r2010, %r2010, %r1438;
	ld.global.u32 	%r1439, [%rd8+308];
	xor.b32  	%r2009, %r2009, %r1439;
	ld.global.u32 	%r1440, [%rd8+312];
	xor.b32  	%r2008, %r2008, %r1440;
	ld.global.u32 	%r1441, [%rd8+316];
	xor.b32  	%r2104, %r2104, %r1441;
$L__BB2_112:
	add.s32 	%r2006, %r2006, 16;
	setp.ne.s32 	%p61, %r2006, 32;
	@%p61 bra 	$L__BB2_80;
	mad.lo.s32 	%r1442, %r2000, -31, %r369;
	add.s32 	%r2000, %r1442, 1;
	setp.ne.s32 	%p62, %r2000, 5;
	@%p62 bra 	$L__BB2_79;
	st.local.u32 	[%rd1+4], %r2108;
	st.local.v2.u32 	[%rd1+8], {%r2010, %r2009};
	st.local.v2.u32 	[%rd1+16], {%r2008, %r2104};
$L__BB2_115:
	shr.u64 	%rd46, %rd3, 2;
	add.s32 	%r1808, %r1808, 1;
	setp.lt.u64 	%p63, %rd3, 4;
	@%p63 bra 	$L__BB2_116;
	bra.uni 	$L__BB2_3;
$L__BB2_116:
	setp.eq.s64 	%p64, %rd19, 0;
	@%p64 bra 	$L__BB2_231;
	mov.b32 	%r2091, 0;
	mov.u64 	%rd33, precalc_xorwow_offset_matrix;
	mov.u64 	%rd47, %rd19;
$L__BB2_118:
	mov.u64 	%rd10, %rd47;
	and.b64  	%rd11, %rd10, 3;
	setp.eq.s64 	%p65, %rd11, 0;
	@%p65 bra 	$L__BB2_230;
	mul.wide.u32 	%rd32, %r2091, 3200;
	add.s64 	%rd12, %rd33, %rd32;
	mov.b32 	%r2104, 0;
	mov.u32 	%r2105, %r2104;
	mov.u32 	%r2106, %r2104;
	mov.u32 	%r2107, %r2104;
	mov.u32 	%r2108, %r2104;
	mov.u32 	%r2097, %r2104;
$L__BB2_120:
	mul.wide.u32 	%rd34, %r2097, 4;
	add.s64 	%rd35, %rd1, %rd34;
	ld.local.u32 	%r550, [%rd35+4];
	shl.b32 	%r551, %r2097, 5;
	mov.b32 	%r2103, 0;
$L__BB2_121:
	.pragma "nounroll";
	shr.u32 	%r1446, %r550, %r2103;
	and.b32  	%r1447, %r1446, 1;
	setp.eq.b32 	%p66, %r1447, 1;
	not.pred 	%p67, %p66;
	add.s32 	%r1448, %r551, %r2103;
	mul.lo.s32 	%r1449, %r1448, 5;
	mul.wide.u32 	%rd36, %r1449, 4;
	add.s64 	%rd13, %rd12, %rd36;
	@%p67 bra 	$L__BB2_123;
	ld.global.u32 	%r1450, [%rd13];
	xor.b32  	%r2108, %r2108, %r1450;
	ld.global.u32 	%r1451, [%rd13+4];
	xor.b32  	%r2107, %r2107, %r1451;
	ld.global.u32 	%r1452, [%rd13+8];
	xor.b32  	%r2106, %r2106, %r1452;
	ld.global.u32 	%r1453, [%rd13+12];
	xor.b32  	%r2105, %r2105, %r1453;
	ld.global.u32 	%r1454, [%rd13+16];
	xor.b32  	%r2104, %r2104, %r1454;
$L__BB2_123:
	and.b32  	%r1456, %r1446, 2;
	setp.eq.s32 	%p68, %r1456, 0;
	@%p68 bra 	$L__BB2_125;
	ld.global.u32 	%r1457, [%rd13+20];
	xor.b32  	%r2108, %r2108, %r1457;
	ld.global.u32 	%r1458, [%rd13+24];
	xor.b32  	%r2107, %r2107, %r1458;
	ld.global.u32 	%r1459, [%rd13+28];
	xor.b32  	%r2106, %r2106, %r1459;
	ld.global.u32 	%r1460, [%rd13+32];
	xor.b32  	%r2105, %r2105, %r1460;
	ld.global.u32 	%r1461, [%rd13+36];
	xor.b32  	%r2104, %r2104, %r1461;
$L__BB2_125:
	and.b32  	%r1463, %r1446, 4;
	setp.eq.s32 	%p69, %r1463, 0;
	@%p69 bra 	$L__BB2_127;
	ld.global.u32 	%r1464, [%rd13+40];
	xor.b32  	%r2108, %r2108, %r1464;
	ld.global.u32 	%r1465, [%rd13+44];
	xor.b32  	%r2107, %r2107, %r1465;
	ld.global.u32 	%r1466, [%rd13+48];
	xor.b32  	%r2106, %r2106, %r1466;
	ld.global.u32 	%r1467, [%rd13+52];
	xor.b32  	%r2105, %r2105, %r1467;
	ld.global.u32 	%r1468, [%rd13+56];
	xor.b32  	%r2104, %r2104, %r1468;
$L__BB2_127:
	and.b32  	%r1470, %r1446, 8;
	setp.eq.s32 	%p70, %r1470, 0;
	@%p70 bra 	$L__BB2_129;
	ld.global.u32 	%r1471, [%rd13+60];
	xor.b32  	%r2108, %r2108, %r1471;
	ld.global.u32 	%r1472, [%rd13+64];
	xor.b32  	%r2107, %r2107, %r1472;
	ld.global.u32 	%r1473, [%rd13+68];
	xor.b32  	%r2106, %r2106, %r1473;
	ld.global.u32 	%r1474, [%rd13+72];
	xor.b32  	%r2105, %r2105, %r1474;
	ld.global.u32 	%r1475, [%rd13+76];
	xor.b32  	%r2104, %r2104, %r1475;
$L__BB2_129:
	and.b32  	%r1477, %r1446, 16;
	setp.eq.s32 	%p71, %r1477, 0;
	@%p71 bra 	$L__BB2_131;
	ld.global.u32 	%r1478, [%rd13+80];
	xor.b32  	%r2108, %r2108, %r1478;
	ld.global.u32 	%r1479, [%rd13+84];
	xor.b32  	%r2107, %r2107, %r1479;
	ld.global.u32 	%r1480, [%rd13+88];
	xor.b32  	%r2106, %r2106, %r1480;
	ld.global.u32 	%r1481, [%rd13+92];
	xor.b32  	%r2105, %r2105, %r1481;
	ld.global.u32 	%r1482, [%rd13+96];
	xor.b32  	%r2104, %r2104, %r1482;
$L__BB2_131:
	and.b32  	%r1484, %r1446, 32;
	setp.eq.s32 	%p72, %r1484, 0;
	@%p72 bra 	$L__BB2_133;
	ld.global.u32 	%r1485, [%rd13+100];
	xor.b32  	%r2108, %r2108, %r1485;
	ld.global.u32 	%r1486, [%rd13+104];
	xor.b32  	%r2107, %r2107, %r1486;
	ld.global.u32 	%r1487, [%rd13+108];
	xor.b32  	%r2106, %r2106, %r1487;
	ld.global.u32 	%r1488, [%rd13+112];
	xor.b32  	%r2105, %r2105, %r1488;
	ld.global.u32 	%r1489, [%rd13+116];
	xor.b32  	%r2104, %r2104, %r1489;
$L__BB2_133:
	and.b32  	%r1491, %r1446, 64;
	setp.eq.s32 	%p73, %r1491, 0;
	@%p73 bra 	$L__BB2_135;
	ld.global.u32 	%r1492, [%rd13+120];
	xor.b32  	%r2108, %r2108, %r1492;
	ld.global.u32 	%r1493, [%rd13+124];
	xor.b32  	%r2107, %r2107, %r1493;
	ld.global.u32 	%r1494, [%rd13+128];
	xor.b32  	%r2106, %r2106, %r1494;
	ld.global.u32 	%r1495, [%rd13+132];
	xor.b32  	%r2105, %r2105, %r1495;
	ld.global.u32 	%r1496, [%rd13+136];
	xor.b32  	%r2104, %r2104, %r1496;
$L__BB2_135:
	and.b32  	%r1498, %r1446, 128;
	setp.eq.s32 	%p74, %r1498, 0;
	@%p74 bra 	$L__BB2_137;
	ld.global.u32 	%r1499, [%rd13+140];
	xor.b32  	%r2108, %r2108, %r1499;
	ld.global.u32 	%r1500, [%rd13+144];
	xor.b32  	%r2107, %r2107, %r1500;
	ld.global.u32 	%r1501, [%rd13+148];
	xor.b32  	%r2106, %r2106, %r1501;
	ld.global.u32 	%r1502, [%rd13+152];
	xor.b32  	%r2105, %r2105, %r1502;
	ld.global.u32 	%r1503, [%rd13+156];
	xor.b32  	%r2104, %r2104, %r1503;
$L__BB2_137:
	and.b32  	%r1505, %r1446, 256;
	setp.eq.s32 	%p75, %r1505, 0;
	@%p75 bra 	$L__BB2_139;
	ld.global.u32 	%r1506, [%rd13+160];
	xor.b32  	%r2108, %r2108, %r1506;
	ld.global.u32 	%r1507, [%rd13+164];
	xor.b32  	%r2107, %r2107, %r1507;
	ld.global.u32 	%r1508, [%rd13+168];
	xor.b32  	%r2106, %r2106, %r1508;
	ld.global.u32 	%r1509, [%rd13+172];
	xor.b32  	%r2105, %r2105, %r1509;
	ld.global.u32 	%r1510, [%rd13+176];
	xor.b32  	%r2104, %r2104, %r1510;
$L__BB2_139:
	and.b32  	%r1512, %r1446, 512;
	setp.eq.s32 	%p76, %r1512, 0;
	@%p76 bra 	$L__BB2_141;
	ld.global.u32 	%r1513, [%rd13+180];
	xor.b32  	%r2108, %r2108, %r1513;
	ld.global.u32 	%r1514, [%rd13+184];
	xor.b32  	%r2107, %r2107, %r1514;
	ld.global.u32 	%r1515, [%rd13+188];
	xor.b32  	%r2106, %r2106, %r1515;
	ld.global.u32 	%r1516, [%rd13+192];
	xor.b32  	%r2105, %r2105, %r1516;
	ld.global.u32 	%r1517, [%rd13+196];
	xor.b32  	%r2104, %r2104, %r1517;
$L__BB2_141:
	and.b32  	%r1519, %r1446, 1024;
	setp.eq.s32 	%p77, %r1519, 0;
	@%p77 bra 	$L__BB2_143;
	ld.global.u32 	%r1520, [%rd13+200];
	xor.b32  	%r2108, %r2108, %r1520;
	ld.global.u32 	%r1521, [%rd13+204];
	xor.b32  	%r2107, %r2107, %r1521;
	ld.global.u32 	%r1522, [%rd13+208];
	xor.b32  	%r2106, %r2106, %r1522;
	ld.global.u32 	%r1523, [%rd13+212];
	xor.b32  	%r2105, %r2105, %r1523;
	ld.global.u32 	%r1524, [%rd13+216];
	xor.b32  	%r2104, %r2104, %r1524;
$L__BB2_143:
	and.b32  	%r1526, %r1446, 2048;
	setp.eq.s32 	%p78, %r1526, 0;
	@%p78 bra 	$L__BB2_145;
	ld.global.u32 	%r1527, [%rd13+220];
	xor.b32  	%r2108, %r2108, %r1527;
	ld.global.u32 	%r1528, [%rd13+224];
	xor.b32  	%r2107, %r2107, %r1528;
	ld.global.u32 	%r1529, [%rd13+228];
	xor.b32  	%r2106, %r2106, %r1529;
	ld.global.u32 	%r1530, [%rd13+232];
	xor.b32  	%r2105, %r2105, %r1530;
	ld.global.u32 	%r1531, [%rd13+236];
	xor.b32  	%r2104, %r2104, %r1531;
$L__BB2_145:
	and.b32  	%r1533, %r1446, 4096;
	setp.eq.s32 	%p79, %r1533, 0;
	@%p79 bra 	$L__BB2_147;
	ld.global.u32 	%r1534, [%rd13+240];
	xor.b32  	%r2108, %r2108, %r1534;
	ld.global.u32 	%r1535, [%rd13+244];
	xor.b32  	%r2107, %r2107, %r1535;
	ld.global.u32 	%r1536, [%rd13+248];
	xor.b32  	%r2106, %r2106, %r1536;
	ld.global.u32 	%r1537, [%rd13+252];
	xor.b32  	%r2105, %r2105, %r1537;
	ld.global.u32 	%r1538, [%rd13+256];
	xor.b32  	%r2104, %r2104, %r1538;
$L__BB2_147:
	and.b32  	%r1540, %r1446, 8192;
	setp.eq.s32 	%p80, %r1540, 0;
	@%p80 bra 	$L__BB2_149;
	ld.global.u32 	%r1541, [%rd13+260];
	xor.b32  	%r2108, %r2108, %r1541;
	ld.global.u32 	%r1542, [%rd13+264];
	xor.b32  	%r2107, %r2107, %r1542;
	ld.global.u32 	%r1543, [%rd13+268];
	xor.b32  	%r2106, %r2106, %r1543;
	ld.global.u32 	%r1544, [%rd13+272];
	xor.b32  	%r2105, %r2105, %r1544;
	ld.global.u32 	%r1545, [%rd13+276];
	xor.b32  	%r2104, %r2104, %r1545;
$L__BB2_149:
	and.b32  	%r1547, %r1446, 16384;
	setp.eq.s32 	%p81, %r1547, 0;
	@%p81 bra 	$L__BB2_151;
	ld.global.u32 	%r1548, [%rd13+280];
	xor.b32  	%r2108, %r2108, %r1548;
	ld.global.u32 	%r1549, [%rd13+284];
	xor.b32  	%r2107, %r2107, %r1549;
	ld.global.u32 	%r1550, [%rd13+288];
	xor.b32  	%r2106, %r2106, %r1550;
	ld.global.u32 	%r1551, [%rd13+292];
	xor.b32  	%r2105, %r2105, %r1551;
	ld.global.u32 	%r1552, [%rd13+296];
	xor.b32  	%r2104, %r2104, %r1552;
$L__BB2_151:
	and.b32  	%r1554, %r1446, 32768;
	setp.eq.s32 	%p82, %r1554, 0;
	@%p82 bra 	$L__BB2_153;
	ld.global.u32 	%r1555, [%rd13+300];
	xor.b32  	%r2108, %r2108, %r1555;
	ld.global.u32 	%r1556, [%rd13+304];
	xor.b32  	%r2107, %r2107, %r1556;
	ld.global.u32 	%r1557, [%rd13+308];
	xor.b32  	%r2106, %r2106, %r1557;
	ld.global.u32 	%r1558, [%rd13+312];
	xor.b32  	%r2105, %r2105, %r1558;
	ld.global.u32 	%r1559, [%rd13+316];
	xor.b32  	%r2104, %r2104, %r1559;
$L__BB2_153:
	add.s32 	%r2103, %r2103, 16;
	setp.ne.s32 	%p83, %r2103, 32;
	@%p83 bra 	$L__BB2_121;
	mad.lo.s32 	%r1560, %r2097, -31, %r551;
	add.s32 	%r2097, %r1560, 1;
	setp.ne.s32 	%p84, %r2097, 5;
	@%p84 bra 	$L__BB2_120;
	st.local.u32 	[%rd1+4], %r2108;
	st.local.v2.u32 	[%rd1+8], {%r2107, %r2106};
	st.local.v2.u32 	[%rd1+16], {%r2105, %r2104};
	setp.eq.s64 	%p85, %rd11, 1;
	@%p85 bra 	$L__BB2_230;
	mov.b32 	%r2104, 0;
	mov.u32 	%r2197, %r2104;
	mov.u32 	%r2198, %r2104;
	mov.u32 	%r2199, %r2104;
	mov.u32 	%r2108, %r2104;
	mov.u32 	%r2189, %r2104;
$L__BB2_157:
	mul.wide.u32 	%rd37, %r2189, 4;
	add.s64 	%rd38, %rd1, %rd37;
	ld.local.u32 	%r726, [%rd38+4];
	shl.b32 	%r727, %r2189, 5;
	mov.b32 	%r2195, 0;
$L__BB2_158:
	.pragma "nounroll";
	shr.u32 	%r1563, %r726, %r2195;
	and.b32  	%r1564, %r1563, 1;
	setp.eq.b32 	%p86, %r1564, 1;
	not.pred 	%p87, %p86;
	add.s32 	%r1565, %r727, %r2195;
	mul.lo.s32 	%r1566, %r1565, 5;
	mul.wide.u32 	%rd39, %r1566, 4;
	add.s64 	%rd14, %rd12, %rd39;
	@%p87 bra 	$L__BB2_160;
	ld.global.u32 	%r1567, [%rd14];
	xor.b32  	%r2108, %r2108, %r1567;
	ld.global.u32 	%r1568, [%rd14+4];
	xor.b32  	%r2199, %r2199, %r1568;
	ld.global.u32 	%r1569, [%rd14+8];
	xor.b32  	%r2198, %r2198, %r1569;
	ld.global.u32 	%r1570, [%rd14+12];
	xor.b32  	%r2197, %r2197, %r1570;
	ld.global.u32 	%r1571, [%rd14+16];
	xor.b32  	%r2104, %r2104, %r1571;
$L__BB2_160:
	and.b32  	%r1573, %r1563, 2;
	setp.eq.s32 	%p88, %r1573, 0;
	@%p88 bra 	$L__BB2_162;
	ld.global.u32 	%r1574, [%rd14+20];
	xor.b32  	%r2108, %r2108, %r1574;
	ld.global.u32 	%r1575, [%rd14+24];
	xor.b32  	%r2199, %r2199, %r1575;
	ld.global.u32 	%r1576, [%rd14+28];
	xor.b32  	%r2198, %r2198, %r1576;
	ld.global.u32 	%r1577, [%rd14+32];
	xor.b32  	%r2197, %r2197, %r1577;
	ld.global.u32 	%r1578, [%rd14+36];
	xor.b32  	%r2104, %r2104, %r1578;
$L__BB2_162:
	and.b32  	%r1580, %r1563, 4;
	setp.eq.s32 	%p89, %r1580, 0;
	@%p89 bra 	$L__BB2_164;
	ld.global.u32 	%r1581, [%rd14+40];
	xor.b32  	%r2108, %r2108, %r1581;
	ld.global.u32 	%r1582, [%rd14+44];
	xor.b32  	%r2199, %r2199, %r1582;
	ld.global.u32 	%r1583, [%rd14+48];
	xor.b32  	%r2198, %r2198, %r1583;
	ld.global.u32 	%r1584, [%rd14+52];
	xor.b32  	%r2197, %r2197, %r1584;
	ld.global.u32 	%r1585, [%rd14+56];
	xor.b32  	%r2104, %r2104, %r1585;
$L__BB2_164:
	and.b32  	%r1587, %r1563, 8;
	setp.eq.s32 	%p90, %r1587, 0;
	@%p90 bra 	$L__BB2_166;
	ld.global.u32 	%r1588, [%rd14+60];
	xor.b32  	%r2108, %r2108, %r1588;
	ld.global.u32 	%r1589, [%rd14+64];
	xor.b32  	%r2199, %r2199, %r1589;
	ld.global.u32 	%r1590, [%rd14+68];
	xor.b32  	%r2198, %r2198, %r1590;
	ld.global.u32 	%r1591, [%rd14+72];
	xor.b32  	%r2197, %r2197, %r1591;
	ld.global.u32 	%r1592, [%rd14+76];
	xor.b32  	%r2104, %r2104, %r1592;
$L__BB2_166:
	and.b32  	%r1594, %r1563, 16;
	setp.eq.s32 	%p91, %r1594, 0;
	@%p91 bra 	$L__BB2_168;
	ld.global.u32 	%r1595, [%rd14+80];
	xor.b32  	%r2108, %r2108, %r1595;
	ld.global.u32 	%r1596, [%rd14+84];
	xor.b32  	%r2199, %r2199, %r1596;
	ld.global.u32 	%r1597, [%rd14+88];
	xor.b32  	%r2198, %r2198, %r1597;
	ld.global.u32 	%r1598, [%rd14+92];
	xor.b32  	%r2197, %r2197, %r1598;
	ld.global.u32 	%r1599, [%rd14+96];
	xor.b32  	%r2104, %r2104, %r1599;
$L__BB2_168:
	and.b32  	%r1601, %r1563, 32;
	setp.eq.s32 	%p92, %r1601, 0;
	@%p92 bra 	$L__BB2_170;
	ld.global.u32 	%r1602, [%rd14+100];
	xor.b32  	%r2108, %r2108, %r1602;
	ld.global.u32 	%r1603, [%rd14+104];
	xor.b32  	%r2199, %r2199, %r1603;
	ld.global.u32 	%r1604, [%rd14+108];
	xor.b32  	%r2198, %r2198, %r1604;
	ld.global.u32 	%r1605, [%rd14+112];
	xor.b32  	%r2197, %r2197, %r1605;
	ld.global.u32 	%r1606, [%rd14+116];
	xor.b32  	%r2104, %r2104, %r1606;
$L__BB2_170:
	and.b32  	%r1608, %r1563, 64;
	setp.eq.s32 	%p93, %r1608, 0;
	@%p93 bra 	$L__BB2_172;
	ld.global.u32 	%r1609, [%rd14+120];
	xor.b32  	%r2108, %r2108, %r1609;
	ld.global.u32 	%r1610, [%rd14+124];
	xor.b32  	%r2199, %r2199, %r1610;
	ld.global.u32 	%r1611, [%rd14+128];
	xor.b32  	%r2198, %r2198, %r1611;
	ld.global.u32 	%r1612, [%rd14+132];
	xor.b32  	%r2197, %r2197, %r1612;
	ld.global.u32 	%r1613, [%rd14+136];
	xor.b32  	%r2104, %r2104, %r1613;
$L__BB2_172:
	and.b32  	%r1615, %r1563, 128;
	setp.eq.s32 	%p94, %r1615, 0;
	@%p94 bra 	$L__BB2_174;
	ld.global.u32 	%r1616, [%rd14+140];
	xor.b32  	%r2108, %r2108, %r1616;
	ld.global.u32 	%r1617, [%rd14+144];
	xor.b32  	%r2199, %r2199, %r1617;
	ld.global.u32 	%r1618, [%rd14+148];
	xor.b32  	%r2198, %r2198, %r1618;
	ld.global.u32 	%r1619, [%rd14+152];
	xor.b32  	%r2197, %r2197, %r1619;
	ld.global.u32 	%r1620, [%rd14+156];
	xor.b32  	%r2104, %r2104, %r1620;
$L__BB2_174:
	and.b32  	%r1622, %r1563, 256;
	setp.eq.s32 	%p95, %r1622, 0;
	@%p95 bra 	$L__BB2_176;
	ld.global.u32 	%r1623, [%rd14+160];
	xor.b32  	%r2108, %r2108, %r1623;
	ld.global.u32 	%r1624, [%rd14+164];
	xor.b32  	%r2199, %r2199, %r1624;
	ld.global.u32 	%r1625, [%rd14+168];
	xor.b32  	%r2198, %r2198, %r1625;
	ld.global.u32 	%r1626, [%rd14+172];
	xor.b32  	%r2197, %r2197, %r1626;
	ld.global.u32 	%r1627, [%rd14+176];
	xor.b32  	%r2104, %r2104, %r1627;
$L__BB2_176:
	and.b32  	%r1629, %r1563, 512;
	setp.eq.s32 	%p96, %r1629, 0;
	@%p96 bra 	$L__BB2_178;
	ld.global.u32 	%r1630, [%rd14+180];
	xor.b32  	%r2108, %r2108, %r1630;
	ld.global.u32 	%r1631, [%rd14+184];
	xor.b32  	%r2199, %r2199, %r1631;
	ld.global.u32 	%r1632, [%rd14+188];
	xor.b32  	%r2198, %r2198, %r1632;
	ld.global.u32 	%r1633, [%rd14+192];
	xor.b32  	%r2197, %r2197, %r1633;
	ld.global.u32 	%r1634, [%rd14+196];
	xor.b32  	%r2104, %r2104, %r1634;
$L__BB2_178:
	and.b32  	%r1636, %r1563, 1024;
	setp.eq.s32 	%p97, %r1636, 0;
	@%p97 bra 	$L__BB2_180;
	ld.global.u32 	%r1637, [%rd14+200];
	xor.b32  	%r2108, %r2108, %r1637;
	ld.global.u32 	%r1638, [%rd14+204];
	xor.b32  	%r2199, %r2199, %r1638;
	ld.global.u32 	%r1639, [%rd14+208];
	xor.b32  	%r2198, %r2198, %r1639;
	ld.global.u32 	%r1640, [%rd14+212];
	xor.b32  	%r2197, %r2197, %r1640;
	ld.global.u32 	%r1641, [%rd14+216];
	xor.b32  	%r2104, %r2104, %r1641;
$L__BB2_180:
	and.b32  	%r1643, %r1563, 2048;
	setp.eq.s32 	%p98, %r1643, 0;
	@%p98 bra 	$L__BB2_182;
	ld.global.u32 	%r1644, [%rd14+220];
	xor.b32  	%r2108, %r2108, %r1644;
	ld.global.u32 	%r1645, [%rd14+224];
	xor.b32  	%r2199, %r2199, %r1645;
	ld.global.u32 	%r1646, [%rd14+228];
	xor.b32  	%r2198, %r2198, %r1646;
	ld.global.u32 	%r1647, [%rd14+232];
	xor.b32  	%r2197, %r2197, %r1647;
	ld.global.u32 	%r1648, [%rd14+236];
	xor.b32  	%r2104, %r2104, %r1648;
$L__BB2_182:
	and.b32  	%r1650, %r1563, 4096;
	setp.eq.s32 	%p99, %r1650, 0;
	@%p99 bra 	$L__BB2_184;
	ld.global.u32 	%r1651, [%rd14+240];
	xor.b32  	%r2108, %r2108, %r1651;
	ld.global.u32 	%r1652, [%rd14+244];
	xor.b32  	%r2199, %r2199, %r1652;
	ld.global.u32 	%r1653, [%rd14+248];
	xor.b32  	%r2198, %r2198, %r1653;
	ld.global.u32 	%r1654, [%rd14+252];
	xor.b32  	%r2197, %r2197, %r1654;
	ld.global.u32 	%r1655, [%rd14+256];
	xor.b32  	%r2104, %r2104, %r1655;
$L__BB2_184:
	and.b32  	%r1657, %r1563, 8192;
	setp.eq.s32 	%p100, %r1657, 0;
	@%p100 bra 	$L__BB2_186;
	ld.global.u32 	%r1658, [%rd14+260];
	xor.b32  	%r2108, %r2108, %r1658;
	ld.global.u32 	%r1659, [%rd14+264];
	xor.b32  	%r2199, %r2199, %r1659;
	ld.global.u32 	%r1660, [%rd14+268];
	xor.b32  	%r2198, %r2198, %r1660;
	ld.global.u32 	%r1661, [%rd14+272];
	xor.b32  	%r2197, %r2197, %r1661;
	ld.global.u32 	%r1662, [%rd14+276];
	xor.b32  	%r2104, %r2104, %r1662;
$L__BB2_186:
	and.b32  	%r1664, %r1563, 16384;
	setp.eq.s32 	%p101, %r1664, 0;
	@%p101 bra 	$L__BB2_188;
	ld.global.u32 	%r1665, [%rd14+280];
	xor.b32  	%r2108, %r2108, %r1665;
	ld.global.u32 	%r1666, [%rd14+284];
	xor.b32  	%r2199, %r2199, %r1666;
	ld.global.u32 	%r1667, [%rd14+288];
	xor.b32  	%r2198, %r2198, %r1667;
	ld.global.u32 	%r1668, [%rd14+292];
	xor.b32  	%r2197, %r2197, %r1668;
	ld.global.u32 	%r1669, [%rd14+296];
	xor.b32  	%r2104, %r2104, %r1669;
$L__BB2_188:
	and.b32  	%r1671, %r1563, 32768;
	setp.eq.s32 	%p102, %r1671, 0;
	@%p102 bra 	$L__BB2_190;
	ld.global.u32 	%r1672, [%rd14+300];
	xor.b32  	%r2108, %r2108, %r1672;
	ld.global.u32 	%r1673, [%rd14+304];
	xor.b32  	%r2199, %r2199, %r1673;
	ld.global.u32 	%r1674, [%rd14+308];
	xor.b32  	%r2198, %r2198, %r1674;
	ld.global.u32 	%r1675, [%rd14+312];
	xor.b32  	%r2197, %r2197, %r1675;
	ld.global.u32 	%r1676, [%rd14+316];
	xor.b32  	%r2104, %r2104, %r1676;
$L__BB2_190:
	add.s32 	%r2195, %r2195, 16;
	setp.ne.s32 	%p103, %r2195, 32;
	@%p103 bra 	$L__BB2_158;
	mad.lo.s32 	%r1677, %r2189, -31, %r727;
	add.s32 	%r2189, %r1677, 1;
	setp.ne.s32 	%p104, %r2189, 5;
	@%p104 bra 	$L__BB2_157;
	st.local.u32 	[%rd1+4], %r2108;
	st.local.v2.u32 	[%rd1+8], {%r2199, %r2198};
	st.local.v2.u32 	[%rd1+16], {%r2197, %r2104};
	setp.ne.s64 	%p105, %rd11, 3;
	@%p105 bra 	$L__BB2_230;
	mov.b32 	%r2104, 0;
	mov.u32 	%r2289, %r2104;
	mov.u32 	%r2290, %r2104;
	mov.u32 	%r2291, %r2104;
	mov.u32 	%r2108, %r2104;
	mov.u32 	%r2281, %r2104;
$L__BB2_194:
	mul.wide.u32 	%rd40, %r2281, 4;
	add.s64 	%rd41, %rd1, %rd40;
	ld.local.u32 	%r902, [%rd41+4];
	shl.b32 	%r903, %r2281, 5;
	mov.b32 	%r2287, 0;
$L__BB2_195:
	.pragma "nounroll";
	shr.u32 	%r1680, %r902, %r2287;
	and.b32  	%r1681, %r1680, 1;
	setp.eq.b32 	%p106, %r1681, 1;
	not.pred 	%p107, %p106;
	add.s32 	%r1682, %r903, %r2287;
	mul.lo.s32 	%r1683, %r1682, 5;
	mul.wide.u32 	%rd42, %r1683, 4;
	add.s64 	%rd15, %rd12, %rd42;
	@%p107 bra 	$L__BB2_197;
	ld.global.u32 	%r1684, [%rd15];
	xor.b32  	%r2108, %r2108, %r1684;
	ld.global.u32 	%r1685, [%rd15+4];
	xor.b32  	%r2291, %r2291, %r1685;
	ld.global.u32 	%r1686, [%rd15+8];
	xor.b32  	%r2290, %r2290, %r1686;
	ld.global.u32 	%r1687, [%rd15+12];
	xor.b32  	%r2289, %r2289, %r1687;
	ld.global.u32 	%r1688, [%rd15+16];
	xor.b32  	%r2104, %r2104, %r1688;
$L__BB2_197:
	and.b32  	%r1690, %r1680, 2;
	setp.eq.s32 	%p108, %r1690, 0;
	@%p108 bra 	$L__BB2_199;
	ld.global.u32 	%r1691, [%rd15+20];
	xor.b32  	%r2108, %r2108, %r1691;
	ld.global.u32 	%r1692, [%rd15+24];
	xor.b32  	%r2291, %r2291, %r1692;
	ld.global.u32 	%r1693, [%rd15+28];
	xor.b32  	%r2290, %r2290, %r1693;
	ld.global.u32 	%r1694, [%rd15+32];
	xor.b32  	%r2289, %r2289, %r1694;
	ld.global.u32 	%r1695, [%rd15+36];
	xor.b32  	%r2104, %r2104, %r1695;
$L__BB2_199:
	and.b32  	%r1697, %r1680, 4;
	setp.eq.s32 	%p109, %r1697, 0;
	@%p109 bra 	$L__BB2_201;
	ld.global.u32 	%r1698, [%rd15+40];
	xor.b32  	%r2108, %r2108, %r1698;
	ld.global.u32 	%r1699, [%rd15+44];
	xor.b32  	%r2291, %r2291, %r1699;
	ld.global.u32 	%r1700, [%rd15+48];
	xor.b32  	%r2290, %r2290, %r1700;
	ld.global.u32 	%r1701, [%rd15+52];
	xor.b32  	%r2289, %r2289, %r1701;
	ld.global.u32 	%r1702, [%rd15+56];
	xor.b32  	%r2104, %r2104, %r1702;
$L__BB2_201:
	and.b32  	%r1704, %r1680, 8;
	setp.eq.s32 	%p110, %r1704, 0;
	@%p110 bra 	$L__BB2_203;
	ld.global.u32 	%r1705, [%rd15+60];
	xor.b32  	%r2108, %r2108, %r1705;
	ld.global.u32 	%r1706, [%rd15+64];
	xor.b32  	%r2291, %r2291, %r1706;
	ld.global.u32 	%r1707, [%rd15+68];
	xor.b32  	%r2290, %r2290, %r1707;
	ld.global.u32 	%r1708, [%rd15+72];
	xor.b32  	%r2289, %r2289, %r1708;
	ld.global.u32 	%r1709, [%rd15+76];
	xor.b32  	%r2104, %r2104, %r1709;
$L__BB2_203:
	and.b32  	%r1711, %r1680, 16;
	setp.eq.s32 	%p111, %r1711, 0;
	@%p111 bra 	$L__BB2_205;
	ld.global.u32 	%r1712, [%rd15+80];
	xor.b32  	%r2108, %r2108, %r1712;
	ld.global.u32 	%r1713, [%rd15+84];
	xor.b32  	%r2291, %r2291, %r1713;
	ld.global.u32 	%r1714, [%rd15+88];
	xor.b32  	%r2290, %r2290, %r1714;
	ld.global.u32 	%r1715, [%rd15+92];
	xor.b32  	%r2289, %r2289, %r1715;
	ld.global.u32 	%r1716, [%rd15+96];
	xor.b32  	%r2104, %r2104, %r1716;
$L__BB2_205:
	and.b32  	%r1718, %r1680, 32;
	setp.eq.s32 	%p112, %r1718, 0;
	@%p112 bra 	$L__BB2_207;
	ld.global.u32 	%r1719, [%rd15+100];
	xor.b32  	%r2108, %r2108, %r1719;
	ld.global.u32 	%r1720, [%rd15+104];
	xor.b32  	%r2291, %r2291, %r1720;
	ld.global.u32 	%r1721, [%rd15+108];
	xor.b32  	%r2290, %r2290, %r1721;
	ld.global.u32 	%r1722, [%rd15+112];
	xor.b32  	%r2289, %r2289, %r1722;
	ld.global.u32 	%r1723, [%rd15+116];
	xor.b32  	%r2104, %r2104, %r1723;
$L__BB2_207:
	and.b32  	%r1725, %r1680, 64;
	setp.eq.s32 	%p113, %r1725, 0;
	@%p113 bra 	$L__BB2_209;
	ld.global.u32 	%r1726, [%rd15+120];
	xor.b32  	%r2108, %r2108, %r1726;
	ld.global.u32 	%r1727, [%rd15+124];
	xor.b32  	%r2291, %r2291, %r1727;
	ld.global.u32 	%r1728, [%rd15+128];
	xor.b32  	%r2290, %r2290, %r1728;
	ld.global.u32 	%r1729, [%rd15+132];
	xor.b32  	%r2289, %r2289, %r1729;
	ld.global.u32 	%r1730, [%rd15+136];
	xor.b32  	%r2104, %r2104, %r1730;
$L__BB2_209:
	and.b32  	%r1732, %r1680, 128;
	setp.eq.s32 	%p114, %r1732, 0;
	@%p114 bra 	$L__BB2_211;
	ld.global.u32 	%r1733, [%rd15+140];
	xor.b32  	%r2108, %r2108, %r1733;
	ld.global.u32 	%r1734, [%rd15+144];
	xor.b32  	%r2291, %r2291, %r1734;
	ld.global.u32 	%r1735, [%rd15+148];
	xor.b32  	%r2290, %r2290, %r1735;
	ld.global.u32 	%r1736, [%rd15+152];
	xor.b32  	%r2289, %r2289, %r1736;
	ld.global.u32 	%r1737, [%rd15+156];
	xor.b32  	%r2104, %r2104, %r1737;
$L__BB2_211:
	and.b32  	%r1739, %r1680, 256;
	setp.eq.s32 	%p115, %r1739, 0;
	@%p115 bra 	$L__BB2_213;
	ld.global.u32 	%r1740, [%rd15+160];
	xor.b32  	%r2108, %r2108, %r1740;
	ld.global.u32 	%r1741, [%rd15+164];
	xor.b32  	%r2291, %r2291, %r1741;
	ld.global.u32 	%r1742, [%rd15+168];
	xor.b32  	%r2290, %r2290, %r1742;
	ld.global.u32 	%r1743, [%rd15+172];
	xor.b32  	%r2289, %r2289, %r1743;
	ld.global.u32 	%r1744, [%rd15+176];
	xor.b32  	%r2104, %r2104, %r1744;
$L__BB2_213:
	and.b32  	%r1746, %r1680, 512;
	setp.eq.s32 	%p116, %r1746, 0;
	@%p116 bra 	$L__BB2_215;
	ld.global.u32 	%r1747, [%rd15+180];
	xor.b32  	%r2108, %r2108, %r1747;
	ld.global.u32 	%r1748, [%rd15+184];
	xor.b32  	%r2291, %r2291, %r1748;
	ld.global.u32 	%r1749, [%rd15+188];
	xor.b32  	%r2290, %r2290, %r1749;
	ld.global.u32 	%r1750, [%rd15+192];
	xor.b32  	%r2289, %r2289, %r1750;
	ld.global.u32 	%r1751, [%rd15+196];
	xor.b32  	%r2104, %r2104, %r1751;
$L__BB2_215:
	and.b32  	%r1753, %r1680, 1024;
	setp.eq.s32 	%p117, %r1753, 0;
	@%p117 bra 	$L__BB2_217;
	ld.global.u32 	%r1754, [%rd15+200];
	xor.b32  	%r2108, %r2108, %r1754;
	ld.global.u32 	%r1755, [%rd15+204];
	xor.b32  	%r2291, %r2291, %r1755;
	ld.global.u32 	%r1756, [%rd15+208];
	xor.b32  	%r2290, %r2290, %r1756;
	ld.global.u32 	%r1757, [%rd15+212];
	xor.b32  	%r2289, %r2289, %r1757;
	ld.global.u32 	%r1758, [%rd15+216];
	xor.b32  	%r2104, %r2104, %r1758;
$L__BB2_217:
	and.b32  	%r1760, %r1680, 2048;
	setp.eq.s32 	%p118, %r1760, 0;
	@%p118 bra 	$L__BB2_219;
	ld.global.u32 	%r1761, [%rd15+220];
	xor.b32  	%r2108, %r2108, %r1761;
	ld.global.u32 	%r1762, [%rd15+224];
	xor.b32  	%r2291, %r2291, %r1762;
	ld.global.u32 	%r1763, [%rd15+228];
	xor.b32  	%r2290, %r2290, %r1763;
	ld.global.u32 	%r1764, [%rd15+232];
	xor.b32  	%r2289, %r2289, %r1764;
	ld.global.u32 	%r1765, [%rd15+236];
	xor.b32  	%r2104, %r2104, %r1765;
$L__BB2_219:
	and.b32  	%r1767, %r1680, 4096;
	setp.eq.s32 	%p119, %r1767, 0;
	@%p119 bra 	$L__BB2_221;
	ld.global.u32 	%r1768, [%rd15+240];
	xor.b32  	%r2108, %r2108, %r1768;
	ld.global.u32 	%r1769, [%rd15+244];
	xor.b32  	%r2291, %r2291, %r1769;
	ld.global.u32 	%r1770, [%rd15+248];
	xor.b32  	%r2290, %r2290, %r1770;
	ld.global.u32 	%r1771, [%rd15+252];
	xor.b32  	%r2289, %r2289, %r1771;
	ld.global.u32 	%r1772, [%rd15+256];
	xor.b32  	%r2104, %r2104, %r1772;
$L__BB2_221:
	and.b32  	%r1774, %r1680, 8192;
	setp.eq.s32 	%p120, %r1774, 0;
	@%p120 bra 	$L__BB2_223;
	ld.global.u32 	%r1775, [%rd15+260];
	xor.b32  	%r2108, %r2108, %r1775;
	ld.global.u32 	%r1776, [%rd15+264];
	xor.b32  	%r2291, %r2291, %r1776;
	ld.global.u32 	%r1777, [%rd15+268];
	xor.b32  	%r2290, %r2290, %r1777;
	ld.global.u32 	%r1778, [%rd15+272];
	xor.b32  	%r2289, %r2289, %r1778;
	ld.global.u32 	%r1779, [%rd15+276];
	xor.b32  	%r2104, %r2104, %r1779;
$L__BB2_223:
	and.b32  	%r1781, %r1680, 16384;
	setp.eq.s32 	%p121, %r1781, 0;
	@%p121 bra 	$L__BB2_225;
	ld.global.u32 	%r1782, [%rd15+280];
	xor.b32  	%r2108, %r2108, %r1782;
	ld.global.u32 	%r1783, [%rd15+284];
	xor.b32  	%r2291, %r2291, %r1783;
	ld.global.u32 	%r1784, [%rd15+288];
	xor.b32  	%r2290, %r2290, %r1784;
	ld.global.u32 	%r1785, [%rd15+292];
	xor.b32  	%r2289, %r2289, %r1785;
	ld.global.u32 	%r1786, [%rd15+296];
	xor.b32  	%r2104, %r2104, %r1786;
$L__BB2_225:
	and.b32  	%r1788, %r1680, 32768;
	setp.eq.s32 	%p122, %r1788, 0;
	@%p122 bra 	$L__BB2_227;
	ld.global.u32 	%r1789, [%rd15+300];
	xor.b32  	%r2108, %r2108, %r1789;
	ld.global.u32 	%r1790, [%rd15+304];
	xor.b32  	%r2291, %r2291, %r1790;
	ld.global.u32 	%r1791, [%rd15+308];
	xor.b32  	%r2290, %r2290, %r1791;
	ld.global.u32 	%r1792, [%rd15+312];
	xor.b32  	%r2289, %r2289, %r1792;
	ld.global.u32 	%r1793, [%rd15+316];
	xor.b32  	%r2104, %r2104, %r1793;
$L__BB2_227:
	add.s32 	%r2287, %r2287, 16;
	setp.ne.s32 	%p123, %r2287, 32;
	@%p123 bra 	$L__BB2_195;
	mad.lo.s32 	%r1794, %r2281, -31, %r903;
	add.s32 	%r2281, %r1794, 1;
	setp.ne.s32 	%p124, %r2281, 5;
	@%p124 bra 	$L__BB2_194;
	st.local.u32 	[%rd1+4], %r2108;
	st.local.v2.u32 	[%rd1+8], {%r2291, %r2290};
	st.local.v2.u32 	[%rd1+16], {%r2289, %r2104};
$L__BB2_230:
	shr.u64 	%rd47, %rd10, 2;
	add.s32 	%r2091, %r2091, 1;
	setp.gt.u64 	%p125, %rd10, 3;
	@%p125 bra 	$L__BB2_118;
$L__BB2_231:
	cvt.u32.u64 	%r1795, %rd19;
	mad.lo.s32 	%r1796, %r1795, 362437, %r2;
	shr.u32 	%r1797, %r2108, 2;
	xor.b32  	%r1798, %r1797, %r2108;
	shl.b32 	%r1799, %r2104, 4;
	shl.b32 	%r1800, %r1798, 1;
	xor.b32  	%r1801, %r1800, %r1799;
	xor.b32  	%r1802, %r1801, %r1798;
	xor.b32  	%r1803, %r1802, %r2104;
	add.s32 	%r1804, %r1796, %r1803;
	add.s32 	%r1805, %r1804, 362437;
	cvt.rn.f32.u32 	%f1, %r1805;
	fma.rn.f32 	%f2, %f1, 0f2F800000, 0f2F000000;
	cvta.to.global.u64 	%rd43, %rd17;
	shl.b64 	%rd44, %rd2, 2;
	add.s64 	%rd45, %rd43, %rd44;
	st.global.f32 	[%rd45], %f2;
$L__BB2_232:
	ret;

}
	// .globl	_Z18initialize_neuronsIfEvPT_S1_S1_PbS2_S1_i
.visible .entry _Z18initialize_neuronsIfEvPT_S1_S1_PbS2_S1_i(
	.param .u64 .ptr .align 1 _Z18initialize_neuronsIfEvPT_S1_S1_PbS2_S1_i_param_0,
	.param .u64 .ptr .align 1 _Z18initialize_neuronsIfEvPT_S1_S1_PbS2_S1_i_param_1,
	.param .u64 .ptr .align 1 _Z18initialize_neuronsIfEvPT_S1_S1_PbS2_S1_i_param_2,
	.param .u64 .ptr .align 1 _Z18initialize_neuronsIfEvPT_S1_S1_PbS2_S1_i_param_3,
	.param .u64 .ptr .align 1 _Z18initialize_neuronsIfEvPT_S1_S1_PbS2_S1_i_param_4,
	.param .u64 .ptr .align 1 _Z18initialize_neuronsIfEvPT_S1_S1_PbS2_S1_i_param_5,
	.param .u32 _Z18initialize_neuronsIfEvPT_S1_S1_PbS2_S1_i_param_6
)
{
	.reg .pred 	%p<3>;
	.reg .b16 	%rs<3>;
	.reg .b32 	%r<8>;
	.reg .b32 	%f<7>;
	.reg .b64 	%rd<23>;
	.reg .b64 	%fd<3>;

	ld.param.u64 	%rd1, [_Z18initialize_neuronsIfEvPT_S1_S1_PbS2_S1_i_param_0];
	ld.param.u64 	%rd2, [_Z18initialize_neuronsIfEvPT_S1_S1_PbS2_S1_i_param_1];
	ld.param.u64 	%rd3, [_Z18initialize_neuronsIfEvPT_S1_S1_PbS2_S1_i_param_2];
	ld.param.u64 	%rd4, [_Z18initialize_neuronsIfEvPT_S1_S1_PbS2_S1_i_param_3];
	ld.param.u64 	%rd5, [_Z18initialize_neuronsIfEvPT_S1_S1_PbS2_S1_i_param_4];
	ld.param.u64 	%rd6, [_Z18initialize_neuronsIfEvPT_S1_S1_PbS2_S1_i_param_5];
	ld.param.u32 	%r2, [_Z18initialize_neuronsIfEvPT_S1_S1_PbS2_S1_i_param_6];
	mov.u32 	%r3, %ctaid.x;
	mov.u32 	%r4, %ntid.x;
	mov.u32 	%r5, %tid.x;
	mad.lo.s32 	%r1, %r3, %r4, %r5;
	setp.ge.s32 	%p1, %r1, %r2;
	@%p1 bra 	$L__BB3_4;
	cvta.to.global.u64 	%rd7, %rd5;
	cvt.s64.s32 	%rd8, %r1;
	add.s64 	%rd9, %rd7, %rd8;
	ld.global.u8 	%rs1, [%rd9];
	setp.ne.s16 	%p2, %rs1, 0;
	mov.f32 	%f6, 0fC1500000;
	@%p2 bra 	$L__BB3_3;
	cvta.to.global.u64 	%rd10, %rd6;
	mul.wide.s32 	%rd11, %r1, 4;
	add.s64 	%rd12, %rd10, %rd11;
	ld.global.f32 	%f4, [%rd12];
	cvt.f64.f32 	%fd1, %f4;
	fma.rn.f64 	%fd2, %fd1, 0dBFA999999999999A, 0d3FD0000000000000;
	cvt.rn.f32.f64 	%f5, %fd2;
	mul.f32 	%f6, %f5, 0fC2820000;
$L__BB3_3:
	cvta.to.global.u64 	%rd14, %rd1;
	mul.wide.s32 	%rd15, %r1, 4;
	add.s64 	%rd16, %rd14, %rd15;
	mov.b32 	%r6, -1031667712;
	st.global.u32 	[%rd16], %r6;
	cvta.to.global.u64 	%rd17, %rd2;
	add.s64 	%rd18, %rd17, %rd15;
	st.global.f32 	[%rd18], %f6;
	cvta.to.global.u64 	%rd19, %rd3;
	add.s64 	%rd20, %rd19, %rd15;
	mov.b32 	%r7, 0;
	st.global.u32 	[%rd20], %r7;
	cvta.to.global.u64 	%rd21, %rd4;
	add.s64 	%rd22, %rd21, %rd8;
	mov.b16 	%rs2, 0;
	st.global.u8 	[%rd22], %rs2;
$L__BB3_4:
	ret;

}
	// .globl	_Z15define_synapsesIfEvPT_PiPbiiyy
.visible .entry _Z15define_synapsesIfEvPT_PiPbiiyy(
	.param .u64 .ptr .align 1 _Z15define_synapsesIfEvPT_PiPbiiyy_param_0,
	.param .u64 .ptr .align 1 _Z15define_synapsesIfEvPT_PiPbiiyy_param_1,
	.param .u64 .ptr .align 1 _Z15define_synapsesIfEvPT_PiPbiiyy_param_2,
	.param .u32 _Z15define_synapsesIfEvPT_PiPbiiyy_param_3,
	.param .u32 _Z15define_synapsesIfEvPT_PiPbiiyy_param_4,
	.param .u64 _Z15define_synapsesIfEvPT_PiPbiiyy_param_5,
	.param .u64 _Z15define_synapsesIfEvPT_PiPbiiyy_param_6
)
{
	.local .align 8 .b8 	__local_depot4[48];
	.reg .b64 	%SP;
	.reg .b64 	%SPL;
	.reg .pred 	%p<171>;
	.reg .b16 	%rs<55>;
	.reg .b32 	%r<2541>;
	.reg .b32 	%f<7>;
	.reg .b64 	%rd<68>;

	mov.u64 	%SPL, __local_depot4;
	ld.param.u64 	%rd25, [_Z15define_synapsesIfEvPT_PiPbiiyy_param_0];
	ld.param.u64 	%rd26, [_Z15define_synapsesIfEvPT_PiPbiiyy_param_1];
	ld.param.u32 	%r1138, [_Z15define_synapsesIfEvPT_PiPbiiyy_param_3];
	ld.param.u32 	%r1139, [_Z15define_synapsesIfEvPT_PiPbiiyy_param_4];
	ld.param.u64 	%rd23, [_Z15define_synapsesIfEvPT_PiPbiiyy_param_5];
	ld.param.u64 	%rd24, [_Z15define_synapsesIfEvPT_PiPbiiyy_param_6];
	cvta.to.global.u64 	%rd1, %rd25;
	cvta.to.global.u64 	%rd2, %rd26;
	mov.u32 	%r1140, %ctaid.x;
	mov.u32 	%r1141, %ntid.x;
	mov.u32 	%r1142, %tid.x;
	mad.lo.s32 	%r1, %r1140, %r1141, %r1142;
	setp.ge.s32 	%p1, %r1, %r1138;
	@%p1 bra 	$L__BB4_253;
	add.u64 	%rd3, %SPL, 0;
	cvt.s64.s32 	%rd66, %r1;
	cvt.u32.u64 	%r1143, %rd23;
	xor.b32  	%r1144, %r1143, -1429050551;
	mul.lo.s32 	%r1145, %r1144, 1099087573;
	{ .reg .b32 tmp; mov.b64 {tmp, %r1146}, %rd23; }
	xor.b32  	%r1147, %r1146, -136515619;
	mul.lo.s32 	%r1148, %r1147, -1703105765;
	add.s32 	%r1149, %r1145, %r1148;
	add.s32 	%r2, %r1149, 6615241;
	add.s32 	%r2252, %r1145, 123456789;
	st.local.v2.u32 	[%rd3], {%r2, %r2252};
	xor.b32  	%r2251, %r1145, 362436069;
	add.s32 	%r2250, %r1148, 521288629;
	st.local.v2.u32 	[%rd3+8], {%r2251, %r2250};
	xor.b32  	%r2249, %r1148, 88675123;
	add.s32 	%r2248, %r1145, 5783321;
	st.local.v2.u32 	[%rd3+16], {%r2249, %r2248};
	setp.eq.s32 	%p2, %r1, 0;
	@%p2 bra 	$L__BB4_116;
	mov.b32 	%r1943, 0;
$L__BB4_3:
	mov.u64 	%rd5, %rd66;
	and.b64  	%rd6, %rd5, 3;
	setp.eq.s64 	%p3, %rd6, 0;
	@%p3 bra 	$L__BB4_115;
	mul.wide.u32 	%rd28, %r1943, 3200;
	mov.u64 	%rd29, precalc_xorwow_matrix;
	add.s64 	%rd7, %rd29, %rd28;
	mov.b32 	%r2248, 0;
	mov.u32 	%r2249, %r2248;
	mov.u32 	%r2250, %r2248;
	mov.u32 	%r2251, %r2248;
	mov.u32 	%r2252, %r2248;
	mov.u32 	%r1954, %r2248;
$L__BB4_5:
	mul.wide.u32 	%rd30, %r1954, 4;
	add.s64 	%rd31, %rd3, %rd30;
	ld.local.u32 	%r25, [%rd31+4];
	shl.b32 	%r26, %r1954, 5;
	mov.b32 	%r1960, 0;
$L__BB4_6:
	.pragma "nounroll";
	shr.u32 	%r1153, %r25, %r1960;
	and.b32  	%r1154, %r1153, 1;
	setp.eq.b32 	%p4, %r1154, 1;
	not.pred 	%p5, %p4;
	add.s32 	%r1155, %r26, %r1960;
	mul.lo.s32 	%r1156, %r1155, 5;
	mul.wide.u32 	%rd32, %r1156, 4;
	add.s64 	%rd8, %rd7, %rd32;
	@%p5 bra 	$L__BB4_8;
	ld.global.u32 	%r1157, [%rd8];
	xor.b32  	%r2252, %r2252, %r1157;
	ld.global.u32 	%r1158, [%rd8+4];
	xor.b32  	%r2251, %r2251, %r1158;
	ld.global.u32 	%r1159, [%rd8+8];
	xor.b32  	%r2250, %r2250, %r1159;
	ld.global.u32 	%r1160, [%rd8+12];
	xor.b32  	%r2249, %r2249, %r1160;
	ld.global.u32 	%r1161, [%rd8+16];
	xor.b32  	%r2248, %r2248, %r1161;
$L__BB4_8:
	and.b32  	%r1163, %r1153, 2;
	setp.eq.s32 	%p6, %r1163, 0;
	@%p6 bra 	$L__BB4_10;
	ld.global.u32 	%r1164, [%rd8+20];
	xor.b32  	%r2252, %r2252, %r1164;
	ld.global.u32 	%r1165, [%rd8+24];
	xor.b32  	%r2251, %r2251, %r1165;
	ld.global.u32 	%r1166, [%rd8+28];
	xor.b32  	%r2250, %r2250, %r1166;
	ld.global.u32 	%r1167, [%rd8+32];
	xor.b32  	%r2249, %r2249, %r1167;
	ld.global.u32 	%r1168, [%rd8+36];
	xor.b32  	%r2248, %r2248, %r1168;
$L__BB4_10:
	and.b32  	%r1170, %r1153, 4;
	setp.eq.s32 	%p7, %r1170, 0;
	@%p7 bra 	$L__BB4_12;
	ld.global.u32 	%r1171, [%rd8+40];
	xor.b32  	%r2252, %r2252, %r1171;
	ld.global.u32 	%r1172, [%rd8+44];
	xor.b32  	%r2251, %r2251, %r1172;
	ld.global.u32 	%r1173, [%rd8+48];
	xor.b32  	%r2250, %r2250, %r1173;
	ld.global.u32 	%r1174, [%rd8+52];
	xor.b32  	%r2249, %r2249, %r1174;
	ld.global.u32 	%r1175, [%rd8+56];
	xor.b32  	%r2248, %r2248, %r1175;
$L__BB4_12:
	and.b32  	%r1177, %r1153, 8;
	setp.eq.s32 	%p8, %r1177, 0;
	@%p8 bra 	$L__BB4_14;
	ld.global.u32 	%r1178, [%rd8+60];
	xor.b32  	%r2252, %r2252, %r1178;
	ld.global.u32 	%r1179, [%rd8+64];
	xor.b32  	%r2251, %r2251, %r1179;
	ld.global.u32 	%r1180, [%rd8+68];
	xor.b32  	%r2250, %r2250, %r1180;
	ld.global.u32 	%r1181, [%rd8+72];
	xor.b32  	%r2249, %r2249, %r1181;
	ld.global.u32 	%r1182, [%rd8+76];
	xor.b32  	%r2248, %r2248, %r1182;
$L__BB4_14:
	and.b32  	%r1184, %r1153, 16;
	setp.eq.s32 	%p9, %r1184, 0;
	@%p9 bra 	$L__BB4_16;
	ld.global.u32 	%r1185, [%rd8+80];
	xor.b32  	%r2252, %r2252, %r1185;
	ld.global.u32 	%r1186, [%rd8+84];
	xor.b32  	%r2251, %r2251, %r1186;
	ld.global.u32 	%r1187, [%rd8+88];
	xor.b32  	%r2250, %r2250, %r1187;
	ld.global.u32 	%r1188, [%rd8+92];
	xor.b32  	%r2249, %r2249, %r1188;
	ld.global.u32 	%r1189, [%rd8+96];
	xor.b32  	%r2248, %r2248, %r1189;
$L__BB4_16:
	and.b32  	%r1191, %r1153, 32;
	setp.eq.s32 	%p10, %r1191, 0;
	@%p10 bra 	$L__BB4_18;
	ld.global.u32 	%r1192, [%rd8+100];
	xor.b32  	%r2252, %r2252, %r1192;
	ld.global.u32 	%r1193, [%rd8+104];
	xor.b32  	%r2251, %r2251, %r1193;
	ld.global.u32 	%r1194, [%rd8+108];
	xor.b32  	%r2250, %r2250, %r1194;
	ld.global.u32 	%r1195, [%rd8+112];
	xor.b32  	%r2249, %r2249, %r1195;
	ld.global.u32 	%r1196, [%rd8+116];
	xor.b32  	%r2248, %r2248, %r1196;
$L__BB4_18:
	and.b32  	%r1198, %r1153, 64;
	setp.eq.s32 	%p11, %r1198, 0;
	@%p11 bra 	$L__BB4_20;
	ld.global.u32 	%r1199, [%rd8+120];
	xor.b32  	%r2252, %r2252, %r1199;
	ld.global.u32 	%r1200, [%rd8+124];
	xor.b32  	%r2251, %r2251, %r1200;
	ld.global.u32 	%r1201, [%rd8+128];
	xor.b32  	%r2250, %r2250, %r1201;
	ld.global.u32 	%r1202, [%rd8+132];
	xor.b32  	%r2249, %r2249, %r1202;
	ld.global.u32 	%r1203, [%rd8+136];
	xor.b32  	%r2248, %r2248, %r1203;
$L__BB4_20:
	and.b32  	%r1205, %r1153, 128;
	setp.eq.s32 	%p12, %r1205, 0;
	@%p12 bra 	$L__BB4_22;
	ld.global.u32 	%r1206, [%rd8+140];
	xor.b32  	%r2252, %r2252, %r1206;
	ld.global.u32 	%r1207, [%rd8+144];
	xor.b32  	%r2251, %r2251, %r1207;
	ld.global.u32 	%r1208, [%rd8+148];
	xor.b32  	%r2250, %r2250, %r1208;
	ld.global.u32 	%r1209, [%rd8+152];
	xor.b32  	%r2249, %r2249, %r1209;
	ld.global.u32 	%r1210, [%rd8+156];
	xor.b32  	%r2248, %r2248, %r1210;
$L__BB4_22:
	and.b32  	%r1212, %r1153, 256;
	setp.eq.s32 	%p13, %r1212, 0;
	@%p13 bra 	$L__BB4_24;
	ld.global.u32 	%r1213, [%rd8+160];
	xor.b32  	%r2252, %r2252, %r1213;
	ld.global.u32 	%r1214, [%rd8+164];
	xor.b32  	%r2251, %r2251, %r1214;
	ld.global.u32 	%r1215, [%rd8+168];
	xor.b32  	%r2250, %r2250, %r1215;
	ld.global.u32 	%r1216, [%rd8+172];
	xor.b32  	%r2249, %r2249, %r1216;
	ld.global.u32 	%r1217, [%rd8+176];
	xor.b32  	%r2248, %r2248, %r1217;
$L__BB4_24:
	and.b32  	%r1219, %r1153, 512;
	setp.eq.s32 	%p14, %r1219, 0;
	@%p14 bra 	$L__BB4_26;
	ld.global.u32 	%r1220, [%rd8+180];
	xor.b32  	%r2252, %r2252, %r1220;
	ld.global.u32 	%r1221, [%rd8+184];
	xor.b32  	%r2251, %r2251, %r1221;
	ld.global.u32 	%r1222, [%rd8+188];
	xor.b32  	%r2250, %r2250, %r1222;
	ld.global.u32 	%r1223, [%rd8+192];
	xor.b32  	%r2249, %r2249, %r1223;
	ld.global.u32 	%r1224, [%rd8+196];
	xor.b32  	%r2248, %r2248, %r1224;
$L__BB4_26:
	and.b32  	%r1226, %r1153, 1024;
	setp.eq.s32 	%p15, %r1226, 0;
	@%p15 bra 	$L__BB4_28;
	ld.global.u32 	%r1227, [%rd8+200];
	xor.b32  	%r2252, %r2252, %r1227;
	ld.global.u32 	%r1228, [%rd8+204];
	xor.b32  	%r2251, %r2251, %r1228;
	ld.global.u32 	%r1229, [%rd8+208];
	xor.b32  	%r2250, %r2250, %r1229;
	ld.global.u32 	%r1230, [%rd8+212];
	xor.b32  	%r2249, %r2249, %r1230;
	ld.global.u32 	%r1231, [%rd8+216];
	xor.b32  	%r2248, %r2248, %r1231;
$L__BB4_28:
	and.b32  	%r1233, %r1153, 2048;
	setp.eq.s32 	%p16, %r1233, 0;
	@%p16 bra 	$L__BB4_30;
	ld.global.u32 	%r1234, [%rd8+220];
	xor.b32  	%r2252, %r2252, %r1234;
	ld.global.u32 	%r1235, [%rd8+224];
	xor.b32  	%r2251, %r2251, %r1235;
	ld.global.u32 	%r1236, [%rd8+228];
	xor.b32  	%r2250, %r2250, %r1236;
	ld.global.u32 	%r1237, [%rd8+232];
	xor.b32  	%r2249, %r2249, %r1237;
	ld.global.u32 	%r1238, [%rd8+236];
	xor.b32  	%r2248, %r2248, %r1238;
$L__BB4_30:
	and.b32  	%r1240, %r1153, 4096;
	setp.eq.s32 	%p17, %r1240, 0;
	@%p17 bra 	$L__BB4_32;
	ld.global.u32 	%r1241, [%rd8+240];
	xor.b32  	%r2252, %r2252, %r1241;
	ld.global.u32 	%r1242, [%rd8+244];
	xor.b32  	%r2251, %r2251, %r1242;
	ld.global.u32 	%r1243, [%rd8+248];
	xor.b32  	%r2250, %r2250, %r1243;
	ld.global.u32 	%r1244, [%rd8+252];
	xor.b32  	%r2249, %r2249, %r1244;
	ld.global.u32 	%r1245, [%rd8+256];
	xor.b32  	%r2248, %r2248, %r1245;
$L__BB4_32:
	and.b32  	%r1247, %r1153, 8192;
	setp.eq.s32 	%p18, %r1247, 0;
	@%p18 bra 	$L__BB4_34;
	ld.global.u32 	%r1248, [%rd8+260];
	xor.b32  	%r2252, %r2252, %r1248;
	ld.global.u32 	%r1249, [%rd8+264];
	xor.b32  	%r2251, %r2251, %r1249;
	ld.global.u32 	%r1250, [%rd8+268];
	xor.b32  	%r2250, %r2250, %r1250;
	ld.global.u32 	%r1251, [%rd8+272];
	xor.b32  	%r2249, %r2249, %r1251;
	ld.global.u32 	%r1252, [%rd8+276];
	xor.b32  	%r2248, %r2248, %r1252;
$L__BB4_34:
	and.b32  	%r1254, %r1153, 16384;
	setp.eq.s32 	%p19, %r1254, 0;
	@%p19 bra 	$L__BB4_36;
	ld.global.u32 	%r1255, [%rd8+280];
	xor.b32  	%r2252, %r2252, %r1255;
	ld.global.u32 	%r1256, [%rd8+284];
	xor.b32  	%r2251, %r2251, %r1256;
	ld.global.u32 	%r1257, [%rd8+288];
	xor.b32  	%r2250, %r2250, %r1257;
	ld.global.u32 	%r1258, [%rd8+292];
	xor.b32  	%r2249, %r2249, %r1258;
	ld.global.u32 	%r1259, [%rd8+296];
	xor.b32  	%r2248, %r2248, %r1259;
$L__BB4_36:
	and.b32  	%r1261, %r1153, 32768;
	setp.eq.s32 	%p20, %r1261, 0;
	@%p20 bra 	$L__BB4_38;
	ld.global.u32 	%r1262, [%rd8+300];
	xor.b32  	%r2252, %r2252, %r1262;
	ld.global.u32 	%r1263, [%rd8+304];
	xor.b32  	%r2251, %r2251, %r1263;
	ld.global.u32 	%r1264, [%rd8+308];
	xor.b32  	%r2250, %r2250, %r1264;
	ld.global.u32 	%r1265, [%rd8+312];
	xor.b32  	%r2249, %r2249, %r1265;
	ld.global.u32 	%r1266, [%rd8+316];
	xor.b32  	%r2248, %r2248, %r1266;
$L__BB4_38:
	add.s32 	%r1960, %r1960, 16;
	setp.ne.s32 	%p21, %r1960, 32;
	@%p21 bra 	$L__BB4_6;
	mad.lo.s32 	%r1267, %r1954, -31, %r26;
	add.s32 	%r1954, %r1267, 1;
	setp.ne.s32 	%p22, %r1954, 5;
	@%p22 bra 	$L__BB4_5;
	st.local.u32 	[%rd3+4], %r2252;
	st.local.v2.u32 	[%rd3+8], {%r2251, %r2250};
	st.local.v2.u32 	[%rd3+16], {%r2249, %r2248};
	setp.eq.s64 	%p23, %rd6, 1;
	@%p23 bra 	$L__BB4_115;
	mov.b32 	%r2248, 0;
	mov.u32 	%r2249, %r2248;
	mov.u32 	%r2250, %r2248;
	mov.u32 	%r2251, %r2248;
	mov.u32 	%r2252, %r2248;
	mov.u32 	%r2046, %r2248;
$L__BB4_42:
	mul.wide.u32 	%rd33, %r2046, 4;
	add.s64 	%rd34, %rd3, %rd33;
	ld.local.u32 	%r201, [%rd34+4];
	shl.b32 	%r202, %r2046, 5;
	mov.b32 	%r2052, 0;
$L__BB4_43:
	.pragma "nounroll";
	shr.u32 	%r1270, %r201, %r2052;
	and.b32  	%r1271, %r1270, 1;
	setp.eq.b32 	%p24, %r1271, 1;
	not.pred 	%p25, %p24;
	add.s32 	%r1272, %r202, %r2052;
	mul.lo.s32 	%r1273, %r1272, 5;
	mul.wide.u32 	%rd35, %r1273, 4;
	add.s64 	%rd9, %rd7, %rd35;
	@%p25 bra 	$L__BB4_45;
	ld.global.u32 	%r1274, [%rd9];
	xor.b32  	%r2252, %r2252, %r1274;
	ld.global.u32 	%r1275, [%rd9+4];
	xor.b32  	%r2251, %r2251, %r1275;
	ld.global.u32 	%r1276, [%rd9+8];
	xor.b32  	%r2250, %r2250, %r1276;
	ld.global.u32 	%r1277, [%rd9+12];
	xor.b32  	%r2249, %r2249, %r1277;
	ld.global.u32 	%r1278, [%rd9+16];
	xor.b32  	%r2248, %r2248, %r1278;
$L__BB4_45:
	and.b32  	%r1280, %r1270, 2;
	setp.eq.s32 	%p26, %r1280, 0;
	@%p26 bra 	$L__BB4_47;
	ld.global.u32 	%r1281, [%rd9+20];
	xor.b32  	%r2252, %r2252, %r1281;
	ld.global.u32 	%r1282, [%rd9+24];
	xor.b32  	%r2251, %r2251, %r1282;
	ld.global.u32 	%r1283, [%rd9+28];
	xor.b32  	%r2250, %r2250, %r1283;
	ld.global.u32 	%r1284, [%rd9+32];
	xor.b32  	%r2249, %r2249, %r1284;
	ld.global.u32 	%r1285, [%rd9+36];
	xor.b32  	%r2248, %r2248, %r1285;
$L__BB4_47:
	and.b32  	%r1287, %r1270, 4;
	setp.eq.s32 	%p27, %r1287, 0;
	@%p27 bra 	$L__BB4_49;
	ld.global.u32 	%r1288, [%rd9+40];
	xor.b32  	%r2252, %r2252, %r1288;
	ld.global.u32 	%r1289, [%rd9+44];
	xor.b32  	%r2251, %r2251, %r1289;
	ld.global.u32 	%r1290, [%rd9+48];
	xor.b32  	%r2250, %r2250, %r1290;
	ld.global.u32 	%r1291, [%rd9+52];
	xor.b32  	%r2249, %r2249, %r1291;
	ld.global.u32 	%r1292, [%rd9+56];
	xor.b32  	%r2248, %r2248, %r1292;
$L__BB4_49:
	and.b32  	%r1294, %r1270, 8;
	setp.eq.s32 	%p28, %r1294, 0;
	@%p28 bra 	$L__BB4_51;
	ld.global.u32 	%r1295, [%rd9+60];
	xor.b32  	%r2252, %r2252, %r1295;
	ld.global.u32 	%r1296, [%rd9+64];
	xor.b32  	%r2251, %r2251, %r1296;
	ld.global.u32 	%r1297, [%rd9+68];
	xor.b32  	%r2250, %r2250, %r1297;
	ld.global.u32 	%r1298, [%rd9+72];
	xor.b32  	%r2249, %r2249, %r1298;
	ld.global.u32 	%r1299, [%rd9+76];
	xor.b32  	%r2248, %r2248, %r1299;
$L__BB4_51:
	and.b32  	%r1301, %r1270, 16;
	setp.eq.s32 	%p29, %r1301, 0;
	@%p29 bra 	$L__BB4_53;
	ld.global.u32 	%r1302, [%rd9+80];
	xor.b32  	%r2252, %r2252, %r1302;
	ld.global.u32 	%r1303, [%rd9+84];
	xor.b32  	%r2251, %r2251, %r1303;
	ld.global.u32 	%r1304, [%rd9+88];
	xor.b32  	%r2250, %r2250, %r1304;
	ld.global.u32 	%r1305, [%rd9+92];
	xor.b32  	%r2249, %r2249, %r1305;
	ld.global.u32 	%r1306, [%rd9+96];
	xor.b32  	%r2248, %r2248, %r1306;
$L__BB4_53:
	and.b32  	%r1308, %r1270, 32;
	setp.eq.s32 	%p30, %r1308, 0;
	@%p30 bra 	$L__BB4_55;
	ld.global.u32 	%r1309, [%rd9+100];
	xor.b32  	%r2252, %r2252, %r1309;
	ld.global.u32 	%r1310, [%rd9+104];
	xor.b32  	%r2251, %r2251, %r1310;
	ld.global.u32 	%r1311, [%rd9+108];
	xor.b32  	%r2250, %r2250, %r1311;
	ld.global.u32 	%r1312, [%rd9+112];
	xor.b32  	%r2249, %r2249, %r1312;
	ld.global.u32 	%r1313, [%rd9+116];
	xor.b32  	%r2248, %r2248, %r1313;
$L__BB4_55:
	and.b32  	%r1315, %r1270, 64;
	setp.eq.s32 	%p31, %r1315, 0;
	@%p31 bra 	$L__BB4_57;
	ld.global.u32 	%r1316, [%rd9+120];
	xor.b32  	%r2252, %r2252, %r1316;
	ld.global.u32 	%r1317, [%rd9+124];
	xor.b32  	%r2251, %r2251, %r1317;
	ld.global.u32 	%r1318, [%rd9+128];
	xor.b32  	%r2250, %r2250, %r1318;
	ld.global.u32 	%r1319, [%rd9+132];
	xor.b32  	%r2249, %r2249, %r1319;
	ld.global.u32 	%r1320, [%rd9+136];
	xor.b32  	%r2248, %r2248, %r1320;
$L__BB4_57:
	and.b32  	%r1322, %r1270, 128;
	setp.eq.s32 	%p32, %r1322, 0;
	@%p32 bra 	$L__BB4_59;
	ld.global.u32 	%r1323, [%rd9+140];
	xor.b32  	%r2252, %r2252, %r1323;
	ld.global.u32 	%r1324, [%rd9+144];
	xor.b32  	%r2251, %r2251, %r1324;
	ld.global.u32 	%r1325, [%rd9+148];
	xor.b32  	%r2250, %r2250, %r1325;
	ld.global.u32 	%r1326, [%rd9+152];
	xor.b32  	%r2249, %r2249, %r1326;
	ld.global.u32 	%r1327, [%rd9+156];
	xor.b32  	%r2248, %r2248, %r1327;
$L__BB4_59:
	and.b32  	%r1329, %r1270, 256;
	setp.eq.s32 	%p33, %r1329, 0;
	@%p33 bra 	$L__BB4_61;
	ld.global.u32 	%r1330, [%rd9+160];
	xor.b32  	%r2252, %r2252, %r1330;
	ld.global.u32 	%r1331, [%rd9+164];
	xor.b32  	%r2251, %r2251, %r1331;
	ld.global.u32 	%r1332, [%rd9+168];
	xor.b32  	%r2250, %r2250, %r1332;
	ld.global.u32 	%r1333, [%rd9+172];
	xor.b32  	%r2249, %r2249, %r1333;
	ld.global.u32 	%r1334, [%rd9+176];
	xor.b32  	%r2248, %r2248, %r1334;
$L__BB4_61:
	and.b32  	%r1336, %r1270, 512;
	setp.eq.s32 	%p34, %r1336, 0;
	@%p34 bra 	$L__BB4_63;
	ld.global.u32 	%r1337, [%rd9+180];
	xor.b32  	%r2252, %r2252, %r1337;
	ld.global.u32 	%r1338, [%rd9+184];
	xor.b32  	%r2251, %r2251, %r1338;
	ld.global.u32 	%r1339, [%rd9+188];
	xor.b32  	%r2250, %r2250, %r1339;
	ld.global.u32 	%r1340, [%rd9+192];
	xor.b32  	%r2249, %r2249, %r1340;
	ld.global.u32 	%r1341, [%rd9+196];
	xor.b32  	%r2248, %r2248, %r1341;
$L__BB4_63:
	and.b32  	%r1343, %r1270, 1024;
	setp.eq.s32 	%p35, %r1343, 0;
	@%p35 bra 	$L__BB4_65;
	ld.global.u32 	%r1344, [%rd9+200];
	xor.b32  	%r2252, %r2252, %r1344;
	ld.global.u32 	%r1345, [%rd9+204];
	xor.b32  	%r2251, %r2251, %r1345;
	ld.global.u32 	%r1346, [%rd9+208];
	xor.b32  	%r2250, %r2250, %r1346;
	ld.global.u32 	%r1347, [%rd9+212];
	xor.b32  	%r2249, %r2249, %r1347;
	ld.global.u32 	%r1348, [%rd9+216];
	xor.b32  	%r2248, %r2248, %r1348;
$L__BB4_65:
	and.b32  	%r1350, %r1270, 2048;
	setp.eq.s32 	%p36, %r1350, 0;
	@%p36 bra 	$L__BB4_67;
	ld.global.u32 	%r1351, [%rd9+220];
	xor.b32  	%r2252, %r2252, %r1351;
	ld.global.u32 	%r1352, [%rd9+224];
	xor.b32  	%r2251, %r2251, %r1352;
	ld.global.u32 	%r1353, [%rd9+228];
	xor.b32  	%r2250, %r2250, %r1353;
	ld.global.u32 	%r1354, [%rd9+232];
	xor.b32  	%r2249, %r2249, %r1354;
	ld.global.u32 	%r1355, [%rd9+236];
	xor.b32  	%r2248, %r2248, %r1355;
$L__BB4_67:
	and.b32  	%r1357, %r1270, 4096;
	setp.eq.s32 	%p37, %r1357, 0;
	@%p37 bra 	$L__BB4_69;
	ld.global.u32 	%r1358, [%rd9+240];
	xor.b32  	%r2252, %r2252, %r1358;
	ld.global.u32 	%r1359, [%rd9+244];
	xor.b32  	%r2251, %r2251, %r1359;
	ld.global.u32 	%r1360, [%rd9+248];
	xor.b32  	%r2250, %r2250, %r1360;
	ld.global.u32 	%r1361, [%rd9+252];
	xor.b32  	%r2249, %r2249, %r1361;
	ld.global.u32 	%r1362, [%rd9+256];
	xor.b32  	%r2248, %r2248, %r1362;
$L__BB4_69:
	and.b32  	%r1364, %r1270, 8192;
	setp.eq.s32 	%p38, %r1364, 0;
	@%p38 bra 	$L__BB4_71;
	ld.global.u32 	%r1365, [%rd9+260];
	xor.b32  	%r2252, %r2252, %r1365;
	ld.global.u32 	%r1366, [%rd9+264];
	xor.b32  	%r2251, %r2251, %r1366;
	ld.global.u32 	%r1367, [%rd9+268];
	xor.b32  	%r2250, %r2250, %r1367;
	ld.global.u32 	%r1368, [%rd9+272];
	xor.b32  	%r2249, %r2249, %r1368;
	ld.global.u32 	%r1369, [%rd9+276];
	xor.b32  	%r2248, %r2248, %r1369;
$L__BB4_71:
	and.b32  	%r1371, %r1270, 16384;
	setp.eq.s32 	%p39, %r1371, 0;
	@%p39 bra 	$L__BB4_73;
	ld.global.u32 	%r1372, [%rd9+280];
	xor.b32  	%r2252, %r2252, %r1372;
	ld.global.u32 	%r1373, [%rd9+284];
	xor.b32  	%r2251, %r2251, %r1373;
	ld.global.u32 	%r1374, [%rd9+288];
	xor.b32  	%r2250, %r2250, %r1374;
	ld.global.u32 	%r1375, [%rd9+292];
	xor.b32  	%r2249, %r2249, %r1375;
	ld.global.u32 	%r1376, [%rd9+296];
	xor.b32  	%r2248, %r2248, %r1376;
$L__BB4_73:
	and.b32  	%r1378, %r1270, 32768;
	setp.eq.s32 	%p40, %r1378, 0;
	@%p40 bra 	$L__BB4_75;
	ld.global.u32 	%r1379, [%rd9+300];
	xor.b32  	%r2252, %r2252, %r1379;
	ld.global.u32 	%r1380, [%rd9+304];
	xor.b32  	%r2251, %r2251, %r1380;
	ld.global.u32 	%r1381, [%rd9+308];
	xor.b32  	%r2250, %r2250, %r1381;
	ld.global.u32 	%r1382, [%rd9+312];
	xor.b32  	%r2249, %r2249, %r1382;
	ld.global.u32 	%r1383, [%rd9+316];
	xor.b32  	%r2248, %r2248, %r1383;
$L__BB4_75:
	add.s32 	%r2052, %r2052, 16;
	setp.ne.s32 	%p41, %r2052, 32;
	@%p41 bra 	$L__BB4_43;
	mad.lo.s32 	%r1384, %r2046, -31, %r202;
	add.s32 	%r2046, %r1384, 1;
	setp.ne.s32 	%p42, %r2046, 5;
	@%p42 bra 	$L__BB4_42;
	st.local.u32 	[%rd3+4], %r2252;
	st.local.v2.u32 	[%rd3+8], {%r2251, %r2250};
	st.local.v2.u32 	[%rd3+16], {%r2249, %r2248};
	setp.ne.s64 	%p43, %rd6, 3;
	@%p43 bra 	$L__BB4_115;
	mov.b32 	%r2248, 0;
	mov.u32 	%r2249, %r2248;
	mov.u32 	%r2250, %r2248;
	mov.u32 	%r2251, %r2248;
	mov.u32 	%r2252, %r2248;
	mov.u32 	%r2138, %r2248;
$L__BB4_79:
	mul.wide.u32 	%rd36, %r2138, 4;
	add.s64 	%rd37, %rd3, %rd36;
	ld.local.u32 	%r377, [%rd37+4];
	shl.b32 	%r378, %r2138, 5;
	mov.b32 	%r2144, 0;
$L__BB4_80:
	.pragma "nounroll";
	shr.u32 	%r1387, %r377, %r2144;
	and.b32  	%r1388, %r1387, 1;
	setp.eq.b32 	%p44, %r1388, 1;
	not.pred 	%p45, %p44;
	add.s32 	%r1389, %r378, %r2144;
	mul.lo.s32 	%r1390, %r1389, 5;
	mul.wide.u32 	%rd38, %r1390, 4;
	add.s64 	%rd10, %rd7, %rd38;
	@%p45 bra 	$L__BB4_82;
	ld.global.u32 	%r1391, [%rd10];
	xor.b32  	%r2252, %r2252, %r1391;
	ld.global.u32 	%r1392, [%rd10+4];
	xor.b32  	%r2251, %r2251, %r1392;
	ld.global.u32 	%r1393, [%rd10+8];
	xor.b32  	%r2250, %r2250, %r1393;
	ld.global.u32 	%r1394, [%rd10+12];
	xor.b32  	%r2249, %r2249, %r1394;
	ld.global.u32 	%r1395, [%rd10+16];
	xor.b32  	%r2248, %r2248, %r1395;
$L__BB4_82:
	and.b32  	%r1397, %r1387, 2;
	setp.eq.s32 	%p46, %r1397, 0;
	@%p46 bra 	$L__BB4_84;
	ld.global.u32 	%r1398, [%rd10+20];
	xor.b32  	%r2252, %r2252, %r1398;
	ld.global.u32 	%r1399, [%rd10+24];
	xor.b32  	%r2251, %r2251, %r1399;
	ld.global.u32 	%r1400, [%rd10+28];
	xor.b32  	%r2250, %r2250, %r1400;
	ld.global.u32 	%r1401, [%rd10+32];
	xor.b32  	%r2249, %r2249, %r1401;
	ld.global.u32 	%r1402, [%rd10+36];
	xor.b32  	%r2248, %r2248, %r1402;
$L__BB4_84:
	and.b32  	%r1404, %r1387, 4;
	setp.eq.s32 	%p47, %r1404, 0;
	@%p47 bra 	$L__BB4_86;
	ld.global.u32 	%r1405, [%rd10+40];
	xor.b32  	%r2252, %r2252, %r1405;
	ld.global.u32 	%r1406, [%rd10+44];
	xor.b32  	%r2251, %r2251, %r1406;
	ld.global.u32 	%r1407, [%rd10+48];
	xor.b32  	%r2250, %r2250, %r1407;
	ld.global.u32 	%r1408, [%rd10+52];
	xor.b32  	%r2249, %r2249, %r1408;
	ld.global.u32 	%r1409, [%rd10+56];
	xor.b32  	%r2248, %r2248, %r1409;
$L__BB4_86:
	and.b32  	%r1411, %r1387, 8;
	setp.eq.s32 	%p48, %r1411, 0;
	@%p48 bra 	$L__BB4_88;
	ld.global.u32 	%r1412, [%rd10+60];
	xor.b32  	%r2252, %r2252, %r1412;
	ld.global.u32 	%r1413, [%rd10+64];
	xor.b32  	%r2251, %r2251, %r1413;
	ld.global.u32 	%r1414, [%rd10+68];
	xor.b32  	%r2250, %r2250, %r1414;
	ld.global.u32 	%r1415, [%rd10+72];
	xor.b32  	%r2249, %r2249, %r1415;
	ld.global.u32 	%r1416, [%rd10+76];
	xor.b32  	%r2248, %r2248, %r1416;
$L__BB4_88:
	and.b32  	%r1418, %r1387, 16;
	setp.eq.s32 	%p49, %r1418, 0;
	@%p49 bra 	$L__BB4_90;
	ld.global.u32 	%r1419, [%rd10+80];
	xor.b32  	%r2252, %r2252, %r1419;
	ld.global.u32 	%r1420, [%rd10+84];
	xor.b32  	%r2251, %r2251, %r1420;
	ld.global.u32 	%r1421, [%rd10+88];
	xor.b32  	%r2250, %r2250, %r1421;
	ld.global.u32 	%r1422, [%rd10+92];
	xor.b32  	%r2249, %r2249, %r1422;
	ld.global.u32 	%r1423, [%rd10+96];
	xor.b32  	%r2248, %r2248, %r1423;
$L__BB4_90:
	and.b32  	%r1425, %r1387, 32;
	setp.eq.s32 	%p50, %r1425, 0;
	@%p50 bra 	$L__BB4_92;
	ld.global.u32 	%r1426, [%rd10+100];
	xor.b32  	%r2252, %r2252, %r1426;
	ld.global.u32 	%r1427, [%rd10+104];
	xor.b32  	%r2251, %r2251, %r1427;
	ld.global.u32 	%r1428, [%rd10+108];
	xor.b32  	%r2250, %r2250, %r1428;
	ld.global.u32 	%r1429, [%rd10+112];
	xor.b32  	%r2249, %r2249, %r1429;
	ld.global.u32 	%r1430, [%rd10+116];
	xor.b32  	%r2248, %r2248, %r1430;
$L__BB4_92:
	and.b32  	%r1432, %r1387, 64;
	setp.eq.s32 	%p51, %r1432, 0;
	@%p51 bra 	$L__BB4_94;
	ld.global.u32 	%r1433, [%rd10+120];
	xor.b32  	%r2252, %r2252, %r1433;
	ld.global.u32 	%r1434, [%rd10+124];
	xor.b32  	%r2251, %r2251, %r1434;
	ld.global.u32 	%r1435, [%rd10+128];
	xor.b32  	%r2250, %r2250, %r1435;
	ld.global.u32 	%r1436, [%rd10+132];
	xor.b32  	%r2249, %r2249, %r1436;
	ld.global.u32 	%r1437, [%rd10+136];
	xor.b32  	%r2248, %r2248, %r1437;
$L__BB4_94:
	and.b32  	%r1439, %r1387, 128;
	setp.eq.s32 	%p52, %r1439, 0;
	@%p52 bra 	$L__BB4_96;
	ld.global.u32 	%r1440, [%rd10+140];
	xor.b32  	%r2252, %r2252, %r1440;
	ld.global.u32 	%r1441, [%rd10+144];
	xor.b32  	%r2251, %r2251, %r1441;
	ld.global.u32 	%r1442, [%rd10+148];
	xor.b32  	%r2250, %r2250, %r1442;
	ld.global.u32 	%r1443, [%rd10+152];
	xor.b32  	%r2249, %r2249, %r1443;
	ld.global.u32 	%r1444, [%rd10+156];
	xor.b32  	%r2248, %r2248, %r1444;
$L__BB4_96:
	and.b32  	%r1446, %r1387, 256;
	setp.eq.s32 	%p53, %r1446, 0;
	@%p53 bra 	$L__BB4_98;
	ld.global.u32 	%r1447, [%rd10+160];
	xor.b32  	%r2252, %r2252, %r1447;
	ld.global.u32 	%r1448, [%rd10+164];
	xor.b32  	%r2251, %r2251, %r1448;
	ld.global.u32 	%r1449, [%rd10+168];
	xor.b32  	%r2250, %r2250, %r1449;
	ld.global.u32 	%r1450, [%rd10+172];
	xor.b32  	%r2249, %r2249, %r1450;
	ld.global.u32 	%r1451, [%rd10+176];
	xor.b32  	%r2248, %r2248, %r1451;
$L__BB4_98:
	and.b32  	%r1453, %r1387, 512;
	setp.eq.s32 	%p54, %r1453, 0;
	@%p54 bra 	$L__BB4_100;
	ld.global.u32 	%r1454, [%rd10+180];
	xor.b32  	%r2252, %r2252, %r1454;
	ld.global.u32 	%r1455, [%rd10+184];
	xor.b32  	%r2251, %r2251, %r1455;
	ld.global.u32 	%r1456, [%rd10+188];
	xor.b32  	%r2250, %r2250, %r1456;
	ld.global.u32 	%r1457, [%rd10+192];
	xor.b32  	%r2249, %r2249, %r1457;
	ld.global.u32 	%r1458, [%rd10+196];
	xor.b32  	%r2248, %r2248, %r1458;
$L__BB4_100:
	and.b32  	%r1460, %r1387, 1024;
	setp.eq.s32 	%p55, %r1460, 0;
	@%p55 bra 	$L__BB4_102;
	ld.global.u32 	%r1461, [%rd10+200];
	xor.b32  	%r2252, %r2252, %r1461;
	ld.global.u32 	%r1462, [%rd10+204];
	xor.b32  	%r2251, %r2251, %r1462;
	ld.global.u32 	%r1463, [%rd10+208];
	xor.b32  	%r2250, %r2250, %r1463;
	ld.global.u32 	%r1464, [%rd10+212];
	xor.b32  	%r2249, %r2249, %r1464;
	ld.global.u32 	%r1465, [%rd10+216];
	xor.b32  	%r2248, %r2248, %r1465;
$L__BB4_102:
	and.b32  	%r1467, %r1387, 2048;
	setp.eq.s32 	%p56, %r1467, 0;
	@%p56 bra 	$L__BB4_104;
	ld.global.u32 	%r1468, [%rd10+220];
	xor.b32  	%r2252, %r2252, %r1468;
	ld.global.u32 	%r1469, [%rd10+224];
	xor.b32  	%r2251, %r2251, %r1469;
	ld.global.u32 	%r1470, [%rd10+228];
	xor.b32  	%r2250, %r2250, %r1470;
	ld.global.u32 	%r1471, [%rd10+232];
	xor.b32  	%r2249, %r2249, %r1471;
	ld.global.u32 	%r1472, [%rd10+236];
	xor.b32  	%r2248, %r2248, %r1472;
$L__BB4_104:
	and.b32  	%r1474, %r1387, 4096;
	setp.eq.s32 	%p57, %r1474, 0;
	@%p57 bra 	$L__BB4_106;
	ld.global.u32 	%r1475, [%rd10+240];
	xor.b32  	%r2252, %r2252, %r1475;
	ld.global.u32 	%r1476, [%rd10+244];
	xor.b32  	%r2251, %r2251, %r1476;
	ld.global.u32 	%r1477, [%rd10+248];
	xor.b32  	%r2250, %r2250, %r1477;
	ld.global.u32 	%r1478, [%rd10+252];
	xor.b32  	%r2249, %r2249, %r1478;
	ld.global.u32 	%r1479, [%rd10+256];
	xor.b32  	%r2248, %r2248, %r1479;
$L__BB4_106:
	and.b32  	%r1481, %r1387, 8192;
	setp.eq.s32 	%p58, %r1481, 0;
	@%p58 bra 	$L__BB4_108;
	ld.global.u32 	%r1482, [%rd10+260];
	xor.b32  	%r2252, %r2252, %r1482;
	ld.global.u32 	%r1483, [%rd10+264];
	xor.b32  	%r2251, %r2251, %r1483;
	ld.global.u32 	%r1484, [%rd10+268];
	xor.b32  	%r2250, %r2250, %r1484;
	ld.global.u32 	%r1485, [%rd10+272];
	xor.b32  	%r2249, %r2249, %r1485;
	ld.global.u32 	%r1486, [%rd10+276];
	xor.b32  	%r2248, %r2248, %r1486;
$L__BB4_108:
	and.b32  	%r1488, %r1387, 16384;
	setp.eq.s32 	%p59, %r1488, 0;
	@%p59 bra 	$L__BB4_110;
	ld.global.u32 	%r1489, [%rd10+280];
	xor.b32  	%r2252, %r2252, %r1489;
	ld.global.u32 	%r1490, [%rd10+284];
	xor.b32  	%r2251, %r2251, %r1490;
	ld.global.u32 	%r1491, [%rd10+288];
	xor.b32  	%r2250, %r2250, %r1491;
	ld.global.u32 	%r1492, [%rd10+292];
	xor.b32  	%r2249, %r2249, %r1492;
	ld.global.u32 	%r1493, [%rd10+296];
	xor.b32  	%r2248, %r2248, %r1493;
$L__BB4_110:
	and.b32  	%r1495, %r1387, 32768;
	setp.eq.s32 	%p60, %r1495, 0;
	@%p60 bra 	$L__BB4_112;
	ld.global.u32 	%r1496, [%rd10+300];
	xor.b32  	%r2252, %r2252, %r1496;
	ld.global.u32 	%r1497, [%rd10+304];
	xor.b32  	%r2251, %r2251, %r1497;
	ld.global.u32 	%r1498, [%rd10+308];
	xor.b32  	%r2250, %r2250, %r1498;
	ld.global.u32 	%r1499, [%rd10+312];
	xor.b32  	%r2249, %r2249, %r1499;
	ld.global.u32 	%r1500, [%rd10+316];
	xor.b32  	%r2248, %r2248, %r1500;
$L__BB4_112:
	add.s32 	%r2144, %r2144, 16;
	setp.ne.s32 	%p61, %r2144, 32;
	@%p61 bra 	$L__BB4_80;
	mad.lo.s32 	%r1501, %r2138, -31, %r378;
	add.s32 	%r2138, %r1501, 1;
	setp.ne.s32 	%p62, %r2138, 5;
	@%p62 bra 	$L__BB4_79;
	st.local.u32 	[%rd3+4], %r2252;
	st.local.v2.u32 	[%rd3+8], {%r2251, %r2250};
	st.local.v2.u32 	[%rd3+16], {%r2249, %r2248};
$L__BB4_115:
	shr.u64 	%rd66, %rd5, 2;
	add.s32 	%r1943, %r1943, 1;
	setp.lt.u64 	%p63, %rd5, 4;
	@%p63 bra 	$L__BB4_116;
	bra.uni 	$L__BB4_3;
$L__BB4_116:
	setp.eq.s64 	%p64, %rd24, 0;
	@%p64 bra 	$L__BB4_231;
	mov.b32 	%r2235, 0;
	mov.u64 	%rd40, precalc_xorwow_offset_matrix;
	mov.u64 	%rd67, %rd24;
$L__BB4_118:
	mov.u64 	%rd12, %rd67;
	and.b64  	%rd13, %rd12, 3;
	setp.eq.s64 	%p65, %rd13, 0;
	@%p65 bra 	$L__BB4_230;
	mul.wide.u32 	%rd39, %r2235, 3200;
	add.s64 	%rd14, %rd40, %rd39;
	mov.b32 	%r2248, 0;
	mov.u32 	%r2249, %r2248;
	mov.u32 	%r2250, %r2248;
	mov.u32 	%r2251, %r2248;
	mov.u32 	%r2252, %r2248;
	mov.u32 	%r2241, %r2248;
$L__BB4_120:
	mul.wide.u32 	%rd41, %r2241, 4;
	add.s64 	%rd42, %rd3, %rd41;
	ld.local.u32 	%r565, [%rd42+4];
	shl.b32 	%r566, %r2241, 5;
	mov.b32 	%r2247, 0;
$L__BB4_121:
	.pragma "nounroll";
	shr.u32 	%r1505, %r565, %r2247;
	and.b32  	%r1506, %r1505, 1;
	setp.eq.b32 	%p66, %r1506, 1;
	not.pred 	%p67, %p66;
	add.s32 	%r1507, %r566, %r2247;
	mul.lo.s32 	%r1508, %r1507, 5;
	mul.wide.u32 	%rd43, %r1508, 4;
	add.s64 	%rd15, %rd14, %rd43;
	@%p67 bra 	$L__BB4_123;
	ld.global.u32 	%r1509, [%rd15];
	xor.b32  	%r2252, %r2252, %r1509;
	ld.global.u32 	%r1510, [%rd15+4];
	xor.b32  	%r2251, %r2251, %r1510;
	ld.global.u32 	%r1511, [%rd15+8];
	xor.b32  	%r2250, %r2250, %r1511;
	ld.global.u32 	%r1512, [%rd15+12];
	xor.b32  	%r2249, %r2249, %r1512;
	ld.global.u32 	%r1513, [%rd15+16];
	xor.b32  	%r2248, %r2248, %r1513;
$L__BB4_123:
	and.b32  	%r1515, %r1505, 2;
	setp.eq.s32 	%p68, %r1515, 0;
	@%p68 bra 	$L__BB4_125;
	ld.global.u32 	%r1516, [%rd15+20];
	xor.b32  	%r2252, %r2252, %r1516;
	ld.global.u32 	%r1517, [%rd15+24];
	xor.b32  	%r2251, %r2251, %r1517;
	ld.global.u32 	%r1518, [%rd15+28];
	xor.b32  	%r2250, %r2250, %r1518;
	ld.global.u32 	%r1519, [%rd15+32];
	xor.b32  	%r2249, %r2249, %r1519;
	ld.global.u32 	%r1520, [%rd15+36];
	xor.b32  	%r2248, %r2248, %r1520;
$L__BB4_125:
	and.b32  	%r1522, %r1505, 4;
	setp.eq.s32 	%p69, %r1522, 0;
	@%p69 bra 	$L__BB4_127;
	ld.global.u32 	%r1523, [%rd15+40];
	xor.b32  	%r2252, %r2252, %r1523;
	ld.global.u32 	%r1524, [%rd15+44];
	xor.b32  	%r2251, %r2251, %r1524;
	ld.global.u32 	%r1525, [%rd15+48];
	xor.b32  	%r2250, %r2250, %r1525;
	ld.global.u32 	%r1526, [%rd15+52];
	xor.b32  	%r2249, %r2249, %r1526;
	ld.global.u32 	%r1527, [%rd15+56];
	xor.b32  	%r2248, %r2248, %r1527;
$L__BB4_127:
	and.b32  	%r1529, %r1505, 8;
	setp.eq.s32 	%p70, %r1529, 0;
	@%p70 bra 	$L__BB4_129;
	ld.global.u32 	%r1530, [%rd15+60];
	xor.b32  	%r2252, %r2252, %r1530;
	ld.global.u32 	%r1531, [%rd15+64];
	xor.b32  	%r2251, %r2251, %r1531;
	ld.global.u32 	%r1532, [%rd15+68];
	xor.b32  	%r2250, %r2250, %r1532;
	ld.global.u32 	%r1533, [%rd15+72];
	xor.b32  	%r2249, %r2249, %r1533;
	ld.global.u32 	%r1534, [%rd15+76];
	xor.b32  	%r2248, %r2248, %r1534;
$L__BB4_129:
	and.b32  	%r1536, %r1505, 16;
	setp.eq.s32 	%p71, %r1536, 0;
	@%p71 bra 	$L__BB4_131;
	ld.global.u32 	%r1537, [%rd15+80];
	xor.b32  	%r2252, %r2252, %r1537;
	ld.global.u32 	%r1538, [%rd15+84];
	xor.b32  	%r2251, %r2251, %r1538;
	ld.global.u32 	%r1539, [%rd15+88];
	xor.b32  	%r2250, %r2250, %r1539;
	ld.global.u32 	%r1540, [%rd15+92];
	xor.b32  	%r2249, %r2249, %r1540;
	ld.global.u32 	%r1541, [%rd15+96];
	xor.b32  	%r2248, %r2248, %r1541;
$L__BB4_131:
	and.b32  	%r1543, %r1505, 32;
	setp.eq.s32 	%p72, %r1543, 0;
	@%p72 bra 	$L__BB4_133;
	ld.global.u32 	%r1544, [%rd15+100];
	xor.b32  	%r2252, %r2252, %r1544;
	ld.global.u32 	%r1545, [%rd15+104];
	xor.b32  	%r2251, %r2251, %r1545;
	ld.global.u32 	%r1546, [%rd15+108];
	xor.b32  	%r2250, %r2250, %r1546;
	ld.global.u32 	%r1547, [%rd15+112];
	xor.b32  	%r2249, %r2249, %r1547;
	ld.global.u32 	%r1548, [%rd15+116];
	xor.b32  	%r2248, %r2248, %r1548;
$L__BB4_133:
	and.b32  	%r1550, %r1505, 64;
	setp.eq.s32 	%p73, %r1550, 0;
	@%p73 bra 	$L__BB4_135;
	ld.global.u32 	%r1551, [%rd15+120];
	xor.b32  	%r2252, %r2252, %r1551;
	ld.global.u32 	%r1552, [%rd15+124];
	xor.b32  	%r2251, %r2251, %r1552;
	ld.global.u32 	%r1553, [%rd15+128];
	xor.b32  	%r2250, %r2250, %r1553;
	ld.global.u32 	%r1554, [%rd15+132];
	xor.b32  	%r2249, %r2249, %r1554;
	ld.global.u32 	%r1555, [%rd15+136];
	xor.b32  	%r2248, %r2248, %r1555;
$L__BB4_135:
	and.b32  	%r1557, %r1505, 128;
	setp.eq.s32 	%p74, %r1557, 0;
	@%p74 bra 	$L__BB4_137;
	ld.global.u32 	%r1558, [%rd15+140];
	xor.b32  	%r2252, %r2252, %r1558;
	ld.global.u32 	%r1559, [%rd15+144];
	xor.b32  	%r2251, %r2251, %r1559;
	ld.global.u32 	%r1560, [%rd15+148];
	xor.b32  	%r2250, %r2250, %r1560;
	ld.global.u32 	%r1561, [%rd15+152];
	xor.b32  	%r2249, %r2249, %r1561;
	ld.global.u32 	%r1562, [%rd15+156];
	xor.b32  	%r2248, %r2248, %r1562;
$L__BB4_137:
	and.b32  	%r1564, %r1505, 256;
	setp.eq.s32 	%p75, %r1564, 0;
	@%p75 bra 	$L__BB4_139;
	ld.global.u32 	%r1565, [%rd15+160];
	xor.b32  	%r2252, %r2252, %r1565;
	ld.global.u32 	%r1566, [%rd15+164];
	xor.b32  	%r2251, %r2251, %r1566;
	ld.global.u32 	%r1567, [%rd15+168];
	xor.b32  	%r2250, %r2250, %r1567;
	ld.global.u32 	%r1568, [%rd15+172];
	xor.b32  	%r2249, %r2249, %r1568;
	ld.global.u32 	%r1569, [%rd15+176];
	xor.b32  	%r2248, %r2248, %r1569;
$L__BB4_139:
	and.b32  	%r1571, %r1505, 512;
	setp.eq.s32 	%p76, %r1571, 0;
	@%p76 bra 	$L__BB4_141;
	ld.global.u32 	%r1572, [%rd15+180];
	xor.b32  	%r2252, %r2252, %r1572;
	ld.global.u32 	%r1573, [%rd15+184];
	xor.b32  	%r2251, %r2251, %r1573;
	ld.global.u32 	%r1574, [%rd15+188];
	xor.b32  	%r2250, %r2250, %r1574;
	ld.global.u32 	%r1575, [%rd15+192];
	xor.b32  	%r2249, %r2249, %r1575;
	ld.global.u32 	%r1576, [%rd15+196];
	xor.b32  	%r2248, %r2248, %r1576;
$L__BB4_141:
	and.b32  	%r1578, %r1505, 1024;
	setp.eq.s32 	%p77, %r1578, 0;
	@%p77 bra 	$L__BB4_143;
	ld.global.u32 	%r1579, [%rd15+200];
	xor.b32  	%r2252, %r2252, %r1579;
	ld.global.u32 	%r1580, [%rd15+204];
	xor.b32  	%r2251, %r2251, %r1580;
	ld.global.u32 	%r1581, [%rd15+208];
	xor.b32  	%r2250, %r2250, %r1581;
	ld.global.u32 	%r1582, [%rd15+212];
	xor.b32  	%r2249, %r2249, %r1582;
	ld.global.u32 	%r1583, [%rd15+216];
	xor.b32  	%r2248, %r2248, %r1583;
$L__BB4_143:
	and.b32  	%r1585, %r1505, 2048;
	setp.eq.s32 	%p78, %r1585, 0;
	@%p78 bra 	$L__BB4_145;
	ld.global.u32 	%r1586, [%rd15+220];
	xor.b32  	%r2252, %r2252, %r1586;
	ld.global.u32 	%r1587, [%rd15+224];
	xor.b32  	%r2251, %r2251, %r1587;
	ld.global.u32 	%r1588, [%rd15+228];
	xor.b32  	%r2250, %r2250, %r1588;
	ld.global.u32 	%r1589, [%rd15+232];
	xor.b32  	%r2249, %r2249, %r1589;
	ld.global.u32 	%r1590, [%rd15+236];
	xor.b32  	%r2248, %r2248, %r1590;
$L__BB4_145:
	and.b32  	%r1592, %r1505, 4096;
	setp.eq.s32 	%p79, %r1592, 0;
	@%p79 bra 	$L__BB4_147;
	ld.global.u32 	%r1593, [%rd15+240];
	xor.b32  	%r2252, %r2252, %r1593;
	ld.global.u32 	%r1594, [%rd15+244];
	xor.b32  	%r2251, %r2251, %r1594;
	ld.global.u32 	%r1595, [%rd15+248];
	xor.b32  	%r2250, %r2250, %r1595;
	ld.global.u32 	%r1596, [%rd15+252];
	xor.b32  	%r2249, %r2249, %r1596;
	ld.global.u32 	%r1597, [%rd15+256];
	xor.b32  	%r2248, %r2248, %r1597;
$L__BB4_147:
	and.b32  	%r1599, %r1505, 8192;
	setp.eq.s32 	%p80, %r1599, 0;
	@%p80 bra 	$L__BB4_149;
	ld.global.u32 	%r1600, [%rd15+260];
	xor.b32  	%r2252, %r2252, %r1600;
	ld.global.u32 	%r1601, [%rd15+264];
	xor.b32  	%r2251, %r2251, %r1601;
	ld.global.u32 	%r1602, [%rd15+268];
	xor.b32  	%r2250, %r2250, %r1602;
	ld.global.u32 	%r1603, [%rd15+272];
	xor.b32  	%r2249, %r2249, %r1603;
	ld.global.u32 	%r1604, [%rd15+276];
	xor.b32  	%r2248, %r2248, %r1604;
$L__BB4_149:
	and.b32  	%r1606, %r1505, 16384;
	setp.eq.s32 	%p81, %r1606, 0;
	@%p81 bra 	$L__BB4_151;
	ld.global.u32 	%r1607, [%rd15+280];
	xor.b32  	%r2252, %r2252, %r1607;
	ld.global.u32 	%r1608, [%rd15+284];
	xor.b32  	%r2251, %r2251, %r1608;
	ld.global.u32 	%r1609, [%rd15+288];
	xor.b32  	%r2250, %r2250, %r1609;
	ld.global.u32 	%r1610, [%rd15+292];
	xor.b32  	%r2249, %r2249, %r1610;
	ld.global.u32 	%r1611, [%rd15+296];
	xor.b32  	%r2248, %r2248, %r1611;
$L__BB4_151:
	and.b32  	%r1613, %r1505, 32768;
	setp.eq.s32 	%p82, %r1613, 0;
	@%p82 bra 	$L__BB4_153;
	ld.global.u32 	%r1614, [%rd15+300];
	xor.b32  	%r2252, %r2252, %r1614;
	ld.global.u32 	%r1615, [%rd15+304];
	xor.b32  	%r2251, %r2251, %r1615;
	ld.global.u32 	%r1616, [%rd15+308];
	xor.b32  	%r2250, %r2250, %r1616;
	ld.global.u32 	%r1617, [%rd15+312];
	xor.b32  	%r2249, %r2249, %r1617;
	ld.global.u32 	%r1618, [%rd15+316];
	xor.b32  	%r2248, %r2248, %r1618;
$L__BB4_153:
	add.s32 	%r2247, %r2247, 16;
	setp.ne.s32 	%p83, %r2247, 32;
	@%p83 bra 	$L__BB4_121;
	mad.lo.s32 	%r1619, %r2241, -31, %r566;
	add.s32 	%r2241, %r1619, 1;
	setp.ne.s32 	%p84, %r2241, 5;
	@%p84 bra 	$L__BB4_120;
	st.local.u32 	[%rd3+4], %r2252;
	st.local.v2.u32 	[%rd3+8], {%r2251, %r2250};
	st.local.v2.u32 	[%rd3+16], {%r2249, %r2248};
	setp.eq.s64 	%p85, %rd13, 1;
	@%p85 bra 	$L__BB4_230;
	mov.b32 	%r2248, 0;
	mov.u32 	%r2249, %r2248;
	mov.u32 	%r2250, %r2248;
	mov.u32 	%r2251, %r2248;
	mov.u32 	%r2252, %r2248;
	mov.u32 	%r2333, %r2248;
$L__BB4_157:
	mul.wide.u32 	%rd44, %r2333, 4;
	add.s64 	%rd45, %rd3, %rd44;
	ld.local.u32 	%r741, [%rd45+4];
	shl.b32 	%r742, %r2333, 5;
	mov.b32 	%r2339, 0;
$L__BB4_158:
	.pragma "nounroll";
	shr.u32 	%r1622, %r741, %r2339;
	and.b32  	%r1623, %r1622, 1;
	setp.eq.b32 	%p86, %r1623, 1;
	not.pred 	%p87, %p86;
	add.s32 	%r1624, %r742, %r2339;
	mul.lo.s32 	%r1625, %r1624, 5;
	mul.wide.u32 	%rd46, %r1625, 4;
	add.s64 	%rd16, %rd14, %rd46;
	@%p87 bra 	$L__BB4_160;
	ld.global.u32 	%r1626, [%rd16];
	xor.b32  	%r2252, %r2252, %r1626;
	ld.global.u32 	%r1627, [%rd16+4];
	xor.b32  	%r2251, %r2251, %r1627;
	ld.global.u32 	%r1628, [%rd16+8];
	xor.b32  	%r2250, %r2250, %r1628;
	ld.global.u32 	%r1629, [%rd16+12];
	xor.b32  	%r2249, %r2249, %r1629;
	ld.global.u32 	%r1630, [%rd16+16];
	xor.b32  	%r2248, %r2248, %r1630;
$L__BB4_160:
	and.b32  	%r1632, %r1622, 2;
	setp.eq.s32 	%p88, %r1632, 0;
	@%p88 bra 	$L__BB4_162;
	ld.global.u32 	%r1633, [%rd16+20];
	xor.b32  	%r2252, %r2252, %r1633;
	ld.global.u32 	%r1634, [%rd16+24];
	xor.b32  	%r2251, %r2251, %r1634;
	ld.global.u32 	%r1635, [%rd16+28];
	xor.b32  	%r2250, %r2250, %r1635;
	ld.global.u32 	%r1636, [%rd16+32];
	xor.b32  	%r2249, %r2249, %r1636;
	ld.global.u32 	%r1637, [%rd16+36];
	xor.b32  	%r2248, %r2248, %r1637;
$L__BB4_162:
	and.b32  	%r1639, %r1622, 4;
	setp.eq.s32 	%p89, %r1639, 0;
	@%p89 bra 	$L__BB4_164;
	ld.global.u32 	%r1640, [%rd16+40];
	xor.b32  	%r2252, %r2252, %r1640;
	ld.global.u32 	%r1641, [%rd16+44];
	xor.b32  	%r2251, %r2251, %r1641;
	ld.global.u32 	%r1642, [%rd16+48];
	xor.b32  	%r2250, %r2250, %r1642;
	ld.global.u32 	%r1643, [%rd16+52];
	xor.b32  	%r2249, %r2249, %r1643;
	ld.global.u32 	%r1644, [%rd16+56];
	xor.b32  	%r2248, %r2248, %r1644;
$L__BB4_164:
	and.b32  	%r1646, %r1622, 8;
	setp.eq.s32 	%p90, %r1646, 0;
	@%p90 bra 	$L__BB4_166;
	ld.global.u32 	%r1647, [%rd16+60];
	xor.b32  	%r2252, %r2252, %r1647;
	ld.global.u32 	%r1648, [%rd16+64];
	xor.b32  	%r2251, %r2251, %r1648;
	ld.global.u32 	%r1649, [%rd16+68];
	xor.b32  	%r2250, %r2250, %r1649;
	ld.global.u32 	%r1650, [%rd16+72];
	xor.b32  	%r2249, %r2249, %r1650;
	ld.global.u32 	%r1651, [%rd16+76];
	xor.b32  	%r2248, %r2248, %r1651;
$L__BB4_166:
	and.b32  	%r1653, %r1622, 16;
	setp.eq.s32 	%p91, %r1653, 0;
	@%p91 bra 	$L__BB4_168;
	ld.global.u32 	%r1654, [%rd16+80];
	xor.b32  	%r2252, %r2252, %r1654;
	ld.global.u32 	%r1655, [%rd16+84];
	xor.b32  	%r2251, %r2251, %r1655;
	ld.global.u32 	%r1656, [%rd16+88];
	xor.b32  	%r2250, %r2250, %r1656;
	ld.global.u32 	%r1657, [%rd16+92];
	xor.b32  	%r2249, %r2249, %r1657;
	ld.global.u32 	%r1658, [%rd16+96];
	xor.b32  	%r2248, %r2248, %r1658;
$L__BB4_168:
	and.b32  	%r1660, %r1622, 32;
	setp.eq.s32 	%p92, %r1660, 0;
	@%p92 bra 	$L__BB4_170;
	ld.global.u32 	%r1661, [%rd16+100];
	xor.b32  	%r2252, %r2252, %r1661;
	ld.global.u32 	%r1662, [%rd16+104];
	xor.b32  	%r2251, %r2251, %r1662;
	ld.global.u32 	%r1663, [%rd16+108];
	xor.b32  	%r2250, %r2250, %r1663;
	ld.global.u32 	%r1664, [%rd16+112];
	xor.b32  	%r2249, %r2249, %r1664;
	ld.global.u32 	%r1665, [%rd16+116];
	xor.b32  	%r2248, %r2248, %r1665;
$L__BB4_170:
	and.b32  	%r1667, %r1622, 64;
	setp.eq.s32 	%p93, %r1667, 0;
	@%p93 bra 	$L__BB4_172;
	ld.global.u32 	%r1668, [%rd16+120];
	xor.b32  	%r2252, %r2252, %r1668;
	ld.global.u32 	%r1669, [%rd16+124];
	xor.b32  	%r2251, %r2251, %r1669;
	ld.global.u32 	%r1670, [%rd16+128];
	xor.b32  	%r2250, %r2250, %r1670;
	ld.global.u32 	%r1671, [%rd16+132];
	xor.b32  	%r2249, %r2249, %r1671;
	ld.global.u32 	%r1672, [%rd16+136];
	xor.b32  	%r2248, %r2248, %r1672;
$L__BB4_172:
	and.b32  	%r1674, %r1622, 128;
	setp.eq.s32 	%p94, %r1674, 0;
	@%p94 bra 	$L__BB4_174;
	ld.global.u32 	%r1675, [%rd16+140];
	xor.b32  	%r2252, %r2252, %r1675;
	ld.global.u32 	%r1676, [%rd16+144];
	xor.b32  	%r2251, %r2251, %r1676;
	ld.global.u32 	%r1677, [%rd16+148];
	xor.b32  	%r2250, %r2250, %r1677;
	ld.global.u32 	%r1678, [%rd16+152];
	xor.b32  	%r2249, %r2249, %r1678;
	ld.global.u32 	%r1679, [%rd16+156];
	xor.b32  	%r2248, %r2248, %r1679;
$L__BB4_174:
	and.b32  	%r1681, %r1622, 256;
	setp.eq.s32 	%p95, %r1681, 0;
	@%p95 bra 	$L__BB4_176;
	ld.global.u32 	%r1682, [%rd16+160];
	xor.b32  	%r2252, %r2252, %r1682;
	ld.global.u32 	%r1683, [%rd16+164];
	xor.b32  	%r2251, %r2251, %r1683;
	ld.global.u32 	%r1684, [%rd16+168];
	xor.b32  	%r2250, %r2250, %r1684;
	ld.global.u32 	%r1685, [%rd16+172];
	xor.b32  	%r2249, %r2249, %r1685;
	ld.global.u32 	%r1686, [%rd16+176];
	xor.b32  	%r2248, %r2248, %r1686;
$L__BB4_176:
	and.b32  	%r1688, %r1622, 512;
	setp.eq.s32 	%p96, %r1688, 0;
	@%p96 bra 	$L__BB4_178;
	ld.global.u32 	%r1689, [%rd16+180];
	xor.b32  	%r2252, %r2252, %r1689;
	ld.global.u32 	%r1690, [%rd16+184];
	xor.b32  	%r2251, %r2251, %r1690;
	ld.global.u32 	%r1691, [%rd16+188];
	xor.b32  	%r2250, %r2250, %r1691;
	ld.global.u32 	%r1692, [%rd16+192];
	xor.b32  	%r2249, %r2249, %r1692;
	ld.global.u32 	%r1693, [%rd16+196];
	xor.b32  	%r2248, %r2248, %r1693;
$L__BB4_178:
	and.b32  	%r1695, %r1622, 1024;
	setp.eq.s32 	%p97, %r1695, 0;
	@%p97 bra 	$L__BB4_180;
	ld.global.u32 	%r1696, [%rd16+200];
	xor.b32  	%r2252, %r2252, %r1696;
	ld.global.u32 	%r1697, [%rd16+204];
	xor.b32  	%r2251, %r2251, %r1697;
	ld.global.u32 	%r1698, [%rd16+208];
	xor.b32  	%r2250, %r2250, %r1698;
	ld.global.u32 	%r1699, [%rd16+212];
	xor.b32  	%r2249, %r2249, %r1699;
	ld.global.u32 	%r1700, [%rd16+216];
	xor.b32  	%r2248, %r2248, %r1700;
$L__BB4_180:
	and.b32  	%r1702, %r1622, 2048;
	setp.eq.s32 	%p98, %r1702, 0;
	@%p98 bra 	$L__BB4_182;
	ld.global.u32 	%r1703, [%rd16+220];
	xor.b32  	%r2252, %r2252, %r1703;
	ld.global.u32 	%r1704, [%rd16+224];
	xor.b32  	%r2251, %r2251, %r1704;
	ld.global.u32 	%r1705, [%rd16+228];
	xor.b32  	%r2250, %r2250, %r1705;
	ld.global.u32 	%r1706, [%rd16+232];
	xor.b32  	%r2249, %r2249, %r1706;
	ld.global.u32 	%r1707, [%rd16+236];
	xor.b32  	%r2248, %r2248, %r1707;
$L__BB4_182:
	and.b32  	%r1709, %r1622, 4096;
	setp.eq.s32 	%p99, %r1709, 0;
	@%p99 bra 	$L__BB4_184;
	ld.global.u32 	%r1710, [%rd16+240];
	xor.b32  	%r2252, %r2252, %r1710;
	ld.global.u32 	%r1711, [%rd16+244];
	xor.b32  	%r2251, %r2251, %r1711;
	ld.global.u32 	%r1712, [%rd16+248];
	xor.b32  	%r2250, %r2250, %r1712;
	ld.global.u32 	%r1713, [%rd16+252];
	xor.b32  	%r2249, %r2249, %r1713;
	ld.global.u32 	%r1714, [%rd16+256];
	xor.b32  	%r2248, %r2248, %r1714;
$L__BB4_184:
	and.b32  	%r1716, %r1622, 8192;
	setp.eq.s32 	%p100, %r1716, 0;
	@%p100 bra 	$L__BB4_186;
	ld.global.u32 	%r1717, [%rd16+260];
	xor.b32  	%r2252, %r2252, %r1717;
	ld.global.u32 	%r1718, [%rd16+264];
	xor.b32  	%r2251, %r2251, %r1718;
	ld.global.u32 	%r1719, [%rd16+268];
	xor.b32  	%r2250, %r2250, %r1719;
	ld.global.u32 	%r1720, [%rd16+272];
	xor.b32  	%r2249, %r2249, %r1720;
	ld.global.u32 	%r1721, [%rd16+276];
	xor.b32  	%r2248, %r2248, %r1721;
$L__BB4_186:
	and.b32  	%r1723, %r1622, 16384;
	setp.eq.s32 	%p101, %r1723, 0;
	@%p101 bra 	$L__BB4_188;
	ld.global.u32 	%r1724, [%rd16+280];
	xor.b32  	%r2252, %r2252, %r1724;
	ld.global.u32 	%r1725, [%rd16+284];
	xor.b32  	%r2251, %r2251, %r1725;
	ld.global.u32 	%r1726, [%rd16+288];
	xor.b32  	%r2250, %r2250, %r1726;
	ld.global.u32 	%r1727, [%rd16+292];
	xor.b32  	%r2249, %r2249, %r1727;
	ld.global.u32 	%r1728, [%rd16+296];
	xor.b32  	%r2248, %r2248, %r1728;
$L__BB4_188:
	and.b32  	%r1730, %r1622, 32768;
	setp.eq.s32 	%p102, %r1730, 0;
	@%p102 bra 	$L__BB4_190;
	ld.global.u32 	%r1731, [%rd16+300];
	xor.b32  	%r2252, %r2252, %r1731;
	ld.global.u32 	%r1732, [%rd16+304];
	xor.b32  	%r2251, %r2251, %r1732;
	ld.global.u32 	%r1733, [%rd16+308];
	xor.b32  	%r2250, %r2250, %r1733;
	ld.global.u32 	%r1734, [%rd16+312];
	xor.b32  	%r2249, %r2249, %r1734;
	ld.global.u32 	%r1735, [%rd16+316];
	xor.b32  	%r2248, %r2248, %r1735;
$L__BB4_190:
	add.s32 	%r2339, %r2339, 16;
	setp.ne.s32 	%p103, %r2339, 32;
	@%p103 bra 	$L__BB4_158;
	mad.lo.s32 	%r1736, %r2333, -31, %r742;
	add.s32 	%r2333, %r1736, 1;
	setp.ne.s32 	%p104, %r2333, 5;
	@%p104 bra 	$L__BB4_157;
	st.local.u32 	[%rd3+4], %r2252;
	st.local.v2.u32 	[%rd3+8], {%r2251, %r2250};
	st.local.v2.u32 	[%rd3+16], {%r2249, %r2248};
	setp.ne.s64 	%p105, %rd13, 3;
	@%p105 bra 	$L__BB4_230;
	mov.b32 	%r2248, 0;
	mov.u32 	%r2249, %r2248;
	mov.u32 	%r2250, %r2248;
	mov.u32 	%r2251, %r2248;
	mov.u32 	%r2252, %r2248;
	mov.u32 	%r2425, %r2248;
$L__BB4_194:
	mul.wide.u32 	%rd47, %r2425, 4;
	add.s64 	%rd48, %rd3, %rd47;
	ld.local.u32 	%r917, [%rd48+4];
	shl.b32 	%r918, %r2425, 5;
	mov.b32 	%r2431, 0;
$L__BB4_195:
	.pragma "nounroll";
	shr.u32 	%r1739, %r917, %r2431;
	and.b32  	%r1740, %r1739, 1;
	setp.eq.b32 	%p106, %r1740, 1;
	not.pred 	%p107, %p106;
	add.s32 	%r1741, %r918, %r2431;
	mul.lo.s32 	%r1742, %r1741, 5;
	mul.wide.u32 	%rd49, %r1742, 4;
	add.s64 	%rd17, %rd14, %rd49;
	@%p107 bra 	$L__BB4_197;
	ld.global.u32 	%r1743, [%rd17];
	xor.b32  	%r2252, %r2252, %r1743;
	ld.global.u32 	%r1744, [%rd17+4];
	xor.b32  	%r2251, %r2251, %r1744;
	ld.global.u32 	%r1745, [%rd17+8];
	xor.b32  	%r2250, %r2250, %r1745;
	ld.global.u32 	%r1746, [%rd17+12];
	xor.b32  	%r2249, %r2249, %r1746;
	ld.global.u32 	%r1747, [%rd17+16];
	xor.b32  	%r2248, %r2248, %r1747;
$L__BB4_197:
	and.b32  	%r1749, %r1739, 2;
	setp.eq.s32 	%p108, %r1749, 0;
	@%p108 bra 	$L__BB4_199;
	ld.global.u32 	%r1750, [%rd17+20];
	xor.b32  	%r2252, %r2252, %r1750;
	ld.global.u32 	%r1751, [%rd17+24];
	xor.b32  	%r2251, %r2251, %r1751;
	ld.global.u32 	%r1752, [%rd17+28];
	xor.b32  	%r2250, %r2250, %r1752;
	ld.global.u32 	%r1753, [%rd17+32];
	xor.b32  	%r2249, %r2249, %r1753;
	ld.global.u32 	%r1754, [%rd17+36];
	xor.b32  	%r2248, %r2248, %r1754;
$L__BB4_199:
	and.b32  	%r1756, %r1739, 4;
	setp.eq.s32 	%p109, %r1756, 0;
	@%p109 bra 	$L__BB4_201;
	ld.global.u32 	%r1757, [%rd17+40];
	xor.b32  	%r2252, %r2252, %r1757;
	ld.global.u32 	%r1758, [%rd17+44];
	xor.b32  	%r2251, %r2251, %r1758;
	ld.global.u32 	%r1759, [%rd17+48];
	xor.b32  	%r2250, %r2250, %r1759;
	ld.global.u32 	%r1760, [%rd17+52];
	xor.b32  	%r2249, %r2249, %r1760;
	ld.global.u32 	%r1761, [%rd17+56];
	xor.b32  	%r2248, %r2248, %r1761;
$L__BB4_201:
	and.b32  	%r1763, %r1739, 8;
	setp.eq.s32 	%p110, %r1763, 0;
	@%p110 bra 	$L__BB4_203;
	ld.global.u32 	%r1764, [%rd17+60];
	xor.b32  	%r2252, %r2252, %r1764;
	ld.global.u32 	%r1765, [%rd17+64];
	xor.b32  	%r2251, %r2251, %r1765;
	ld.global.u32 	%r1766, [%rd17+68];
	xor.b32  	%r2250, %r2250, %r1766;
	ld.global.u32 	%r1767, [%rd17+72];
	xor.b32  	%r2249, %r2249, %r1767;
	ld.global.u32 	%r1768, [%rd17+76];
	xor.b32  	%r2248, %r2248, %r1768;
$L__BB4_203:
	and.b32  	%r1770, %r1739, 16;
	setp.eq.s32 	%p111, %r1770, 0;
	@%p111 bra 	$L__BB4_205;
	ld.global.u32 	%r1771, [%rd17+80];
	xor.b32  	%r2252, %r2252, %r1771;
	ld.global.u32 	%r1772, [%rd17+84];
	xor.b32  	%r2251, %r2251, %r1772;
	ld.global.u32 	%r1773, [%rd17+88];
	xor.b32  	%r2250, %r2250, %r1773;
	ld.global.u32 	%r1774, [%rd17+92];
	xor.b32  	%r2249, %r2249, %r1774;
	ld.global.u32 	%r1775, [%rd17+96];
	xor.b32  	%r2248, %r2248, %r1775;
$L__BB4_205:
	and.b32  	%r1777, %r1739, 32;
	setp.eq.s32 	%p112, %r1777, 0;
	@%p112 bra 	$L__BB4_207;
	ld.global.u32 	%r1778, [%rd17+100];
	xor.b32  	%r2252, %r2252, %r1778;
	ld.global.u32 	%r1779, [%rd17+104];
	xor.b32  	%r2251, %r2251, %r1779;
	ld.global.u32 	%r1780, [%rd17+108];
	xor.b32  	%r2250, %r2250, %r1780;
	ld.global.u32 	%r1781, [%rd17+112];
	xor.b32  	%r2249, %r2249, %r1781;
	ld.global.u32 	%r1782, [%rd17+116];
	xor.b32  	%r2248, %r2248, %r1782;
$L__BB4_207:
	and.b32  	%r1784, %r1739, 64;
	setp.eq.s32 	%p113, %r1784, 0;
	@%p113 bra 	$L__BB4_209;
	ld.global.u32 	%r1785, [%rd17+120];
	xor.b32  	%r2252, %r2252, %r1785;
	ld.global.u32 	%r1786, [%rd17+124];
	xor.b32  	%r2251, %r2251, %r1786;
	ld.global.u32 	%r1787, [%rd17+128];
	xor.b32  	%r2250, %r2250, %r1787;
	ld.global.u32 	%r1788, [%rd17+132];
	xor.b32  	%r2249, %r2249, %r1788;
	ld.global.u32 	%r1789, [%rd17+136];
	xor.b32  	%r2248, %r2248, %r1789;
$L__BB4_209:
	and.b32  	%r1791, %r1739, 128;
	setp.eq.s32 	%p114, %r1791, 0;
	@%p114 bra 	$L__BB4_211;
	ld.global.u32 	%r1792, [%rd17+140];
	xor.b32  	%r2252, %r2252, %r1792;
	ld.global.u32 	%r1793, [%rd17+144];
	xor.b32  	%r2251, %r2251, %r1793;
	ld.global.u32 	%r1794, [%rd17+148];
	xor.b32  	%r2250, %r2250, %r1794;
	ld.global.u32 	%r1795, [%rd17+152];
	xor.b32  	%r2249, %r2249, %r1795;
	ld.global.u32 	%r1796, [%rd17+156];
	xor.b32  	%r2248, %r2248, %r1796;
$L__BB4_211:
	and.b32  	%r1798, %r1739, 256;
	setp.eq.s32 	%p115, %r1798, 0;
	@%p115 bra 	$L__BB4_213;
	ld.global.u32 	%r1799, [%rd17+160];
	xor.b32  	%r2252, %r2252, %r1799;
	ld.global.u32 	%r1800, [%rd17+164];
	xor.b32  	%r2251, %r2251, %r1800;
	ld.global.u32 	%r1801, [%rd17+168];
	xor.b32  	%r2250, %r2250, %r1801;
	ld.global.u32 	%r1802, [%rd17+172];
	xor.b32  	%r2249, %r2249, %r1802;
	ld.global.u32 	%r1803, [%rd17+176];
	xor.b32  	%r2248, %r2248, %r1803;
$L__BB4_213:
	and.b32  	%r1805, %r1739, 512;
	setp.eq.s32 	%p116, %r1805, 0;
	@%p116 bra 	$L__BB4_215;
	ld.global.u32 	%r1806, [%rd17+180];
	xor.b32  	%r2252, %r2252, %r1806;
	ld.global.u32 	%r1807, [%rd17+184];
	xor.b32  	%r2251, %r2251, %r1807;
	ld.global.u32 	%r1808, [%rd17+188];
	xor.b32  	%r2250, %r2250, %r1808;
	ld.global.u32 	%r1809, [%rd17+192];
	xor.b32  	%r2249, %r2249, %r1809;
	ld.global.u32 	%r1810, [%rd17+196];
	xor.b32  	%r2248, %r2248, %r1810;
$L__BB4_215:
	and.b32  	%r1812, %r1739, 1024;
	setp.eq.s32 	%p117, %r1812, 0;
	@%p117 bra 	$L__BB4_217;
	ld.global.u32 	%r1813, [%rd17+200];
	xor.b32  	%r2252, %r2252, %r1813;
	ld.global.u32 	%r1814, [%rd17+204];
	xor.b32  	%r2251, %r2251, %r1814;
	ld.global.u32 	%r1815, [%rd17+208];
	xor.b32  	%r2250, %r2250, %r1815;
	ld.global.u32 	%r1816, [%rd17+212];
	xor.b32  	%r2249, %r2249, %r1816;
	ld.global.u32 	%r1817, [%rd17+216];
	xor.b32  	%r2248, %r2248, %r1817;
$L__BB4_217:
	and.b32  	%r1819, %r1739, 2048;
	setp.eq.s32 	%p118, %r1819, 0;
	@%p118 bra 	$L__BB4_219;
	ld.global.u32 	%r1820, [%rd17+220];
	xor.b32  	%r2252, %r2252, %r1820;
	ld.global.u32 	%r1821, [%rd17+224];
	xor.b32  	%r2251, %r2251, %r1821;
	ld.global.u32 	%r1822, [%rd17+228];
	xor.b32  	%r2250, %r2250, %r1822;
	ld.global.u32 	%r1823, [%rd17+232];
	xor.b32  	%r2249, %r2249, %r1823;
	ld.global.u32 	%r1824, [%rd17+236];
	xor.b32  	%r2248, %r2248, %r1824;
$L__BB4_219:
	and.b32  	%r1826, %r1739, 4096;
	setp.eq.s32 	%p119, %r1826, 0;
	@%p119 bra 	$L__BB4_221;
	ld.global.u32 	%r1827, [%rd17+240];
	xor.b32  	%r2252, %r2252, %r1827;
	ld.global.u32 	%r1828, [%rd17+244];
	xor.b32  	%r2251, %r2251, %r1828;
	ld.global.u32 	%r1829, [%rd17+248];
	xor.b32  	%r2250, %r2250, %r1829;
	ld.global.u32 	%r1830, [%rd17+252];
	xor.b32  	%r2249, %r2249, %r1830;
	ld.global.u32 	%r1831, [%rd17+256];
	xor.b32  	%r2248, %r2248, %r1831;
$L__BB4_221:
	and.b32  	%r1833, %r1739, 8192;
	setp.eq.s32 	%p120, %r1833, 0;
	@%p120 bra 	$L__BB4_223;
	ld.global.u32 	%r1834, [%rd17+260];
	xor.b32  	%r2252, %r2252, %r1834;
	ld.global.u32 	%r1835, [%rd17+264];
	xor.b32  	%r2251, %r2251, %r1835;
	ld.global.u32 	%r1836, [%rd17+268];
	xor.b32  	%r2250, %r2250, %r1836;
	ld.global.u32 	%r1837, [%rd17+272];
	xor.b32  	%r2249, %r2249, %r1837;
	ld.global.u32 	%r1838, [%rd17+276];
	xor.b32  	%r2248, %r2248, %r1838;
$L__BB4_223:
	and.b32  	%r1840, %r1739, 16384;
	setp.eq.s32 	%p121, %r1840, 0;
	@%p121 bra 	$L__BB4_225;
	ld.global.u32 	%r1841, [%rd17+280];
	xor.b32  	%r2252, %r2252, %r1841;
	ld.global.u32 	%r1842, [%rd17+284];
	xor.b32  	%r2251, %r2251, %r1842;
	ld.global.u32 	%r1843, [%rd17+288];
	xor.b32  	%r2250, %r2250, %r1843;
	ld.global.u32 	%r1844, [%rd17+292];
	xor.b32  	%r2249, %r2249, %r1844;
	ld.global.u32 	%r1845, [%rd17+296];
	xor.b32  	%r2248, %r2248, %r1845;
$L__BB4_225:
	and.b32  	%r1847, %r1739, 32768;
	setp.eq.s32 	%p122, %r1847, 0;
	@%p122 bra 	$L__BB4_227;
	ld.global.u32 	%r1848, [%rd17+300];
	xor.b32  	%r2252, %r2252, %r1848;
	ld.global.u32 	%r1849, [%rd17+304];
	xor.b32  	%r2251, %r2251, %r1849;
	ld.global.u32 	%r1850, [%rd17+308];
	xor.b32  	%r2250, %r2250, %r1850;
	ld.global.u32 	%r1851, [%rd17+312];
	xor.b32  	%r2249, %r2249, %r1851;
	ld.global.u32 	%r1852, [%rd17+316];
	xor.b32  	%r2248, %r2248, %r1852;
$L__BB4_227:
	add.s32 	%r2431, %r2431, 16;
	setp.ne.s32 	%p123, %r2431, 32;
	@%p123 bra 	$L__BB4_195;
	mad.lo.s32 	%r1853, %r2425, -31, %r918;
	add.s32 	%r2425, %r1853, 1;
	setp.ne.s32 	%p124, %r2425, 5;
	@%p124 bra 	$L__BB4_194;
	st.local.u32 	[%rd3+4], %r2252;
	st.local.v2.u32 	[%rd3+8], {%r2251, %r2250};
	st.local.v2.u32 	[%rd3+16], {%r2249, %r2248};
$L__BB4_230:
	shr.u64 	%rd67, %rd12, 2;
	add.s32 	%r2235, %r2235, 1;
	setp.gt.u64 	%p125, %rd12, 3;
	@%p125 bra 	$L__BB4_118;
$L__BB4_231:
	cvt.u32.u64 	%r1854, %rd24;
	mad.lo.s32 	%r2534, %r1854, 362437, %r2;
	setp.lt.s32 	%p126, %r1139, 1;
	@%p126 bra 	$L__BB4_253;
	ld.param.u64 	%rd65, [_Z15define_synapsesIfEvPT_PiPbiiyy_param_2];
	mul.lo.s32 	%r1099, %r1139, %r1;
	cvta.to.global.u64 	%rd50, %rd65;
	cvt.s64.s32 	%rd51, %r1;
	add.s64 	%rd19, %rd50, %rd51;
	add.s64 	%rd20, %rd2, 32;
	mov.b32 	%r1106, 0;
$L__BB4_233:
	mov.u32 	%r1104, %r2251;
	mov.u32 	%r1103, %r2250;
	mov.u32 	%r2251, %r2249;
	mov.u32 	%r2250, %r2248;
	ld.param.u32 	%r1937, [_Z15define_synapsesIfEvPT_PiPbiiyy_param_3];
	add.s32 	%r1107, %r1106, %r1099;
	shr.u32 	%r1856, %r2252, 2;
	xor.b32  	%r1857, %r1856, %r2252;
	shl.b32 	%r1858, %r2250, 4;
	shl.b32 	%r1859, %r1857, 1;
	xor.b32  	%r1860, %r1859, %r1858;
	xor.b32  	%r1861, %r1860, %r1857;
	xor.b32  	%r2249, %r1861, %r2250;
	add.s32 	%r1109, %r2534, 362437;
	add.s32 	%r1862, %r2249, %r1109;
	rem.u32 	%r1110, %r1862, %r1937;
	setp.lt.s32 	%p127, %r1106, 1;
	@%p127 bra 	$L__BB4_249;
	and.b32  	%r1111, %r1106, 15;
	setp.lt.u32 	%p128, %r1106, 16;
	mov.b16 	%rs54, 0;
	mov.b32 	%r2532, 0;
	@%p128 bra 	$L__BB4_237;
	and.b32  	%r2532, %r1106, 2147483632;
	neg.s32 	%r2530, %r2532;
	mov.b16 	%rs54, 0;
	mov.u32 	%r2529, %r1099;
$L__BB4_236:
	.pragma "nounroll";
	mul.wide.s32 	%rd52, %r2529, 4;
	add.s64 	%rd53, %rd20, %rd52;
	ld.global.u32 	%r1864, [%rd53+-32];
	setp.eq.s32 	%p129, %r1864, %r1110;
	ld.global.u32 	%r1866, [%rd53+-28];
	setp.eq.s32 	%p130, %r1866, %r1110;
	ld.global.u32 	%r1868, [%rd53+-24];
	setp.eq.s32 	%p131, %r1868, %r1110;
	ld.global.u32 	%r1870, [%rd53+-20];
	setp.eq.s32 	%p132, %r1870, %r1110;
	ld.global.u32 	%r1872, [%rd53+-16];
	setp.eq.s32 	%p133, %r1872, %r1110;
	ld.global.u32 	%r1874, [%rd53+-12];
	setp.eq.s32 	%p134, %r1874, %r1110;
	ld.global.u32 	%r1876, [%rd53+-8];
	setp.eq.s32 	%p135, %r1876, %r1110;
	ld.global.u32 	%r1878, [%rd53+-4];
	setp.eq.s32 	%p136, %r1878, %r1110;
	ld.global.u32 	%r1880, [%rd53];
	setp.eq.s32 	%p137, %r1880, %r1110;
	ld.global.u32 	%r1882, [%rd53+4];
	setp.eq.s32 	%p138, %r1882, %r1110;
	ld.global.u32 	%r1884, [%rd53+8];
	setp.eq.s32 	%p139, %r1884, %r1110;
	ld.global.u32 	%r1886, [%rd53+12];
	setp.eq.s32 	%p140, %r1886, %r1110;
	ld.global.u32 	%r1888, [%rd53+16];
	setp.eq.s32 	%p141, %r1888, %r1110;
	ld.global.u32 	%r1890, [%rd53+20];
	setp.eq.s32 	%p142, %r1890, %r1110;
	ld.global.u32 	%r1892, [%rd53+24];
	setp.eq.s32 	%p143, %r1892, %r1110;
	ld.global.u32 	%r1894, [%rd53+28];
	setp.eq.s32 	%p144, %r1894, %r1110;
	selp.b16 	%rs18, 1, %rs54, %p129;
	selp.b16 	%rs19, 1, %rs18, %p130;
	selp.b16 	%rs20, 1, %rs19, %p131;
	selp.b16 	%rs21, 1, %rs20, %p132;
	selp.b16 	%rs22, 1, %rs21, %p133;
	selp.b16 	%rs23, 1, %rs22, %p134;
	selp.b16 	%rs24, 1, %rs23, %p135;
	selp.b16 	%rs25, 1, %rs24, %p136;
	selp.b16 	%rs26, 1, %rs25, %p137;
	selp.b16 	%rs27, 1, %rs26, %p138;
	selp.b16 	%rs28, 1, %rs27, %p139;
	selp.b16 	%rs29, 1, %rs28, %p140;
	selp.b16 	%rs30, 1, %rs29, %p141;
	selp.b16 	%rs31, 1, %rs30, %p142;
	selp.b16 	%rs32, 1, %rs31, %p143;
	selp.b16 	%rs54, 1, %rs32, %p144;
	add.s32 	%r2530, %r2530, 16;
	add.s32 	%r2529, %r2529, 16;
	setp.ne.s32 	%p145, %r2530, 0;
	@%p145 bra 	$L__BB4_236;
$L__BB4_237:
	setp.eq.s32 	%p146, %r1111, 0;
	@%p146 bra 	$L__BB4_247;
	and.b32  	%r1119, %r1106, 7;
	setp.lt.u32 	%p147, %r1111, 8;
	@%p147 bra 	$L__BB4_240;
	add.s32 	%r1895, %r2532, %r1099;
	mul.wide.s32 	%rd54, %r1895, 4;
	add.s64 	%rd55, %rd2, %rd54;
	ld.global.u32 	%r1896, [%rd55];
	setp.eq.s32 	%p148, %r1896, %r1110;
	ld.global.u32 	%r1898, [%rd55+4];
	setp.eq.s32 	%p149, %r1898, %r1110;
	ld.global.u32 	%r1900, [%rd55+8];
	setp.eq.s32 	%p150, %r1900, %r1110;
	ld.global.u32 	%r1902, [%rd55+12];
	setp.eq.s32 	%p151, %r1902, %r1110;
	ld.global.u32 	%r1904, [%rd55+16];
	setp.eq.s32 	%p152, %r1904, %r1110;
	ld.global.u32 	%r1906, [%rd55+20];
	setp.eq.s32 	%p153, %r1906, %r1110;
	ld.global.u32 	%r1908, [%rd55+24];
	setp.eq.s32 	%p154, %r1908, %r1110;
	ld.global.u32 	%r1910, [%rd55+28];
	setp.eq.s32 	%p155, %r1910, %r1110;
	selp.b16 	%rs34, 1, %rs54, %p148;
	selp.b16 	%rs35, 1, %rs34, %p149;
	selp.b16 	%rs36, 1, %rs35, %p150;
	selp.b16 	%rs37, 1, %rs36, %p151;
	selp.b16 	%rs38, 1, %rs37, %p152;
	selp.b16 	%rs39, 1, %rs38, %p153;
	selp.b16 	%rs40, 1, %rs39, %p154;
	selp.b16 	%rs54, 1, %rs40, %p155;
	add.s32 	%r2532, %r2532, 8;
$L__BB4_240:
	setp.eq.s32 	%p156, %r1119, 0;
	@%p156 bra 	$L__BB4_247;
	and.b32  	%r1122, %r1106, 3;
	setp.lt.u32 	%p157, %r1119, 4;
	@%p157 bra 	$L__BB4_243;
	add.s32 	%r1911, %r2532, %r1099;
	mul.wide.s32 	%rd56, %r1911, 4;
	add.s64 	%rd57, %rd2, %rd56;
	ld.global.u32 	%r1912, [%rd57];
	setp.eq.s32 	%p158, %r1912, %r1110;
	ld.global.u32 	%r1914, [%rd57+4];
	setp.eq.s32 	%p159, %r1914, %r1110;
	ld.global.u32 	%r1916, [%rd57+8];
	setp.eq.s32 	%p160, %r1916, %r1110;
	ld.global.u32 	%r1918, [%rd57+12];
	setp.eq.s32 	%p161, %r1918, %r1110;
	selp.b16 	%rs42, 1, %rs54, %p158;
	selp.b16 	%rs43, 1, %rs42, %p159;
	selp.b16 	%rs44, 1, %rs43, %p160;
	selp.b16 	%rs54, 1, %rs44, %p161;
	add.s32 	%r2532, %r2532, 4;
$L__BB4_243:
	setp.eq.s32 	%p162, %r1122, 0;
	@%p162 bra 	$L__BB4_247;
	add.s32 	%r1919, %r2532, %r1099;
	mul.wide.s32 	%rd58, %r1919, 4;
	add.s64 	%rd21, %rd2, %rd58;
	ld.global.u32 	%r1920, [%rd21];
	setp.eq.s32 	%p163, %r1920, %r1110;
	selp.b16 	%rs54, 1, %rs54, %p163;
	setp.eq.s32 	%p164, %r1122, 1;
	@%p164 bra 	$L__BB4_247;
	ld.global.u32 	%r1921, [%rd21+4];
	setp.eq.s32 	%p165, %r1921, %r1110;
	selp.b16 	%rs54, 1, %rs54, %p165;
	setp.eq.s32 	%p166, %r1122, 2;
	@%p166 bra 	$L__BB4_247;
	ld.global.u32 	%r1922, [%rd21+8];
	setp.eq.s32 	%p167, %r1922, %r1110;
	selp.b16 	%rs54, 1, %rs54, %p167;
$L__BB4_247:
	and.b16  	%rs45, %rs54, 255;
	setp.eq.s16 	%p168, %rs45, 0;
	@%p168 bra 	$L__BB4_249;
	add.s32 	%r1106, %r1106, -1;
	mov.u32 	%r2534, %r1109;
	mov.u32 	%r2248, %r2249;
	mov.u32 	%r2249, %r2250;
	mov.u32 	%r2250, %r2251;
	mov.u32 	%r2251, %r1103;
	mov.u32 	%r2252, %r1104;
	bra.uni 	$L__BB4_252;
$L__BB4_249:
	mul.wide.s32 	%rd59, %r1107, 4;
	add.s64 	%rd60, %rd2, %rd59;
	st.global.u32 	[%rd60], %r1110;
	ld.global.u8 	%rs46, [%rd19];
	setp.eq.s16 	%p169, %rs46, 0;
	@%p169 bra 	$L__BB4_251;
	shr.u32 	%r1923, %r1104, 2;
	xor.b32  	%r1924, %r1923, %r1104;
	shl.b32 	%r1925, %r2249, 4;
	shl.b32 	%r1926, %r1924, 1;
	xor.b32  	%r1927, %r1926, %r1925;
	xor.b32  	%r1928, %r1927, %r1924;
	xor.b32  	%r2248, %r1928, %r2249;
	add.s32 	%r2534, %r2534, 724874;
	add.s32 	%r1929, %r2248, %r2534;
	cvt.rn.f32.u32 	%f1, %r1929;
	fma.rn.f32 	%f2, %f1, 0f2F800000, 0f2F000000;
	mul.f32 	%f3, %f2, 0f3F000000;
	add.s64 	%rd62, %rd1, %rd59;
	st.global.f32 	[%rd62], %f3;
	mov.u32 	%r2252, %r1103;
	bra.uni 	$L__BB4_252;
$L__BB4_251:
	shr.u32 	%r1930, %r1104, 2;
	xor.b32  	%r1931, %r1930, %r1104;
	shl.b32 	%r1932, %r2249, 4;
	shl.b32 	%r1933, %r1931, 1;
	xor.b32  	%r1934, %r1933, %r1932;
	xor.b32  	%r1935, %r1934, %r1931;
	xor.b32  	%r2248, %r1935, %r2249;
	add.s32 	%r2534, %r2534, 724874;
	add.s32 	%r1936, %r2248, %r2534;
	cvt.rn.f32.u32 	%f4, %r1936;
	fma.rn.f32 	%f5, %f4, 0f2F800000, 0f2F000000;
	neg.f32 	%f6, %f5;
	add.s64 	%rd64, %rd1, %rd59;
	st.global.f32 	[%rd64], %f6;
	mov.u32 	%r2252, %r1103;
$L__BB4_252:
	add.s32 	%r1106, %r1106, 1;
	setp.lt.s32 	%p170, %r1106, %r1139;
	@%p170 bra 	$L__BB4_233;
$L__BB4_253:
	ret;

}
	// .globl	_Z13update_neuronIfEvPT_S1_S1_PbS2_S1_i
.visible .entry _Z13update_neuronIfEvPT_S1_S1_PbS2_S1_i(
	.param .u64 .ptr .align 1 _Z13update_neuronIfEvPT_S1_S1_PbS2_S1_i_param_0,
	.param .u64 .ptr .align 1 _Z13update_neuronIfEvPT_S1_S1_PbS2_S1_i_param_1,
	.param .u64 .ptr .align 1 _Z13update_neuronIfEvPT_S1_S1_PbS2_S1_i_param_2,
	.param .u64 .ptr .align 1 _Z13update_neuronIfEvPT_S1_S1_PbS2_S1_i_param_3,
	.param .u64 .ptr .align 1 _Z13update_neuronIfEvPT_S1_S1_PbS2_S1_i_param_4,
	.param .u64 .ptr .align 1 _Z13update_neuronIfEvPT_S1_S1_PbS2_S1_i_param_5,
	.param .u32 _Z13update_neuronIfEvPT_S1_S1_PbS2_S1_i_param_6
)
{
	.reg .pred 	%p<4>;
	.reg .b16 	%rs<4>;
	.reg .b32 	%r<7>;
	.reg .b32 	%f<37>;
	.reg .b64 	%rd<25>;
	.reg .b64 	%fd<24>;

	ld.param.u64 	%rd5, [_Z13update_neuronIfEvPT_S1_S1_PbS2_S1_i_param_0];
	ld.param.u64 	%rd6, [_Z13update_neuronIfEvPT_S1_S1_PbS2_S1_i_param_1];
	ld.param.u64 	%rd7, [_Z13update_neuronIfEvPT_S1_S1_PbS2_S1_i_param_2];
	ld.param.u64 	%rd8, [_Z13update_neuronIfEvPT_S1_S1_PbS2_S1_i_param_3];
	ld.param.u64 	%rd9, [_Z13update_neuronIfEvPT_S1_S1_PbS2_S1_i_param_4];
	ld.param.u64 	%rd10, [_Z13update_neuronIfEvPT_S1_S1_PbS2_S1_i_param_5];
	ld.param.u32 	%r2, [_Z13update_neuronIfEvPT_S1_S1_PbS2_S1_i_param_6];
	cvta.to.global.u64 	%rd1, %rd10;
	mov.u32 	%r3, %ctaid.x;
	mov.u32 	%r4, %ntid.x;
	mov.u32 	%r5, %tid.x;
	mad.lo.s32 	%r1, %r3, %r4, %r5;
	setp.ge.s32 	%p1, %r1, %r2;
	@%p1 bra 	$L__BB5_6;
	cvta.to.global.u64 	%rd11, %rd9;
	cvt.s64.s32 	%rd12, %r1;
	add.s64 	%rd13, %rd11, %rd12;
	ld.global.u8 	%rs1, [%rd13];
	setp.ne.s16 	%p2, %rs1, 0;
	@%p2 bra 	$L__BB5_3;
	mul.wide.s32 	%rd16, %r1, 4;
	add.s64 	%rd17, %rd1, %rd16;
	ld.global.f32 	%f16, [%rd17];
	cvt.f64.f32 	%fd1, %f16;
	fma.rn.f64 	%fd2, %fd1, 0d3FB47AE147AE147B, 0d3F947AE147AE147B;
	cvt.rn.f32.f64 	%f33, %fd2;
	fma.rn.f64 	%fd3, %fd1, 0dBFA999999999999A, 0d3FD0000000000000;
	cvt.rn.f32.f64 	%f34, %fd3;
	mov.f32 	%f36, 0f40000000;
	mov.f32 	%f35, 0fC2820000;
	bra.uni 	$L__BB5_4;
$L__BB5_3:
	mul.wide.s32 	%rd14, %r1, 4;
	add.s64 	%rd15, %rd1, %rd14;
	ld.global.f32 	%f11, [%rd15];
	mul.f32 	%f12, %f11, 0f41700000;
	fma.rn.f32 	%f35, %f11, %f12, 0fC2820000;
	mul.f32 	%f13, %f11, 0fC0C00000;
	fma.rn.f32 	%f36, %f11, %f13, 0f41000000;
	mov.f32 	%f34, 0f3E4CCCCD;
	mov.f32 	%f33, 0f3CA3D70A;
$L__BB5_4:
	cvta.to.global.u64 	%rd19, %rd8;
	add.s64 	%rd2, %rd19, %rd12;
	mov.b16 	%rs2, 0;
	st.global.u8 	[%rd2], %rs2;
	cvta.to.global.u64 	%rd20, %rd5;
	mul.wide.s32 	%rd21, %r1, 4;
	add.s64 	%rd3, %rd20, %rd21;
	ld.global.f32 	%f17, [%rd3];
	cvt.f64.f32 	%fd4, %f17;
	mul.f64 	%fd5, %fd4, 0d3FA47AE147AE147B;
	mul.f32 	%f18, %f17, 0f40A00000;
	cvt.f64.f32 	%fd6, %f18;
	fma.rn.f64 	%fd7, %fd5, %fd4, %fd6;
	add.f64 	%fd8, %fd7, 0d4061800000000000;
	cvta.to.global.u64 	%rd22, %rd6;
	add.s64 	%rd4, %rd22, %rd21;
	ld.global.f32 	%f19, [%rd4];
	cvt.f64.f32 	%fd9, %f19;
	sub.f64 	%fd10, %fd8, %fd9;
	cvta.to.global.u64 	%rd23, %rd7;
	add.s64 	%rd24, %rd23, %rd21;
	ld.global.f32 	%f20, [%rd24];
	cvt.f64.f32 	%fd11, %f20;
	add.f64 	%fd12, %fd10, %fd11;
	fma.rn.f64 	%fd13, %fd12, 0d3FE0000000000000, %fd4;
	cvt.rn.f32.f64 	%f21, %fd13;
	st.global.f32 	[%rd3], %f21;
	cvt.f64.f32 	%fd14, %f21;
	mul.f64 	%fd15, %fd14, 0d3FA47AE147AE147B;
	mul.f32 	%f22, %f21, 0f40A00000;
	cvt.f64.f32 	%fd16, %f22;
	fma.rn.f64 	%fd17, %fd15, %fd14, %fd16;
	add.f64 	%fd18, %fd17, 0d4061800000000000;
	ld.global.f32 	%f23, [%rd4];
	cvt.f64.f32 	%fd19, %f23;
	sub.f64 	%fd20, %fd18, %fd19;
	ld.global.f32 	%f24, [%rd24];
	cvt.f64.f32 	%fd21, %f24;
	add.f64 	%fd22, %fd20, %fd21;
	fma.rn.f64 	%fd23, %fd22, 0d3FE0000000000000, %fd14;
	cvt.rn.f32.f64 	%f25, %fd23;
	st.global.f32 	[%rd3], %f25;
	mul.f32 	%f26, %f34, %f25;
	ld.global.f32 	%f27, [%rd4];
	sub.f32 	%f28, %f26, %f27;
	fma.rn.f32 	%f29, %f33, %f28, %f27;
	st.global.f32 	[%rd4], %f29;
	mov.b32 	%r6, 0;
	st.global.u32 	[%rd24], %r6;
	ld.global.f32 	%f30, [%rd3];
	setp.ltu.f32 	%p3, %f30, 0f41F00000;
	@%p3 bra 	$L__BB5_6;
	st.global.f32 	[%rd3], %f35;
	ld.global.f32 	%f31, [%rd4];
	add.f32 	%f32, %f36, %f31;
	st.global.f32 	[%rd4], %f32;
	mov.b16 	%rs3, 1;
	st.global.u8 	[%rd2], %rs3;
$L__BB5_6:
	ret;

}
	// .globl	_Z20psuedo_noisy_currentIfEvPT_PbS1_ii
.visible .entry _Z20psuedo_noisy_currentIfEvPT_PbS1_ii(
	.param .u64 .ptr .align 1 _Z20psuedo_noisy_currentIfEvPT_PbS1_ii_param_0,
	.param .u64 .ptr .align 1 _Z20psuedo_noisy_currentIfEvPT_PbS1_ii_param_1,
	.param .u64 .ptr .align 1 _Z20psuedo_noisy_currentIfEvPT_PbS1_ii_param_2,
	.param .u32 _Z20psuedo_noisy_currentIfEvPT_PbS1_ii_param_3,
	.param .u32 _Z20psuedo_noisy_currentIfEvPT_PbS1_ii_param_4
)
{
	.reg .pred 	%p<3>;
	.reg .b16 	%rs<2>;
	.reg .b32 	%r<10>;
	.reg .b32 	%f<4>;
	.reg .b64 	%rd<13>;

	ld.param.u64 	%rd1, [_Z20psuedo_noisy_currentIfEvPT_PbS1_ii_param_0];
	ld.param.u64 	%rd2, [_Z20psuedo_noisy_currentIfEvPT_PbS1_ii_param_1];
	ld.param.u64 	%rd3, [_Z20psuedo_noisy_currentIfEvPT_PbS1_ii_param_2];
	ld.param.u32 	%r2, [_Z20psuedo_noisy_currentIfEvPT_PbS1_ii_param_3];
	ld.param.u32 	%r3, [_Z20psuedo_noisy_currentIfEvPT_PbS1_ii_param_4];
	mov.u32 	%r4, %ctaid.x;
	mov.u32 	%r5, %ntid.x;
	mov.u32 	%r6, %tid.x;
	mad.lo.s32 	%r1, %r4, %r5, %r6;
	setp.ge.s32 	%p1, %r1, %r3;
	@%p1 bra 	$L__BB6_2;
	cvta.to.global.u64 	%rd4, %rd2;
	cvta.to.global.u64 	%rd5, %rd3;
	cvta.to.global.u64 	%rd6, %rd1;
	cvt.s64.s32 	%rd7, %r1;
	add.s64 	%rd8, %rd4, %rd7;
	ld.global.u8 	%rs1, [%rd8];
	setp.eq.s16 	%p2, %rs1, 1;
	selp.f32 	%f1, 0f40A00000, 0f40000000, %p2;
	add.s32 	%r7, %r2, %r1;
	mul.lo.s32 	%r8, %r7, %r7;
	rem.s32 	%r9, %r8, %r3;
	mul.wide.u32 	%rd9, %r9, 4;
	add.s64 	%rd10, %rd5, %rd9;
	ld.global.f32 	%f2, [%rd10];
	mul.f32 	%f3, %f1, %f2;
	mul.wide.s32 	%rd11, %r1, 4;
	add.s64 	%rd12, %rd6, %rd11;
	st.global.f32 	[%rd12], %f3;
$L__BB6_2:
	ret;

}
	// .globl	_Z15synapse_currentIfEvPT_PbS1_Piii
.visible .entry _Z15synapse_currentIfEvPT_PbS1_Piii(
	.param .u64 .ptr .align 1 _Z15synapse_currentIfEvPT_PbS1_Piii_param_0,
	.param .u64 .ptr .align 1 _Z15synapse_currentIfEvPT_PbS1_Piii_param_1,
	.param .u64 .ptr .align 1 _Z15synapse_currentIfEvPT_PbS1_Piii_param_2,
	.param .u64 .ptr .align 1 _Z15synapse_currentIfEvPT_PbS1_Piii_param_3,
	.param .u32 _Z15synapse_currentIfEvPT_PbS1_Piii_param_4,
	.param .u32 _Z15synapse_currentIfEvPT_PbS1_Piii_param_5
)
{
	.reg .pred 	%p<13>;
	.reg .b16 	%rs<2>;
	.reg .b32 	%r<68>;
	.reg .b32 	%f<59>;
	.reg .b64 	%rd<84>;

	ld.param.u64 	%rd6, [_Z15synapse_currentIfEvPT_PbS1_Piii_param_0];
	ld.param.u64 	%rd4, [_Z15synapse_currentIfEvPT_PbS1_Piii_param_1];
	ld.param.u64 	%rd7, [_Z15synapse_currentIfEvPT_PbS1_Piii_param_3];
	ld.param.u32 	%r24, [_Z15synapse_currentIfEvPT_PbS1_Piii_param_4];
	ld.param.u32 	%r23, [_Z15synapse_currentIfEvPT_PbS1_Piii_param_5];
	cvta.to.global.u64 	%rd1, %rd6;
	cvta.to.global.u64 	%rd2, %rd7;
	mov.u32 	%r25, %ctaid.x;
	mov.u32 	%r26, %ntid.x;
	mov.u32 	%r27, %tid.x;
	mad.lo.s32 	%r1, %r25, %r26, %r27;
	setp.ge.s32 	%p1, %r1, %r24;
	@%p1 bra 	$L__BB7_14;
	cvta.to.global.u64 	%rd8, %rd4;
	cvt.s64.s32 	%rd9, %r1;
	add.s64 	%rd10, %rd8, %rd9;
	ld.global.u8 	%rs1, [%rd10];
	setp.ne.s16 	%p2, %rs1, 1;
	setp.lt.s32 	%p3, %r23, 1;
	or.pred  	%p4, %p2, %p3;
	@%p4 bra 	$L__BB7_14;
	mul.lo.s32 	%r2, %r23, %r1;
	setp.lt.u32 	%p5, %r23, 16;
	mov.b32 	%r64, 0;
	@%p5 bra 	$L__BB7_5;
	and.b32  	%r64, %r23, 2147483632;
	neg.s32 	%r62, %r64;
	mov.u32 	%r61, %r2;
$L__BB7_4:
	.pragma "nounroll";
	ld.param.u64 	%rd82, [_Z15synapse_currentIfEvPT_PbS1_Piii_param_2];
	mul.wide.s32 	%rd11, %r61, 4;
	add.s64 	%rd12, %rd2, %rd11;
	cvta.to.global.u64 	%rd13, %rd82;
	add.s64 	%rd14, %rd13, %rd11;
	ld.global.u32 	%r30, [%rd12];
	mul.wide.s32 	%rd15, %r30, 4;
	add.s64 	%rd16, %rd1, %rd15;
	ld.global.f32 	%f1, [%rd14];
	atom.global.add.f32 	%f2, [%rd16], %f1;
	ld.global.u32 	%r31, [%rd12+4];
	mul.wide.s32 	%rd17, %r31, 4;
	add.s64 	%rd18, %rd1, %rd17;
	ld.global.f32 	%f3, [%rd14+4];
	atom.global.add.f32 	%f4, [%rd18], %f3;
	ld.global.u32 	%r32, [%rd12+8];
	mul.wide.s32 	%rd19, %r32, 4;
	add.s64 	%rd20, %rd1, %rd19;
	ld.global.f32 	%f5, [%rd14+8];
	atom.global.add.f32 	%f6, [%rd20], %f5;
	ld.global.u32 	%r33, [%rd12+12];
	mul.wide.s32 	%rd21, %r33, 4;
	add.s64 	%rd22, %rd1, %rd21;
	ld.global.f32 	%f7, [%rd14+12];
	atom.global.add.f32 	%f8, [%rd22], %f7;
	ld.global.u32 	%r34, [%rd12+16];
	mul.wide.s32 	%rd23, %r34, 4;
	add.s64 	%rd24, %rd1, %rd23;
	ld.global.f32 	%f9, [%rd14+16];
	atom.global.add.f32 	%f10, [%rd24], %f9;
	ld.global.u32 	%r35, [%rd12+20];
	mul.wide.s32 	%rd25, %r35, 4;
	add.s64 	%rd26, %rd1, %rd25;
	ld.global.f32 	%f11, [%rd14+20];
	atom.global.add.f32 	%f12, [%rd26], %f11;
	ld.global.u32 	%r36, [%rd12+24];
	mul.wide.s32 	%rd27, %r36, 4;
	add.s64 	%rd28, %rd1, %rd27;
	ld.global.f32 	%f13, [%rd14+24];
	atom.global.add.f32 	%f14, [%rd28], %f13;
	ld.global.u32 	%r37, [%rd12+28];
	mul.wide.s32 	%rd29, %r37, 4;
	add.s64 	%rd30, %rd1, %rd29;
	ld.global.f32 	%f15, [%rd14+28];
	atom.global.add.f32 	%f16, [%rd30], %f15;
	ld.global.u32 	%r38, [%rd12+32];
	mul.wide.s32 	%rd31, %r38, 4;
	add.s64 	%rd32, %rd1, %rd31;
	ld.global.f32 	%f17, [%rd14+32];
	atom.global.add.f32 	%f18, [%rd32], %f17;
	ld.global.u32 	%r39, [%rd12+36];
	mul.wide.s32 	%rd33, %r39, 4;
	add.s64 	%rd34, %rd1, %rd33;
	ld.global.f32 	%f19, [%rd14+36];
	atom.global.add.f32 	%f20, [%rd34], %f19;
	ld.global.u32 	%r40, [%rd12+40];
	mul.wide.s32 	%rd35, %r40, 4;
	add.s64 	%rd36, %rd1, %rd35;
	ld.global.f32 	%f21, [%rd14+40];
	atom.global.add.f32 	%f22, [%rd36], %f21;
	ld.global.u32 	%r41, [%rd12+44];
	mul.wide.s32 	%rd37, %r41, 4;
	add.s64 	%rd38, %rd1, %rd37;
	ld.global.f32 	%f23, [%rd14+44];
	atom.global.add.f32 	%f24, [%rd38], %f23;
	ld.global.u32 	%r42, [%rd12+48];
	mul.wide.s32 	%rd39, %r42, 4;
	add.s64 	%rd40, %rd1, %rd39;
	ld.global.f32 	%f25, [%rd14+48];
	atom.global.add.f32 	%f26, [%rd40], %f25;
	ld.global.u32 	%r43, [%rd12+52];
	mul.wide.s32 	%rd41, %r43, 4;
	add.s64 	%rd42, %rd1, %rd41;
	ld.global.f32 	%f27, [%rd14+52];
	atom.global.add.f32 	%f28, [%rd42], %f27;
	ld.global.u32 	%r44, [%rd12+56];
	mul.wide.s32 	%rd43, %r44, 4;
	add.s64 	%rd44, %rd1, %rd43;
	ld.global.f32 	%f29, [%rd14+56];
	atom.global.add.f32 	%f30, [%rd44], %f29;
	ld.global.u32 	%r45, [%rd12+60];
	mul.wide.s32 	%rd45, %r45, 4;
	add.s64 	%rd46, %rd1, %rd45;
	ld.global.f32 	%f31, [%rd14+60];
	atom.global.add.f32 	%f32, [%rd46], %f31;
	add.s32 	%r62, %r62, 16;
	add.s32 	%r61, %r61, 16;
	setp.ne.s32 	%p6, %r62, 0;
	@%p6 bra 	$L__BB7_4;
$L__BB7_5:
	and.b32  	%r10, %r23, 15;
	setp.eq.s32 	%p7, %r10, 0;
	@%p7 bra 	$L__BB7_14;
	ld.param.u64 	%rd83, [_Z15synapse_currentIfEvPT_PbS1_Piii_param_2];
	cvta.to.global.u64 	%rd3, %rd83;
	and.b32  	%r11, %r23, 7;
	setp.lt.u32 	%p8, %r10, 8;
	@%p8 bra 	$L__BB7_8;
	add.s32 	%r46, %r64, %r2;
	mul.wide.s32 	%rd47, %r46, 4;
	add.s64 	%rd48, %rd2, %rd47;
	ld.global.u32 	%r47, [%rd48];
	mul.wide.s32 	%rd49, %r47, 4;
	add.s64 	%rd50, %rd1, %rd49;
	add.s64 	%rd51, %rd3, %rd47;
	ld.global.f32 	%f33, [%rd51];
	atom.global.add.f32 	%f34, [%rd50], %f33;
	ld.global.u32 	%r48, [%rd48+4];
	mul.wide.s32 	%rd52, %r48, 4;
	add.s64 	%rd53, %rd1, %rd52;
	ld.global.f32 	%f35, [%rd51+4];
	atom.global.add.f32 	%f36, [%rd53], %f35;
	ld.global.u32 	%r49, [%rd48+8];
	mul.wide.s32 	%rd54, %r49, 4;
	add.s64 	%rd55, %rd1, %rd54;
	ld.global.f32 	%f37, [%rd51+8];
	atom.global.add.f32 	%f38, [%rd55], %f37;
	ld.global.u32 	%r50, [%rd48+12];
	mul.wide.s32 	%rd56, %r50, 4;
	add.s64 	%rd57, %rd1, %rd56;
	ld.global.f32 	%f39, [%rd51+12];
	atom.global.add.f32 	%f40, [%rd57], %f39;
	ld.global.u32 	%r51, [%rd48+16];
	mul.wide.s32 	%rd58, %r51, 4;
	add.s64 	%rd59, %rd1, %rd58;
	ld.global.f32 	%f41, [%rd51+16];
	atom.global.add.f32 	%f42, [%rd59], %f41;
	ld.global.u32 	%r52, [%rd48+20];
	mul.wide.s32 	%rd60, %r52, 4;
	add.s64 	%rd61, %rd1, %rd60;
	ld.global.f32 	%f43, [%rd51+20];
	atom.global.add.f32 	%f44, [%rd61], %f43;
	ld.global.u32 	%r53, [%rd48+24];
	mul.wide.s32 	%rd62, %r53, 4;
	add.s64 	%rd63, %rd1, %rd62;
	ld.global.f32 	%f45, [%rd51+24];
	atom.global.add.f32 	%f46, [%rd63], %f45;
	ld.global.u32 	%r54, [%rd48+28];
	mul.wide.s32 	%rd64, %r54, 4;
	add.s64 	%rd65, %rd1, %rd64;
	ld.global.f32 	%f47, [%rd51+28];
	atom.global.add.f32 	%f48, [%rd65], %f47;
	add.s32 	%r64, %r64, 8;
$L__BB7_8:
	setp.eq.s32 	%p9, %r11, 0;
	@%p9 bra 	$L__BB7_14;
	and.b32  	%r14, %r23, 3;
	setp.lt.u32 	%p10, %r11, 4;
	@%p10 bra 	$L__BB7_11;
	add.s32 	%r55, %r64, %r2;
	mul.wide.s32 	%rd66, %r55, 4;
	add.s64 	%rd67, %rd2, %rd66;
	ld.global.u32 	%r56, [%rd67];
	mul.wide.s32 	%rd68, %r56, 4;
	add.s64 	%rd69, %rd1, %rd68;
	add.s64 	%rd70, %rd3, %rd66;
	ld.global.f32 	%f49, [%rd70];
	atom.global.add.f32 	%f50, [%rd69], %f49;
	ld.global.u32 	%r57, [%rd67+4];
	mul.wide.s32 	%rd71, %r57, 4;
	add.s64 	%rd72, %rd1, %rd71;
	ld.global.f32 	%f51, [%rd70+4];
	atom.global.add.f32 	%f52, [%rd72], %f51;
	ld.global.u32 	%r58, [%rd67+8];
	mul.wide.s32 	%rd73, %r58, 4;
	add.s64 	%rd74, %rd1, %rd73;
	ld.global.f32 	%f53, [%rd70+8];
	atom.global.add.f32 	%f54, [%rd74], %f53;
	ld.global.u32 	%r59, [%rd67+12];
	mul.wide.s32 	%rd75, %r59, 4;
	add.s64 	%rd76, %rd1, %rd75;
	ld.global.f32 	%f55, [%rd70+12];
	atom.global.add.f32 	%f56, [%rd76], %f55;
	add.s32 	%r64, %r64, 4;
$L__BB7_11:
	setp.eq.s32 	%p11, %r14, 0;
	@%p11 bra 	$L__BB7_14;
	add.s32 	%r67, %r64, %r2;
	neg.s32 	%r66, %r14;
$L__BB7_13:
	.pragma "nounroll";
	mul.wide.s32 	%rd77, %r67, 4;
	add.s64 	%rd78, %rd3, %rd77;
	add.s64 	%rd79, %rd2, %rd77;
	ld.global.u32 	%r60, [%rd79];
	mul.wide.s32 	%rd80, %r60, 4;
	add.s64 	%rd81, %rd1, %rd80;
	ld.global.f32 	%f57, [%rd78];
	atom.global.add.f32 	%f58, [%rd81], %f57;
	add.s32 	%r67, %r67, 1;
	add.s32 	%r66, %r66, 1;
	setp.ne.s32 	%p12, %r66, 0;
	@%p12 bra 	$L__BB7_13;
$L__BB7_14:
	ret;

}


// ===== COMPILED SASS (sm_100) =====

	.target	sm_100

	.elftype	@"ET_EXEC"


//--------------------- .note.nv.tkinfo           --------------------------
	.section	.note.nv.tkinfo,"",@"SHT_NOTE"
	.sectionflags	@"SHF_NOTE_NV_TKINFO"
	.tkinfo
        /*0018*/ 	.word	0x00000002
        /*0030*/ 	.string	""
        /*0030*/ 	.string	"ptxas"
        /*0030*/ 	.string	"Cuda compilation tools, release 13.0, V13.0.88"
        /*0030*/ 	.string	"Build cuda_13.0.r13.0/compiler.36424714_0"
        /*0030*/ 	.string	"-arch sm_100 -m 64 "



//--------------------- .note.nv.cuinfo           --------------------------
	.section	.note.nv.cuinfo,"",@"SHT_NOTE"
	.sectionflags	@"SHF_NOTE_NV_CUINFO"
        /*0018*/ 	.short	0x0002
        /*001a*/ 	.short	0x0064
        /*001c*/ 	.short	0x0082
	.zero		2


//--------------------- .nv.info                  --------------------------
	.section	.nv.info,"",@"SHT_CUDA_INFO"
	.align	4


	//----- nvinfo : EIATTR_REGCOUNT
	.align		4
        /*0000*/ 	.byte	0x04, 0x2f
        /*0002*/ 	.short	(.L_10 - .L_9)
	.align		4
.L_9:
        /*0004*/ 	.word	index@(_Z17define_exin_arrayIbEvPT_yyi)
        /*0008*/ 	.word	0x0000001f


	//----- nvinfo : EIATTR_FRAME_SIZE
	.align		4
.L_10:
        /*000c*/ 	.byte	0x04, 0x11
        /*000e*/ 	.short	(.L_12 - .L_11)
	.align		4
.L_11:
        /*0010*/ 	.word	index@(_Z17define_exin_arrayIbEvPT_yyi)
        /*0014*/ 	.word	0x00000030


	//----- nvinfo : EIATTR_REGCOUNT
	.align		4
.L_12:
        /*0018*/ 	.byte	0x04, 0x2f
        /*001a*/ 	.short	(.L_14 - .L_13)
	.align		4
.L_13:
        /*001c*/ 	.word	index@(_Z17define_start_currIfEvPT_yyi)
        /*0020*/ 	.word	0x0000001f


	//----- nvinfo : EIATTR_FRAME_SIZE
	.align		4
.L_14:
        /*0024*/ 	.byte	0x04, 0x11
        /*0026*/ 	.short	(.L_16 - .L_15)
	.align		4
.L_15:
        /*0028*/ 	.word	index@($__internal_0_$__cuda_sm20_sqrt_rn_f32_slowpath)
        /*002c*/ 	.word	0x00000030


	//----- nvinfo : EIATTR_FRAME_SIZE
	.align		4
.L_16:
        /*0030*/ 	.byte	0x04, 0x11
        /*0032*/ 	.short	(.L_18 - .L_17)
	.align		4
.L_17:
        /*0034*/ 	.word	index@(_Z17define_start_currIfEvPT_yyi)
        /*0038*/ 	.word	0x00000030


	//----- nvinfo : EIATTR_REGCOUNT
	.align		4
.L_18:
        /*003c*/ 	.byte	0x04, 0x2f
        /*003e*/ 	.short	(.L_20 - .L_19)
	.align		4
.L_19:
        /*0040*/ 	.word	index@(_Z17define_fit_paramsIfEvPT_yyi)
        /*0044*/ 	.word	0x0000001f


	//----- nvinfo : EIATTR_FRAME_SIZE
	.align		4
.L_20:
        /*0048*/ 	.byte	0x04, 0x11
        /*004a*/ 	.short	(.L_22 - .L_21)
	.align		4
.L_21:
        /*004c*/ 	.word	index@(_Z17define_fit_paramsIfEvPT_yyi)
        /*0050*/ 	.word	0x00000030


	//----- nvinfo : EIATTR_REGCOUNT
	.align		4
.L_22:
        /*0054*/ 	.byte	0x04, 0x2f
        /*0056*/ 	.short	(.L_24 - .L_23)
	.align		4
.L_23:
        /*0058*/ 	.word	index@(_Z18initialize_neuronsIfEvPT_S1_S1_PbS2_S1_i)
        /*005c*/ 	.word	0x00000016


	//----- nvinfo : EIATTR_FRAME_SIZE
	.align		4
.L_24:
        /*0060*/ 	.byte	0x04, 0x11
        /*0062*/ 	.short	(.L_26 - .L_25)
	.align		4
.L_25:
        /*0064*/ 	.word	index@(_Z18initialize_neuronsIfEvPT_S1_S1_PbS2_S1_i)
        /*0068*/ 	.word	0x00000000


	//----- nvinfo : EIATTR_REGCOUNT
	.align		4
.L_26:
        /*006c*/ 	.byte	0x04, 0x2f
        /*006e*/ 	.short	(.L_28 - .L_27)
	.align		4
.L_27:
        /*0070*/ 	.word	index@(_Z15define_synapsesIfEvPT_PiPbiiyy)
        /*0074*/ 	.word	0x00000020


	//----- nvinfo : EIATTR_FRAME_SIZE
	.align		4
.L_28:
        /*0078*/ 	.byte	0x04, 0x11
        /*007a*/ 	.short	(.L_30 - .L_29)
	.align		4
.L_29:
        /*007c*/ 	.word	index@(_Z15define_synapsesIfEvPT_PiPbiiyy)
        /*0080*/ 	.word	0x00000030


	//----- nvinfo : EIATTR_REGCOUNT
	.align		4
.L_30:
        /*0084*/ 	.byte	0x04, 0x2f
        /*0086*/ 	.short	(.L_32 - .L_31)
	.align		4
.L_31:
        /*0088*/ 	.word	index@(_Z13update_neuronIfEvPT_S1_S1_PbS2_S1_i)
        /*008c*/ 	.word	0x0000001b


	//----- nvinfo : EIATTR_FRAME_SIZE
	.align		4
.L_32:
        /*0090*/ 	.byte	0x04, 0x11
        /*0092*/ 	.short	(.L_34 - .L_33)
	.align		4
.L_33:
        /*0094*/ 	.word	index@(_Z13update_neuronIfEvPT_S1_S1_PbS2_S1_i)
        /*0098*/ 	.word	0x00000000


	//----- nvinfo : EIATTR_REGCOUNT
	.align		4
.L_34:
        /*009c*/ 	.byte	0x04, 0x2f
        /*009e*/ 	.short	(.L_36 - .L_35)
	.align		4
.L_35:
        /*00a0*/ 	.word	index@(_Z20psuedo_noisy_currentIfEvPT_PbS1_ii)
        /*00a4*/ 	.word	0x0000000c


	//----- nvinfo : EIATTR_FRAME_SIZE
	.align		4
.L_36:
        /*00a8*/ 	.byte	0x04, 0x11
        /*00aa*/ 	.short	(.L_38 - .L_37)
	.align		4
.L_37:
        /*00ac*/ 	.word	index@(_Z20psuedo_noisy_currentIfEvPT_PbS1_ii)
        /*00b0*/ 	.word	0x00000000


	//----- nvinfo : EIATTR_REGCOUNT
	.align		4
.L_38:
        /*00b4*/ 	.byte	0x04, 0x2f
        /*00b6*/ 	.short	(.L_40 - .L_39)
	.align		4
.L_39:
        /*00b8*/ 	.word	index@(_Z15synapse_currentIfEvPT_PbS1_Piii)
        /*00bc*/ 	.word	0x0000001e


	//----- nvinfo : EIATTR_FRAME_SIZE
	.align		4
.L_40:
        /*00c0*/ 	.byte	0x04, 0x11
        /*00c2*/ 	.short	(.L_42 - .L_41)
	.align		4
.L_41:
        /*00c4*/ 	.word	index@(_Z15synapse_currentIfEvPT_PbS1_Piii)
        /*00c8*/ 	.word	0x00000000


	//----- nvinfo : EIATTR_MIN_STACK_SIZE
	.align		4
.L_42:
        /*00cc*/ 	.byte	0x04, 0x12
        /*00ce*/ 	.short	(.L_44 - .L_43)
	.align		4
.L_43:
        /*00d0*/ 	.word	index@(_Z15synapse_currentIfEvPT_PbS1_Piii)
        /*00d4*/ 	.word	0x00000000


	//----- nvinfo : EIATTR_MIN_STACK_SIZE
	.align		4
.L_44:
        /*00d8*/ 	.byte	0x04, 0x12
        /*00da*/ 	.short	(.L_46 - .L_45)
	.align		4
.L_45:
        /*00dc*/ 	.word	index@(_Z20psuedo_noisy_currentIfEvPT_PbS1_ii)
        /*00e0*/ 	.word	0x00000000


	//----- nvinfo : EIATTR_MIN_STACK_SIZE
	.align		4
.L_46:
        /*00e4*/ 	.byte	0x04, 0x12
        /*00e6*/ 	.short	(.L_48 - .L_47)
	.align		4
.L_47:
        /*00e8*/ 	.word	index@(_Z13update_neuronIfEvPT_S1_S1_PbS2_S1_i)
        /*00ec*/ 	.word	0x00000000


	//----- nvinfo : EIATTR_MIN_STACK_SIZE
	.align		4
.L_48:
        /*00f0*/ 	.byte	0x04, 0x12
        /*00f2*/ 	.short	(.L_50 - .L_49)
	.align		4
.L_49:
        /*00f4*/ 	.word	index@(_Z15define_synapsesIfEvPT_PiPbiiyy)
        /*00f8*/ 	.word	0x00000030


	//----- nvinfo : EIATTR_MIN_STACK_SIZE
	.align		4
.L_50:
        /*00fc*/ 	.byte	0x04, 0x12
        /*00fe*/ 	.short	(.L_52 - .L_51)
	.align		4
.L_51:
        /*0100*/ 	.word	index@(_Z18initialize_neuronsIfEvPT_S1_S1_PbS2_S1_i)
        /*0104*/ 	.word	0x00000000


	//----- nvinfo : EIATTR_MIN_STACK_SIZE
	.align		4
.L_52:
        /*0108*/ 	.byte	0x04, 0x12
        /*010a*/ 	.short	(.L_54 - .L_53)
	.align		4
.L_53:
        /*010c*/ 	.word	index@(_Z17define_fit_paramsIfEvPT_yyi)
        /*0110*/ 	.word	0x00000030


	//----- nvinfo : EIATTR_MIN_STACK_SIZE
	.align		4
.L_54:
        /*0114*/ 	.byte	0x04, 0x12
        /*0116*/ 	.short	(.L_56 - .L_55)
	.align		4
.L_55:
        /*0118*/ 	.word	index@(_Z17define_start_currIfEvPT_yyi)
        /*011c*/ 	.word	0x00000030


	//----- nvinfo : EIATTR_MIN_STACK_SIZE
	.align		4
.L_56:
        /*0120*/ 	.byte	0x04, 0x12
        /*0122*/ 	.short	(.L_58 - .L_57)
	.align		4
.L_57:
        /*0124*/ 	.word	index@(_Z17define_exin_arrayIbEvPT_yyi)
        /*0128*/ 	.word	0x00000030
.L_58:


//--------------------- .nv.compat                --------------------------
	.section	.nv.compat,"",@"SHT_CUDA_COMPAT_INFO"
	.align	4
        /*0000*/ 	.byte	0x02, 0x09, 0x00, 0x00, 0x02, 0x02, 0x01, 0x00, 0x02, 0x05, 0x05, 0x00, 0x03, 0x07, 0x01, 0x01
        /*0010*/ 	.byte	0x02, 0x03, 0x00, 0x00, 0x02, 0x06, 0x01, 0x00, 0x04, 0x0b, 0x08, 0x00, 0x01, 0x00, 0x00, 0x00
        /*0020*/ 	.byte	0x00, 0x00, 0x00, 0x00


//--------------------- .nv.info._Z15synapse_currentIfEvPT_PbS1_Piii --------------------------
	.section	.nv.info._Z15synapse_currentIfEvPT_PbS1_Piii,"",@"SHT_CUDA_INFO"
	.sectionflags	@""
	.align	4


	//----- nvinfo : EIATTR_CUDA_API_VERSION
	.align		4
        /*0000*/ 	.byte	0x04, 0x37
        /*0002*/ 	.short	(.L_60 - .L_59)
.L_59:
        /*0004*/ 	.word	0x00000082


	//----- nvinfo : EIATTR_KPARAM_INFO
	.align		4
.L_60:
        /*0008*/ 	.byte	0x04, 0x17
        /*000a*/ 	.short	(.L_62 - .L_61)
.L_61:
        /*000c*/ 	.word	0x00000000
        /*0010*/ 	.short	0x0005
        /*0012*/ 	.short	0x0024
        /*0014*/ 	.byte	0x00, 0xf0, 0x11, 0x00


	//----- nvinfo : EIATTR_KPARAM_INFO
	.align		4
.L_62:
        /*0018*/ 	.byte	0x04, 0x17
        /*001a*/ 	.short	(.L_64 - .L_63)
.L_63:
        /*001c*/ 	.word	0x00000000
        /*0020*/ 	.short	0x0004
        /*0022*/ 	.short	0x0020
        /*0024*/ 	.byte	0x00, 0xf0, 0x11, 0x00


	//----- nvinfo : EIATTR_KPARAM_INFO
	.align		4
.L_64:
        /*0028*/ 	.byte	0x04, 0x17
        /*002a*/ 	.short	(.L_66 - .L_65)
.L_65:
        /*002c*/ 	.word	0x00000000
        /*0030*/ 	.short	0x0003
        /*0032*/ 	.short	0x0018
        /*0034*/ 	.byte	0x00, 0xf5, 0x21, 0x00


	//----- nvinfo : EIATTR_KPARAM_INFO
	.align		4
.L_66:
        /*0038*/ 	.byte	0x04, 0x17
        /*003a*/ 	.short	(.L_68 - .L_67)
.L_67:
        /*003c*/ 	.word	0x00000000
        /*0040*/ 	.short	0x0002
        /*0042*/ 	.short	0x0010
        /*0044*/ 	.byte	0x00, 0xf5, 0x21, 0x00


	//----- nvinfo : EIATTR_KPARAM_INFO
	.align		4
.L_68:
        /*0048*/ 	.byte	0x04, 0x17
        /*004a*/ 	.short	(.L_70 - .L_69)
.L_69:
        /*004c*/ 	.word	0x00000000
        /*0050*/ 	.short	0x0001
        /*0052*/ 	.short	0x0008
        /*0054*/ 	.byte	0x00, 0xf5, 0x21, 0x00


	//----- nvinfo : EIATTR_KPARAM_INFO
	.align		4
.L_70:
        /*0058*/ 	.byte	0x04, 0x17
        /*005a*/ 	.short	(.L_72 - .L_71)
.L_71:
        /*005c*/ 	.word	0x00000000
        /*0060*/ 	.short	0x0000
        /*0062*/ 	.short	0x0000
        /*0064*/ 	.byte	0x00, 0xf5, 0x21, 0x00


	//----- nvinfo : EIATTR_SPARSE_MMA_MASK
	.align		4
.L_72:
        /*0068*/ 	.byte	0x03, 0x50
        /*006a*/ 	.short	0x0000


	//----- nvinfo : EIATTR_MAXREG_COUNT
	.align		4
        /*006c*/ 	.byte	0x03, 0x1b
        /*006e*/ 	.short	0x00ff


	//----- nvinfo : EIATTR_MERCURY_ISA_VERSION
	.align		4
        /*0070*/ 	.byte	0x03, 0x5f
        /*0072*/ 	.short	0x0101


	//----- nvinfo : EIATTR_VRC_CTA_INIT_COUNT
	.align		4
        /*0074*/ 	.byte	0x02, 0x4a
	.zero		1
	.zero		1


	//----- nvinfo : EIATTR_EXIT_INSTR_OFFSETS
	.align		4
        /*0078*/ 	.byte	0x04, 0x1c
        /*007a*/ 	.short	(.L_74 - .L_73)


	//   ....[0]....
.L_73:
        /*007c*/ 	.word	0x00000070


	//   ....[1]....
        /*0080*/ 	.word	0x00000100


	//   ....[2]....
        /*0084*/ 	.word	0x00000620


	//   ....[3]....
        /*0088*/ 	.word	0x000008e0


	//   ....[4]....
        /*008c*/ 	.word	0x00000aa0


	//   ....[5]....
        /*0090*/ 	.word	0x00000ba0


	//----- nvinfo : EIATTR_CBANK_PARAM_SIZE
	.align		4
.L_74:
        /*0094*/ 	.byte	0x03, 0x19
        /*0096*/ 	.short	0x0028


	//----- nvinfo : EIATTR_PARAM_CBANK
	.align		4
        /*0098*/ 	.byte	0x04, 0x0a
        /*009a*/ 	.short	(.L_76 - .L_75)
	.align		4
.L_75:
        /*009c*/ 	.word	index@(.nv.constant0._Z15synapse_currentIfEvPT_PbS1_Piii)
        /*00a0*/ 	.short	0x0380
        /*00a2*/ 	.short	0x0028


	//----- nvinfo : EIATTR_SW_WAR
	.align		4
.L_76:
        /*00a4*/ 	.byte	0x04, 0x36
        /*00a6*/ 	.short	(.L_78 - .L_77)
.L_77:
        /*00a8*/ 	.word	0x00000008
.L_78:


//--------------------- .nv.info._Z20psuedo_noisy_currentIfEvPT_PbS1_ii --------------------------
	.section	.nv.info._Z20psuedo_noisy_currentIfEvPT_PbS1_ii,"",@"SHT_CUDA_INFO"
	.sectionflags	@""
	.align	4


	//----- nvinfo : EIATTR_CUDA_API_VERSION
	.align		4
        /*0000*/ 	.byte	0x04, 0x37
        /*0002*/ 	.short	(.L_80 - .L_79)
.L_79:
        /*0004*/ 	.word	0x00000082


	//----- nvinfo : EIATTR_KPARAM_INFO
	.align		4
.L_80:
        /*0008*/ 	.byte	0x04, 0x17
        /*000a*/ 	.short	(.L_82 - .L_81)
.L_81:
        /*000c*/ 	.word	0x00000000
        /*0010*/ 	.short	0x0004
        /*0012*/ 	.short	0x001c
        /*0014*/ 	.byte	0x00, 0xf0, 0x11, 0x00


	//----- nvinfo : EIATTR_KPARAM_INFO
	.align		4
.L_82:
        /*0018*/ 	.byte	0x04, 0x17
        /*001a*/ 	.short	(.L_84 - .L_83)
.L_83:
        /*001c*/ 	.word	0x00000000
        /*0020*/ 	.short	0x0003
        /*0022*/ 	.short	0x0018
        /*0024*/ 	.byte	0x00, 0xf0, 0x11, 0x00


	//----- nvinfo : EIATTR_KPARAM_INFO
	.align		4
.L_84:
        /*0028*/ 	.byte	0x04, 0x17
        /*002a*/ 	.short	(.L_86 - .L_85)
.L_85:
        /*002c*/ 	.word	0x00000000
        /*0030*/ 	.short	0x0002
        /*0032*/ 	.short	0x0010
        /*0034*/ 	.byte	0x00, 0xf5, 0x21, 0x00


	//----- nvinfo : EIATTR_KPARAM_INFO
	.align		4
.L_86:
        /*0038*/ 	.byte	0x04, 0x17
        /*003a*/ 	.short	(.L_88 - .L_87)
.L_87:
        /*003c*/ 	.word	0x00000000
        /*0040*/ 	.short	0x0001
        /*0042*/ 	.short	0x0008
        /*0044*/ 	.byte	0x00, 0xf5, 0x21, 0x00


	//----- nvinfo : EIATTR_KPARAM_INFO
	.align		4
.L_88:
        /*0048*/ 	.byte	0x04, 0x17
        /*004a*/ 	.short	(.L_90 - .L_89)
.L_89:
        /*004c*/ 	.word	0x00000000
        /*0050*/ 	.short	0x0000
        /*0052*/ 	.short	0x0000
        /*0054*/ 	.byte	0x00, 0xf5, 0x21, 0x00


	//----- nvinfo : EIATTR_SPARSE_MMA_MASK
	.align		4
.L_90:
        /*0058*/ 	.byte	0x03, 0x50
        /*005a*/ 	.short	0x0000


	//----- nvinfo : EIATTR_MAXREG_COUNT
	.align		4
        /*005c*/ 	.byte	0x03, 0x1b
        /*005e*/ 	.short	0x00ff


	//----- nvinfo : EIATTR_MERCURY_ISA_VERSION
	.align		4
        /*0060*/ 	.byte	0x03, 0x5f
        /*0062*/ 	.short	0x0101


	//----- nvinfo : EIATTR_VRC_CTA_INIT_COUNT
	.align		4
        /*0064*/ 	.byte	0x02, 0x4a
	.zero		1
	.zero		1


	//----- nvinfo : EIATTR_EXIT_INSTR_OFFSETS
	.align		4
        /*0068*/ 	.byte	0x04, 0x1c
        /*006a*/ 	.short	(.L_92 - .L_91)


	//   ....[0]....
.L_91:
        /*006c*/ 	.word	0x00000070


	//   ....[1]....
        /*0070*/ 	.word	0x000002f0


	//----- nvinfo : EIATTR_CBANK_PARAM_SIZE
	.align		4
.L_92:
        /*0074*/ 	.byte	0x03, 0x19
        /*0076*/ 	.short	0x0020


	//----- nvinfo : EIATTR_PARAM_CBANK
	.align		4
        /*0078*/ 	.byte	0x04, 0x0a
        /*007a*/ 	.short	(.L_94 - .L_93)
	.align		4
.L_93:
        /*007c*/ 	.word	index@(.nv.constant0._Z20psuedo_noisy_currentIfEvPT_PbS1_ii)
        /*0080*/ 	.short	0x0380
        /*0082*/ 	.short	0x0020


	//----- nvinfo : EIATTR_SW_WAR
	.align		4
.L_94:
        /*0084*/ 	.byte	0x04, 0x36
        /*0086*/ 	.short	(.L_96 - .L_95)
.L_95:
        /*0088*/ 	.word	0x00000008
.L_96:


//--------------------- .nv.info._Z13update_neuronIfEvPT_S1_S1_PbS2_S1_i --------------------------
	.section	.nv.info._Z13update_neuronIfEvPT_S1_S1_PbS2_S1_i,"",@"SHT_CUDA_INFO"
	.sectionflags	@""
	.align	4


	//----- nvinfo : EIATTR_CUDA_API_VERSION
	.align		4
        /*0000*/ 	.byte	0x04, 0x37
        /*0002*/ 	.short	(.L_98 - .L_97)
.L_97:
        /*0004*/ 	.word	0x00000082


	//----- nvinfo : EIATTR_KPARAM_INFO
	.align		4
.L_98:
        /*0008*/ 	.byte	0x04, 0x17
        /*000a*/ 	.short	(.L_100 - .L_99)
.L_99:
        /*000c*/ 	.word	0x00000000
        /*0010*/ 	.short	0x0006
        /*0012*/ 	.short	0x0030
        /*0014*/ 	.byte	0x00, 0xf0, 0x11, 0x00


	//----- nvinfo : EIATTR_KPARAM_INFO
	.align		4
.L_100:
        /*0018*/ 	.byte	0x04, 0x17
        /*001a*/ 	.short	(.L_102 - .L_101)
.L_101:
        /*001c*/ 	.word	0x00000000
        /*0020*/ 	.short	0x0005
        /*0022*/ 	.short	0x0028
        /*0024*/ 	.byte	0x00, 0xf5, 0x21, 0x00


	//----- nvinfo : EIATTR_KPARAM_INFO
	.align		4
.L_102:
        /*0028*/ 	.byte	0x04, 0x17
        /*002a*/ 	.short	(.L_104 - .L_103)
.L_103:
        /*002c*/ 	.word	0x00000000
        /*0030*/ 	.short	0x0004
        /*0032*/ 	.short	0x0020
        /*0034*/ 	.byte	0x00, 0xf5, 0x21, 0x00


	//----- nvinfo : EIATTR_KPARAM_INFO
	.align		4
.L_104:
        /*0038*/ 	.byte	0x04, 0x17
        /*003a*/ 	.short	(.L_106 - .L_105)
.L_105:
        /*003c*/ 	.word	0x00000000
        /*0040*/ 	.short	0x0003
        /*0042*/ 	.short	0x0018
        /*0044*/ 	.byte	0x00, 0xf5, 0x21, 0x00


	//----- nvinfo : EIATTR_KPARAM_INFO
	.align		4
.L_106:
        /*0048*/ 	.byte	0x04, 0x17
        /*004a*/ 	.short	(.L_108 - .L_107)
.L_107:
        /*004c*/ 	.word	0x00000000
        /*0050*/ 	.short	0x0002
        /*0052*/ 	.short	0x0010
        /*0054*/ 	.byte	0x00, 0xf5, 0x21, 0x00


	//----- nvinfo : EIATTR_KPARAM_INFO
	.align		4
.L_108:
        /*0058*/ 	.byte	0x04, 0x17
        /*005a*/ 	.short	(.L_110 - .L_109)
.L_109:
        /*005c*/ 	.word	0x00000000
        /*0060*/ 	.short	0x0001
        /*0062*/ 	.short	0x0008
        /*0064*/ 	.byte	0x00, 0xf5, 0x21, 0x00


	//----- nvinfo : EIATTR_KPARAM_INFO
	.align		4
.L_110:
        /*0068*/ 	.byte	0x04, 0x17
        /*006a*/ 	.short	(.L_112 - .L_111)
.L_111:
        /*006c*/ 	.word	0x00000000
        /*0070*/ 	.short	0x0000
        /*0072*/ 	.short	0x0000
        /*0074*/ 	.byte	0x00, 0xf5, 0x21, 0x00


	//----- nvinfo : EIATTR_SPARSE_MMA_MASK
	.align		4
.L_112:
        /*0078*/ 	.byte	0x03, 0x50
        /*007a*/ 	.short	0x0000


	//----- nvinfo : EIATTR_MAXREG_COUNT
	.align		4
        /*007c*/ 	.byte	0x03, 0x1b
        /*007e*/ 	.short	0x00ff


	//----- nvinfo : EIATTR_MERCURY_ISA_VERSION
	.align		4
        /*0080*/ 	.byte	0x03, 0x5f
        /*0082*/ 	.short	0x0101


	//----- nvinfo : EIATTR_VRC_CTA_INIT_COUNT
	.align		4
        /*0084*/ 	.byte	0x02, 0x4a
	.zero		1
	.zero		1


	//----- nvinfo : EIATTR_EXIT_INSTR_OFFSETS
	.align		4
        /*0088*/ 	.byte	0x04, 0x1c
        /*008a*/ 	.short	(.L_114 - .L_113)


	//   ....[0]....
.L_113:
        /*008c*/ 	.word	0x00000070


	//   ....[1]....
        /*0090*/ 	.word	0x00000540


	//   ....[2]....
        /*0094*/ 	.word	0x000005e0


	//----- nvinfo : EIATTR_CBANK_PARAM_SIZE
	.align		4
.L_114:
        /*0098*/ 	.byte	0x03, 0x19
        /*009a*/ 	.short	0x0034


	//----- nvinfo : EIATTR_PARAM_CBANK
	.align		4
        /*009c*/ 	.byte	0x04, 0x0a
        /*009e*/ 	.short	(.L_116 - .L_115)
	.align		4
.L_115:
        /*00a0*/ 	.word	index@(.nv.constant0._Z13update_neuronIfEvPT_S1_S1_PbS2_S1_i)
        /*00a4*/ 	.short	0x0380
        /*00a6*/ 	.short	0x0034


	//----- nvinfo : EIATTR_SW_WAR
	.align		4
.L_116:
        /*00a8*/ 	.byte	0x04, 0x36
        /*00aa*/ 	.short	(.L_118 - .L_117)
.L_117:
        /*00ac*/ 	.word	0x00000008
.L_118:


//--------------------- .nv.info._Z15define_synapsesIfEvPT_PiPbiiyy --------------------------
	.section	.nv.info._Z15define_synapsesIfEvPT_PiPbiiyy,"",@"SHT_CUDA_INFO"
	.sectionflags	@""
	.align	4


	//----- nvinfo : EIATTR_CUDA_API_VERSION
	.align		4
        /*0000*/ 	.byte	0x04, 0x37
        /*0002*/ 	.short	(.L_120 - .L_119)
.L_119:
        /*0004*/ 	.word	0x00000082


	//----- nvinfo : EIATTR_KPARAM_INFO
	.align		4
.L_120:
        /*0008*/ 	.byte	0x04, 0x17
        /*000a*/ 	.short	(.L_122 - .L_121)
.L_121:
        /*000c*/ 	.word	0x00000000
        /*0010*/ 	.short	0x0006
        /*0012*/ 	.short	0x0028
        /*0014*/ 	.byte	0x00, 0xf0, 0x21, 0x00


	//----- nvinfo : EIATTR_KPARAM_INFO
	.align		4
.L_122:
        /*0018*/ 	.byte	0x04, 0x17
        /*001a*/ 	.short	(.L_124 - .L_123)
.L_123:
        /*001c*/ 	.word	0x00000000
        /*0020*/ 	.short	0x0005
        /*0022*/ 	.short	0x0020
        /*0024*/ 	.byte	0x00, 0xf0, 0x21, 0x00


	//----- nvinfo : EIATTR_KPARAM_INFO
	.align		4
.L_124:
        /*0028*/ 	.byte	0x04, 0x17
        /*002a*/ 	.short	(.L_126 - .L_125)
.L_125:
        /*002c*/ 	.word	0x00000000
        /*0030*/ 	.short	0x0004
        /*0032*/ 	.short	0x001c
        /*0034*/ 	.byte	0x00, 0xf0, 0x11, 0x00


	//----- nvinfo : EIATTR_KPARAM_INFO
	.align		4
.L_126:
        /*0038*/ 	.byte	0x04, 0x17
        /*003a*/ 	.short	(.L_128 - .L_127)
.L_127:
        /*003c*/ 	.word	0x00000000
        /*0040*/ 	.short	0x0003
        /*0042*/ 	.short	0x0018
        /*0044*/ 	.byte	0x00, 0xf0, 0x11, 0x00


	//----- nvinfo : EIATTR_KPARAM_INFO
	.align		4
.L_128:
        /*0048*/ 	.byte	0x04, 0x17
        /*004a*/ 	.short	(.L_130 - .L_129)
.L_129:
        /*004c*/ 	.word	0x00000000
        /*0050*/ 	.short	0x0002
        /*0052*/ 	.short	0x0010
        /*0054*/ 	.byte	0x00, 0xf5, 0x21, 0x00


	//----- nvinfo : EIATTR_KPARAM_INFO
	.align		4
.L_130:
        /*0058*/ 	.byte	0x04, 0x17
        /*005a*/ 	.short	(.L_132 - .L_131)
.L_131:
        /*005c*/ 	.word	0x00000000
        /*0060*/ 	.short	0x0001
        /*0062*/ 	.short	0x0008
        /*0064*/ 	.byte	0x00, 0xf5, 0x21, 0x00


	//----- nvinfo : EIATTR_KPARAM_INFO
	.align		4
.L_132:
        /*0068*/ 	.byte	0x04, 0x17
        /*006a*/ 	.short	(.L_134 - .L_133)
.L_133:
        /*006c*/ 	.word	0x00000000
        /*0070*/ 	.short	0x0000
        /*0072*/ 	.short	0x0000
        /*0074*/ 	.byte	0x00, 0xf5, 0x21, 0x00


	//----- nvinfo : EIATTR_SPARSE_MMA_MASK
	.align		4
.L_134:
        /*0078*/ 	.byte	0x03, 0x50
        /*007a*/ 	.short	0x0000


	//----- nvinfo : EIATTR_MAXREG_COUNT
	.align		4
        /*007c*/ 	.byte	0x03, 0x1b
        /*007e*/ 	.short	0x00ff


	//----- nvinfo : EIATTR_MERCURY_ISA_VERSION
	.align		4
        /*0080*/ 	.byte	0x03, 0x5f
        /*0082*/ 	.short	0x0101


	//----- nvinfo : EIATTR_VRC_CTA_INIT_COUNT
	.align		4
        /*0084*/ 	.byte	0x02, 0x4a
	.zero		1
	.zero		1


	//----- nvinfo : EIATTR_EXIT_INSTR_OFFSETS
	.align		4
        /*0088*/ 	.byte	0x04, 0x1c
        /*008a*/ 	.short	(.L_136 - .L_135)


	//   ....[0]....
.L_135:
        /*008c*/ 	.word	0x00000080


	//   ....[1]....
        /*0090*/ 	.word	0x00004c80


	//   ....[2]....
        /*0094*/ 	.word	0x00005bf0


	//----- nvinfo : EIATTR_CRS_STACK_SIZE
	.align		4
.L_136:
        /*0098*/ 	.byte	0x04, 0x1e
        /*009a*/ 	.short	(.L_138 - .L_137)
.L_137:
        /*009c*/ 	.word	0x00000000


	//----- nvinfo : EIATTR_CBANK_PARAM_SIZE
	.align		4
.L_138:
        /*00a0*/ 	.byte	0x03, 0x19
        /*00a2*/ 	.short	0x0030


	//----- nvinfo : EIATTR_PARAM_CBANK
	.align		4
        /*00a4*/ 	.byte	0x04, 0x0a
        /*00a6*/ 	.short	(.L_140 - .L_139)
	.align		4
.L_139:
        /*00a8*/ 	.word	index@(.nv.constant0._Z15define_synapsesIfEvPT_PiPbiiyy)
        /*00ac*/ 	.short	0x0380
        /*00ae*/ 	.short	0x0030


	//----- nvinfo : EIATTR_SW_WAR
	.align		4
.L_140:
        /*00b0*/ 	.byte	0x04, 0x36
        /*00b2*/ 	.short	(.L_142 - .L_141)
.L_141:
        /*00b4*/ 	.word	0x00000008
.L_142:


//--------------------- .nv.info._Z18initialize_neuronsIfEvPT_S1_S1_PbS2_S1_i --------------------------
	.section	.nv.info._Z18initialize_neuronsIfEvPT_S1_S1_PbS2_S1_i,"",@"SHT_CUDA_INFO"
	.sectionflags	@""
	.align	4


	//----- nvinfo : EIATTR_CUDA_API_VERSION
	.align		4
        /*0000*/ 	.byte	0x04, 0x37
        /*0002*/ 	.short	(.L_144 - .L_143)
.L_143:
        /*0004*/ 	.word	0x00000082


	//----- nvinfo : EIATTR_KPARAM_INFO
	.align		4
.L_144:
        /*0008*/ 	.byte	0x04, 0x17
        /*000a*/ 	.short	(.L_146 - .L_145)
.L_145:
        /*000c*/ 	.word	0x00000000
        /*0010*/ 	.short	0x0006
        /*0012*/ 	.short	0x0030
        /*0014*/ 	.byte	0x00, 0xf0, 0x11, 0x00


	//----- nvinfo : EIATTR_KPARAM_INFO
	.align		4
.L_146:
        /*0018*/ 	.byte	0x04, 0x17
        /*001a*/ 	.short	(.L_148 - .L_147)
.L_147:
        /*001c*/ 	.word	0x00000000
        /*0020*/ 	.short	0x0005
        /*0022*/ 	.short	0x0028
        /*0024*/ 	.byte	0x00, 0xf5, 0x21, 0x00


	//----- nvinfo : EIATTR_KPARAM_INFO
	.align		4
.L_148:
        /*0028*/ 	.byte	0x04, 0x17
        /*002a*/ 	.short	(.L_150 - .L_149)
.L_149:
        /*002c*/ 	.word	0x00000000
        /*0030*/ 	.short	0x0004
        /*0032*/ 	.short	0x0020
        /*0034*/ 	.byte	0x00, 0xf5, 0x21, 0x00


	//----- nvinfo : EIATTR_KPARAM_INFO
	.align		4
.L_150:
        /*0038*/ 	.byte	0x04, 0x17
        /*003a*/ 	.short	(.L_152 - .L_151)
.L_151:
        /*003c*/ 	.word	0x00000000
        /*0040*/ 	.short	0x0003
        /*0042*/ 	.short	0x0018
        /*0044*/ 	.byte	0x00, 0xf5, 0x21, 0x00


	//----- nvinfo : EIATTR_KPARAM_INFO
	.align		4
.L_152:
        /*0048*/ 	.byte	0x04, 0x17
        /*004a*/ 	.short	(.L_154 - .L_153)
.L_153:
        /*004c*/ 	.word	0x00000000
        /*0050*/ 	.short	0x0002
        /*0052*/ 	.short	0x0010
        /*0054*/ 	.byte	0x00, 0xf5, 0x21, 0x00


	//----- nvinfo : EIATTR_KPARAM_INFO
	.align		4
.L_154:
        /*0058*/ 	.byte	0x04, 0x17
        /*005a*/ 	.short	(.L_156 - .L_155)
.L_155:
        /*005c*/ 	.word	0x00000000
        /*0060*/ 	.short	0x0001
        /*0062*/ 	.short	0x0008
        /*0064*/ 	.byte	0x00, 0xf5, 0x21, 0x00


	//----- nvinfo : EIATTR_KPARAM_INFO
	.align		4
.L_156:
        /*0068*/ 	.byte	0x04, 0x17
        /*006a*/ 	.short	(.L_158 - .L_157)
.L_157:
        /*006c*/ 	.word	0x00000000
        /*0070*/ 	.short	0x0000
        /*0072*/ 	.short	0x0000
        /*0074*/ 	.byte	0x00, 0xf5, 0x21, 0x00


	//----- nvinfo : EIATTR_SPARSE_MMA_MASK
	.align		4
.L_158:
        /*0078*/ 	.byte	0x03, 0x50
        /*007a*/ 	.short	0x0000


	//----- nvinfo : EIATTR_MAXREG_COUNT
	.align		4
        /*007c*/ 	.byte	0x03, 0x1b
        /*007e*/ 	.short	0x00ff


	//----- nvinfo : EIATTR_MERCURY_ISA_VERSION
	.align		4
        /*0080*/ 	.byte	0x03, 0x5f
        /*0082*/ 	.short	0x0101


	//----- nvinfo : EIATTR_VRC_CTA_INIT_COUNT
	.align		4
        /*0084*/ 	.byte	0x02, 0x4a
	.zero		1
	.zero		1


	//----- nvinfo : EIATTR_EXIT_INSTR_OFFSETS
	.align		4
        /*0088*/ 	.byte	0x04, 0x1c
        /*008a*/ 	.short	(.L_160 - .L_159)


	//   ....[0]....
.L_159:
        /*008c*/ 	.word	0x00000070


	//   ....[1]....
        /*0090*/ 	.word	0x00000270


	//----- nvinfo : EIATTR_CBANK_PARAM_SIZE
	.align		4
.L_160:
        /*0094*/ 	.byte	0x03, 0x19
        /*0096*/ 	.short	0x0034


	//----- nvinfo : EIATTR_PARAM_CBANK
	.align		4
        /*0098*/ 	.byte	0x04, 0x0a
        /*009a*/ 	.short	(.L_162 - .L_161)
	.align		4
.L_161:
        /*009c*/ 	.word	index@(.nv.constant0._Z18initialize_neuronsIfEvPT_S1_S1_PbS2_S1_i)
        /*00a0*/ 	.short	0x0380
        /*00a2*/ 	.short	0x0034


	//----- nvinfo : EIATTR_SW_WAR
	.align		4
.L_162:
        /*00a4*/ 	.byte	0x04, 0x36
        /*00a6*/ 	.short	(.L_164 - .L_163)
.L_163:
        /*00a8*/ 	.word	0x00000008
.L_164:


//--------------------- .nv.info._Z17define_fit_paramsIfEvPT_yyi --------------------------
	.section	.nv.info._Z17define_fit_paramsIfEvPT_yyi,"",@"SHT_CUDA_INFO"
	.sectionflags	@""
	.align	4


	//----- nvinfo : EIATTR_CUDA_API_VERSION
	.align		4
        /*0000*/ 	.byte	0x04, 0x37
        /*0002*/ 	.short	(.L_166 - .L_165)
.L_165:
        /*0004*/ 	.word	0x00000082


	//----- nvinfo : EIATTR_KPARAM_INFO
	.align		4
.L_166:
        /*0008*/ 	.byte	0x04, 0x17
        /*000a*/ 	.short	(.L_168 - .L_167)
.L_167:
        /*000c*/ 	.word	0x00000000
        /*0010*/ 	.short	0x0003
        /*0012*/ 	.short	0x0018
        /*0014*/ 	.byte	0x00, 0xf0, 0x11, 0x00


	//----- nvinfo : EIATTR_KPARAM_INFO
	.align		4
.L_168:
        /*0018*/ 	.byte	0x04, 0x17
        /*001a*/ 	.short	(.L_170 - .L_169)
.L_169:
        /*001c*/ 	.word	0x00000000
        /*0020*/ 	.short	0x0002
        /*0022*/ 	.short	0x0010
        /*0024*/ 	.byte	0x00, 0xf0, 0x21, 0x00


	//----- nvinfo : EIATTR_KPARAM_INFO
	.align		4
.L_170:
        /*0028*/ 	.byte	0x04, 0x17
        /*002a*/ 	.short	(.L_172 - .L_171)
.L_171:
        /*002c*/ 	.word	0x00000000
        /*0030*/ 	.short	0x0001
        /*0032*/ 	.short	0x0008
        /*0034*/ 	.byte	0x00, 0xf0, 0x21, 0x00


	//----- nvinfo : EIATTR_KPARAM_INFO
	.align		4
.L_172:
        /*0038*/ 	.byte	0x04, 0x17
        /*003a*/ 	.short	(.L_174 - .L_173)
.L_173:
        /*003c*/ 	.word	0x00000000
        /*0040*/ 	.short	0x0000
        /*0042*/ 	.short	0x0000
        /*0044*/ 	.byte	0x00, 0xf5, 0x21, 0x00


	//----- nvinfo : EIATTR_SPARSE_MMA_MASK
	.align		4
.L_174:
        /*0048*/ 	.byte	0x03, 0x50
        /*004a*/ 	.short	0x0000


	//----- nvinfo : EIATTR_MAXREG_COUNT
	.align		4
        /*004c*/ 	.byte	0x03, 0x1b
        /*004e*/ 	.short	0x00ff


	//----- nvinfo : EIATTR_MERCURY_ISA_VERSION
	.align		4
        /*0050*/ 	.byte	0x03, 0x5f
        /*0052*/ 	.short	0x0101


	//----- nvinfo : EIATTR_VRC_CTA_INIT_COUNT
	.align		4
        /*0054*/ 	.byte	0x02, 0x4a
	.zero		1
	.zero		1


	//----- nvinfo : EIATTR_EXIT_INSTR_OFFSETS
	.align		4
        /*0058*/ 	.byte	0x04, 0x1c
        /*005a*/ 	.short	(.L_176 - .L_175)


	//   ....[0]....
.L_175:
        /*005c*/ 	.word	0x00000080


	//   ....[1]....
        /*0060*/ 	.word	0x00004d70


	//----- nvinfo : EIATTR_CRS_STACK_SIZE
	.align		4
.L_176:
        /*0064*/ 	.byte	0x04, 0x1e
        /*0066*/ 	.short	(.L_178 - .L_177)
.L_177:
        /*0068*/ 	.word	0x00000000


	//----- nvinfo : EIATTR_CBANK_PARAM_SIZE
	.align		4
.L_178:
        /*006c*/ 	.byte	0x03, 0x19
        /*006e*/ 	.short	0x001c


	//----- nvinfo : EIATTR_PARAM_CBANK
	.align		4
        /*0070*/ 	.byte	0x04, 0x0a
        /*0072*/ 	.short	(.L_180 - .L_179)
	.align		4
.L_179:
        /*0074*/ 	.word	index@(.nv.constant0._Z17define_fit_paramsIfEvPT_yyi)
        /*0078*/ 	.short	0x0380
        /*007a*/ 	.short	0x001c


	//----- nvinfo : EIATTR_SW_WAR
	.align		4
.L_180:
        /*007c*/ 	.byte	0x04, 0x36
        /*007e*/ 	.short	(.L_182 - .L_181)
.L_181:
        /*0080*/ 	.word	0x00000008
.L_182:


//--------------------- .nv.info._Z17define_start_currIfEvPT_yyi --------------------------
	.section	.nv.info._Z17define_start_currIfEvPT_yyi,"",@"SHT_CUDA_INFO"
	.sectionflags	@""
	.align	4


	//----- nvinfo : EIATTR_CUDA_API_VERSION
	.align		4
        /*0000*/ 	.byte	0x04, 0x37
        /*0002*/ 	.short	(.L_184 - .L_183)
.L_183:
        /*0004*/ 	.word	0x00000082


	//----- nvinfo : EIATTR_KPARAM_INFO
	.align		4
.L_184:
        /*0008*/ 	.byte	0x04, 0x17
        /*000a*/ 	.short	(.L_186 - .L_185)
.L_185:
        /*000c*/ 	.word	0x00000000
        /*0010*/ 	.short	0x0003
        /*0012*/ 	.short	0x0018
        /*0014*/ 	.byte	0x00, 0xf0, 0x11, 0x00


	//----- nvinfo : EIATTR_KPARAM_INFO
	.align		4
.L_186:
        /*0018*/ 	.byte	0x04, 0x17
        /*001a*/ 	.short	(.L_188 - .L_187)
.L_187:
        /*001c*/ 	.word	0x00000000
        /*0020*/ 	.short	0x0002
        /*0022*/ 	.short	0x0010
        /*0024*/ 	.byte	0x00, 0xf0, 0x21, 0x00


	//----- nvinfo : EIATTR_KPARAM_INFO
	.align		4
.L_188:
        /*0028*/ 	.byte	0x04, 0x17
        /*002a*/ 	.short	(.L_190 - .L_189)
.L_189:
        /*002c*/ 	.word	0x00000000
        /*0030*/ 	.short	0x0001
        /*0032*/ 	.short	0x0008
        /*0034*/ 	.byte	0x00, 0xf0, 0x21, 0x00


	//----- nvinfo : EIATTR_KPARAM_INFO
	.align		4
.L_190:
        /*0038*/ 	.byte	0x04, 0x17
        /*003a*/ 	.short	(.L_192 - .L_191)
.L_191:
        /*003c*/ 	.word	0x00000000
        /*0040*/ 	.short	0x0000
        /*0042*/ 	.short	0x0000
        /*0044*/ 	.byte	0x00, 0xf5, 0x21, 0x00


	//----- nvinfo : EIATTR_SPARSE_MMA_MASK
	.align		4
.L_192:
        /*0048*/ 	.byte	0x03, 0x50
        /*004a*/ 	.short	0x0000


	//----- nvinfo : EIATTR_MAXREG_COUNT
	.align		4
        /*004c*/ 	.byte	0x03, 0x1b
        /*004e*/ 	.short	0x00ff


	//----- nvinfo : EIATTR_MERCURY_ISA_VERSION
	.align		4
        /*0050*/ 	.byte	0x03, 0x5f
        /*0052*/ 	.short	0x0101


	//----- nvinfo : EIATTR_VRC_CTA_INIT_COUNT
	.align		4
        /*0054*/ 	.byte	0x02, 0x4a
	.zero		1
	.zero		1


	//----- nvinfo : EIATTR_EXIT_INSTR_OFFSETS
	.align		4
        /*0058*/ 	.byte	0x04, 0x1c
        /*005a*/ 	.short	(.L_194 - .L_193)


	//   ....[0]....
.L_193:
        /*005c*/ 	.word	0x00000080


	//   ....[1]....
        /*0060*/ 	.word	0x00005170


	//----- nvinfo : EIATTR_CRS_STACK_SIZE
	.align		4
.L_194:
        /*0064*/ 	.byte	0x04, 0x1e
        /*0066*/ 	.short	(.L_196 - .L_195)
.L_195:
        /*0068*/ 	.word	0x00000000


	//----- nvinfo : EIATTR_CBANK_PARAM_SIZE
	.align		4
.L_196:
        /*006c*/ 	.byte	0x03, 0x19
        /*006e*/ 	.short	0x001c


	//----- nvinfo : EIATTR_PARAM_CBANK
	.align		4
        /*0070*/ 	.byte	0x04, 0x0a
        /*0072*/ 	.short	(.L_198 - .L_197)
	.align		4
.L_197:
        /*0074*/ 	.word	index@(.nv.constant0._Z17define_start_currIfEvPT_yyi)
        /*0078*/ 	.short	0x0380
        /*007a*/ 	.short	0x001c


	//----- nvinfo : EIATTR_SW_WAR
	.align		4
.L_198:
        /*007c*/ 	.byte	0x04, 0x36
        /*007e*/ 	.short	(.L_200 - .L_199)
.L_199:
        /*0080*/ 	.word	0x00000008
.L_200:


//--------------------- .nv.info._Z17define_exin_arrayIbEvPT_yyi --------------------------
	.section	.nv.info._Z17define_exin_arrayIbEvPT_yyi,"",@"SHT_CUDA_INFO"
	.sectionflags	@""
	.align	4


	//----- nvinfo : EIATTR_CUDA_API_VERSION
	.align		4
        /*0000*/ 	.byte	0x04, 0x37
        /*0002*/ 	.short	(.L_202 - .L_201)
.L_201:
        /*0004*/ 	.word	0x00000082


	//----- nvinfo : EIATTR_KPARAM_INFO
	.align		4
.L_202:
        /*0008*/ 	.byte	0x04, 0x17
        /*000a*/ 	.short	(.L_204 - .L_203)
.L_203:
        /*000c*/ 	.word	0x00000000
        /*0010*/ 	.short	0x0003
        /*0012*/ 	.short	0x0018
        /*0014*/ 	.byte	0x00, 0xf0, 0x11, 0x00


	//----- nvinfo : EIATTR_KPARAM_INFO
	.align		4
.L_204:
        /*0018*/ 	.byte	0x04, 0x17
        /*001a*/ 	.short	(.L_206 - .L_205)
.L_205:
        /*001c*/ 	.word	0x00000000
        /*0020*/ 	.short	0x0002
        /*0022*/ 	.short	0x0010
        /*0024*/ 	.byte	0x00, 0xf0, 0x21, 0x00


	//----- nvinfo : EIATTR_KPARAM_INFO
	.align		4
.L_206:
        /*0028*/ 	.byte	0x04, 0x17
        /*002a*/ 	.short	(.L_208 - .L_207)
.L_207:
        /*002c*/ 	.word	0x00000000
        /*0030*/ 	.short	0x0001
        /*0032*/ 	.short	0x0008
        /*0034*/ 	.byte	0x00, 0xf0, 0x21, 0x00


	//----- nvinfo : EIATTR_KPARAM_INFO
	.align		4
.L_208:
        /*0038*/ 	.byte	0x04, 0x17
        /*003a*/ 	.short	(.L_210 - .L_209)
.L_209:
        /*003c*/ 	.word	0x00000000
        /*0040*/ 	.short	0x0000
        /*0042*/ 	.short	0x0000
        /*0044*/ 	.byte	0x00, 0xf5, 0x21, 0x00


	//----- nvinfo : EIATTR_SPARSE_MMA_MASK
	.align		4
.L_210:
        /*0048*/ 	.byte	0x03, 0x50
        /*004a*/ 	.short	0x0000


	//----- nvinfo : EIATTR_MAXREG_COUNT
	.align		4
        /*004c*/ 	.byte	0x03, 0x1b
        /*004e*/ 	.short	0x00ff


	//----- nvinfo : EIATTR_MERCURY_ISA_VERSION
	.align		4
        /*0050*/ 	.byte	0x03, 0x5f
        /*0052*/ 	.short	0x0101


	//----- nvinfo : EIATTR_VRC_CTA_INIT_COUNT
	.align		4
        /*0054*/ 	.byte	0x02, 0x4a
	.zero		1
	.zero		1


	//----- nvinfo : EIATTR_EXIT_INSTR_OFFSETS
	.align		4
        /*0058*/ 	.byte	0x04, 0x1c
        /*005a*/ 	.short	(.L_212 - .L_211)


	//   ....[0]....
.L_211:
        /*005c*/ 	.word	0x00000080


	//   ....[1]....
        /*0060*/ 	.word	0x00004da0


	//   ....[2]....
        /*0064*/ 	.word	0x00004e10


	//----- nvinfo : EIATTR_CRS_STACK_SIZE
	.align		4
.L_212:
        /*0068*/ 	.byte	0x04, 0x1e
        /*006a*/ 	.short	(.L_214 - .L_213)
.L_213:
        /*006c*/ 	.word	0x00000000


	//----- nvinfo : EIATTR_CBANK_PARAM_SIZE
	.align		4
.L_214:
        /*0070*/ 	.byte	0x03, 0x19
        /*0072*/ 	.short	0x001c


	//----- nvinfo : EIATTR_PARAM_CBANK
	.align		4
        /*0074*/ 	.byte	0x04, 0x0a
        /*0076*/ 	.short	(.L_216 - .L_215)
	.align		4
.L_215:
        /*0078*/ 	.word	index@(.nv.constant0._Z17define_exin_arrayIbEvPT_yyi)
        /*007c*/ 	.short	0x0380
        /*007e*/ 	.short	0x001c


	//----- nvinfo : EIATTR_SW_WAR
	.align		4
.L_216:
        /*0080*/ 	.byte	0x04, 0x36
        /*0082*/ 	.short	(.L_218 - .L_217)
.L_217:
        /*0084*/ 	.word	0x00000008
.L_218:


//--------------------- .nv.callgraph             --------------------------
	.section	.nv.callgraph,"",@"SHT_CUDA_CALLGRAPH"
	.align	4
	.sectionentsize	8
	.align		4
        /*0000*/ 	.word	0x00000000
	.align		4
        /*0004*/ 	.word	0xffffffff
	.align		4
        /*0008*/ 	.word	0x00000000
	.align		4
        /*000c*/ 	.word	0xfffffffe
	.align		4
        /*0010*/ 	.word	0x00000000
	.align		4
        /*0014*/ 	.word	0xfffffffd
	.align		4
        /*0018*/ 	.word	0x00000000
	.align		4
        /*001c*/ 	.word	0xfffffffc


//--------------------- .nv.constant4             --------------------------
	.section	.nv.constant4,"a",@progbits
	.align	8
	.align		8
.nv.constant4:
        /*0000*/ 	.dword	precalc_xorwow_matrix
	.align		8
        /*0008*/ 	.dword	precalc_xorwow_offset_matrix
	.align		8
        /*0010*/ 	.dword	mrg32k3aM1
	.align		8
        /*0018*/ 	.dword	mrg32k3aM2
	.align		8
        /*0020*/ 	.dword	mrg32k3aM1SubSeq
	.align		8
        /*0028*/ 	.dword	mrg32k3aM2SubSeq
	.align		8
        /*0030*/ 	.dword	mrg32k3aM1Seq
	.align		8
        /*0038*/ 	.dword	mrg32k3aM2Seq


//--------------------- .nv.constant3             --------------------------
	.section	.nv.constant3,"a",@progbits
	.align	8
.nv.constant3:
	.type		__cr_lgamma_table,@object
	.size		__cr_lgamma_table,(.L_8 - __cr_lgamma_table)
__cr_lgamma_table:
        /*0000*/ 	.byte	0x00, 0x00, 0x00, 0x00, 0x00, 0x00, 0x00, 0x00, 0x00, 0x00, 0x00, 0x00, 0x00, 0x00, 0x00, 0x00
        /*0010*/ 	.byte	0xef, 0x39, 0xfa, 0xfe, 0x42, 0x2e, 0xe6, 0x3f, 0x02, 0x20, 0x2a, 0xfa, 0x0b, 0xab, 0xfc, 0x3f
        /*0020*/ 	.byte	0xf9, 0x2c, 0x92, 0x7c, 0xa7, 0x6c, 0x09, 0x40, 0xc9, 0x79, 0x44, 0x3c, 0x64, 0x26, 0x13, 0x40
        /*0030*/ 	.byte	0xca, 0x01, 0xcf, 0x3a, 0x27, 0x51, 0x1a, 0x40, 0x30, 0xcc, 0x2d, 0xf3, 0xe1, 0x0c, 0x21, 0x40
        /*0040*/ 	.byte	0x0d, 0xb7, 0xfc, 0x82, 0x8e, 0x35, 0x25, 0x40
.L_8:


//--------------------- .text._Z15synapse_currentIfEvPT_PbS1_Piii --------------------------
	.section	.text._Z15synapse_currentIfEvPT_PbS1_Piii,"ax",@progbits
	.align	128
        .global         _Z15synapse_currentIfEvPT_PbS1_Piii
        .type           _Z15synapse_currentIfEvPT_PbS1_Piii,@function
        .size           _Z15synapse_currentIfEvPT_PbS1_Piii,(.L_x_113 - _Z15synapse_currentIfEvPT_PbS1_Piii)
        .other          _Z15synapse_currentIfEvPT_PbS1_Piii,@"STO_CUDA_ENTRY STV_DEFAULT"
_Z15synapse_currentIfEvPT_PbS1_Piii:
.text._Z15synapse_currentIfEvPT_PbS1_Piii:
[----:B------:R-:W-:Y:S01]  /*0000*/  LDC R1, c[0x0][0x37c] ;  /* 0x0000df00ff017b82 */ /* 0x000fe20000000800 */
[----:B------:R-:W0:Y:S07]  /*0010*/  S2R R0, SR_TID.X ;  /* 0x0000000000007919 */ /* 0x000e2e0000002100 */
[----:B------:R-:W0:Y:S01]  /*0020*/  S2UR UR4, SR_CTAID.X ;  /* 0x00000000000479c3 */ /* 0x000e220000002500 */
[----:B------:R-:W1:Y:S07]  /*0030*/  LDCU UR5, c[0x0][0x3a0] ;  /* 0x00007400ff0577ac */ /* 0x000e6e0008000800 */
[----:B------:R-:W0:Y:S02]  /*0040*/  LDC R3, c[0x0][0x360] ;  /* 0x0000d800ff037b82 */ /* 0x000e240000000800 */
[----:B0-----:R-:W-:-:S05]  /*0050*/  IMAD R3, R3, UR4, R0 ;  /* 0x0000000403037c24 */ /* 0x001fca000f8e0200 */
[----:B-1----:R-:W-:-:S13]  /*0060*/  ISETP.GE.AND P0, PT, R3, UR5, PT ;  /* 0x0000000503007c0c */ /* 0x002fda000bf06270 */
[----:B------:R-:W-:Y:S05]  /*0070*/  @P0 EXIT ;  /* 0x000000000000094d */ /* 0x000fea0003800000 */
[----:B------:R-:W0:Y:S01]  /*0080*/  LDCU.64 UR6, c[0x0][0x388] ;  /* 0x00007100ff0677ac */ /* 0x000e220008000a00 */
[----:B------:R-:W1:Y:S01]  /*0090*/  LDC R2, c[0x0][0x3a4] ;  /* 0x0000e900ff027b82 */ /* 0x000e620000000800 */
[----:B------:R-:W2:Y:S01]  /*00a0*/  LDCU.64 UR4, c[0x0][0x358] ;  /* 0x00006b00ff0477ac */ /* 0x000ea20008000a00 */
[----:B0-----:R-:W-:-:S04]  /*00b0*/  IADD3 R4, P0, PT, R3, UR6, RZ ;  /* 0x0000000603047c10 */ /* 0x001fc8000ff1e0ff */
[----:B------:R-:W-:-:S05]  /*00c0*/  LEA.HI.X.SX32 R5, R3, UR7, 0x1, P0 ;  /* 0x0000000703057c11 */ /* 0x000fca00080f0eff */
[----:B--2---:R-:W2:Y:S01]  /*00d0*/  LDG.E.U8 R4, desc[UR4][R4.64] ;  /* 0x0000000404047981 */ /* 0x004ea2000c1e1100 */
[----:B-1----:R-:W-:-:S04]  /*00e0*/  ISETP.GE.AND P0, PT, R2, 0x1, PT ;  /* 0x000000010200780c */ /* 0x002fc80003f06270 */
[----:B--2---:R-:W-:-:S13]  /*00f0*/  ISETP.NE.OR P0, PT, R4, 0x1, !P0 ;  /* 0x000000010400780c */ /* 0x004fda0004705670 */
[----:B------:R-:W-:Y:S05]  /*0100*/  @P0 EXIT ;  /* 0x000000000000094d */ /* 0x000fea0003800000 */
[C---:B------:R-:W-:Y:S01]  /*0110*/  ISETP.GE.U32.AND P1, PT, R2.reuse, 0x10, PT ;  /* 0x000000100200780c */ /* 0x040fe20003f26070 */
[----:B------:R-:W-:Y:S02]  /*0120*/  IMAD R0, R3, R2, RZ ;  /* 0x0000000203007224 */ /* 0x000fe400078e02ff */
[----:B------:R-:W-:Y:S01]  /*0130*/  HFMA2 R3, -RZ, RZ, 0, 0 ;  /* 0x00000000ff037431 */ /* 0x000fe200000001ff */
[----:B------:R-:W-:-:S09]  /*0140*/  LOP3.LUT P0, R18, R2, 0xf, RZ, 0xc0, !PT ;  /* 0x0000000f02127812 */ /* 0x000fd2000780c0ff */
[----:B------:R-:W-:Y:S05]  /*0150*/  @!P1 BRA `(.L_x_0) ;  /* 0x0000000400309947 */ /* 0x000fea0003800000 */
[----:B------:R-:W-:Y:S02]  /*0160*/  LOP3.LUT R3, R2, 0x7ffffff0, RZ, 0xc0, !PT ;  /* 0x7ffffff002037812 */ /* 0x000fe400078ec0ff */
[----:B------:R-:W-:Y:S02]  /*0170*/  MOV R10, R0 ;  /* 0x00000000000a7202 */ /* 0x000fe40000000f00 */
[----:B------:R-:W-:-:S07]  /*0180*/  IADD3 R11, PT, PT, -R3, RZ, RZ ;  /* 0x000000ff030b7210 */ /* 0x000fce0007ffe1ff */
.L_x_1:
[----:B0-----:R-:W0:Y:S08]  /*0190*/  LDC.64 R8, c[0x0][0x398] ;  /* 0x0000e600ff087b82 */ /* 0x001e300000000a00 */
[----:B------:R-:W1:Y:S08]  /*01a0*/  LDC.64 R6, c[0x0][0x390] ;  /* 0x0000e400ff067b82 */ /* 0x000e700000000a00 */
[----:B------:R-:W2:Y:S01]  /*01b0*/  LDC.64 R4, c[0x0][0x380] ;  /* 0x0000e000ff047b82 */ /* 0x000ea20000000a00 */
[----:B0-----:R-:W-:-:S05]  /*01c0*/  IMAD.WIDE R8, R10, 0x4, R8 ;  /* 0x000000040a087825 */ /* 0x001fca00078e0208 */
[----:B------:R-:W2:Y:S01]  /*01d0*/  LDG.E R13, desc[UR4][R8.64] ;  /* 0x00000004080d7981 */ /* 0x000ea2000c1e1900 */
[----:B-1----:R-:W-:-:S05]  /*01e0*/  IMAD.WIDE R6, R10, 0x4, R6 ;  /* 0x000000040a067825 */ /* 0x002fca00078e0206 */
[----:B------:R-:W3:Y:S01]  /*01f0*/  LDG.E R19, desc[UR4][R6.64] ;  /* 0x0000000406137981 */ /* 0x000ee2000c1e1900 */
[----:B--2---:R-:W-:-:S05]  /*0200*/  IMAD.WIDE R12, R13, 0x4, R4 ;  /* 0x000000040d0c7825 */ /* 0x004fca00078e0204 */
[----:B---3--:R0:W-:Y:S04]  /*0210*/  REDG.E.ADD.F32.FTZ.RN.STRONG.GPU desc[UR4][R12.64], R19 ;  /* 0x000000130c0079a6 */ /* 0x0081e8000c12f304 */
[----:B------:R-:W2:Y:S04]  /*0220*/  LDG.E R15, desc[UR4][R8.64+0x4] ;  /* 0x00000404080f7981 */ /* 0x000ea8000c1e1900 */
[----:B------:R-:W3:Y:S01]  /*0230*/  LDG.E R21, desc[UR4][R6.64+0x4] ;  /* 0x0000040406157981 */ /* 0x000ee2000c1e1900 */
[----:B--2---:R-:W-:-:S05]  /*0240*/  IMAD.WIDE R14, R15, 0x4, R4 ;  /* 0x000000040f0e7825 */ /* 0x004fca00078e0204 */
[----:B---3--:R1:W-:Y:S04]  /*0250*/  REDG.E.ADD.F32.FTZ.RN.STRONG.GPU desc[UR4][R14.64], R21 ;  /* 0x000000150e0079a6 */ /* 0x0083e8000c12f304 */
[----:B------:R-:W2:Y:S04]  /*0260*/  LDG.E R17, desc[UR4][R8.64+0x8] ;  /* 0x0000080408117981 */ /* 0x000ea8000c1e1900 */
[----:B------:R-:W3:Y:S01]  /*0270*/  LDG.E R23, desc[UR4][R6.64+0x8] ;  /* 0x0000080406177981 */ /* 0x000ee2000c1e1900 */
[----:B--2---:R-:W-:-:S05]  /*0280*/  IMAD.WIDE R16, R17, 0x4, R4 ;  /* 0x0000000411107825 */ /* 0x004fca00078e0204 */
[----:B---3--:R2:W-:Y:S04]  /*0290*/  REDG.E.ADD.F32.FTZ.RN.STRONG.GPU desc[UR4][R16.64], R23 ;  /* 0x00000017100079a6 */ /* 0x0085e8000c12f304 */
[----:B------:R-:W0:Y:S04]  /*02a0*/  LDG.E R25, desc[UR4][R8.64+0xc] ;  /* 0x00000c0408197981 */ /* 0x000e28000c1e1900 */
[----:B------:R-:W3:Y:S01]  /*02b0*/  LDG.E R27, desc[UR4][R6.64+0xc] ;  /* 0x00000c04061b7981 */ /* 0x000ee2000c1e1900 */
[----:B0-----:R-:W-:-:S05]  /*02c0*/  IMAD.WIDE R12, R25, 0x4, R4 ;  /* 0x00000004190c7825 */ /* 0x001fca00078e0204 */
[----:B---3--:R0:W-:Y:S04]  /*02d0*/  REDG.E.ADD.F32.FTZ.RN.STRONG.GPU desc[UR4][R12.64], R27 ;  /* 0x0000001b0c0079a6 */ /* 0x0081e8000c12f304 */
[----:B------:R-:W1:Y:S04]  /*02e0*/  LDG.E R19, desc[UR4][R8.64+0x10] ;  /* 0x0000100408137981 */ /* 0x000e68000c1e1900 */
[----:B------:R-:W3:Y:S01]  /*02f0*/  LDG.E R25, desc[UR4][R6.64+0x10] ;  /* 0x0000100406197981 */ /* 0x000ee2000c1e1900 */
[----:B-1----:R-:W-:-:S05]  /*0300*/  IMAD.WIDE R14, R19, 0x4, R4 ;  /* 0x00000004130e7825 */ /* 0x002fca00078e0204 */
        /* <DEDUP_REMOVED lines=39> */
[----:B------:R-:W-:Y:S01]  /*0580*/  IADD3 R11, PT, PT, R11, 0x10, RZ ;  /* 0x000000100b0b7810 */ /* 0x000fe20007ffe0ff */
[----:B--2---:R-:W-:-:S05]  /*0590*/  IMAD.WIDE R16, R19, 0x4, R4 ;  /* 0x0000000413107825 */ /* 0x004fca00078e0204 */
[----:B---3--:R0:W-:Y:S04]  /*05a0*/  REDG.E.ADD.F32.FTZ.RN.STRONG.GPU desc[UR4][R16.64], R23 ;  /* 0x00000017100079a6 */ /* 0x0081e8000c12f304 */
[----:B------:R-:W2:Y:S04]  /*05b0*/  LDG.E R19, desc[UR4][R8.64+0x3c] ;  /* 0x00003c0408137981 */ /* 0x000ea8000c1e1900 */
[----:B------:R-:W3:Y:S01]  /*05c0*/  LDG.E R27, desc[UR4][R6.64+0x3c] ;  /* 0x00003c04061b7981 */ /* 0x000ee2000c1e1900 */
[----:B------:R-:W-:Y:S02]  /*05d0*/  ISETP.NE.AND P1, PT, R11, RZ, PT ;  /* 0x000000ff0b00720c */ /* 0x000fe40003f25270 */
[----:B------:R-:W-:Y:S01]  /*05e0*/  IADD3 R10, PT, PT, R10, 0x10, RZ ;  /* 0x000000100a0a7810 */ /* 0x000fe20007ffe0ff */
[----:B--2---:R-:W-:-:S05]  /*05f0*/  IMAD.WIDE R4, R19, 0x4, R4 ;  /* 0x0000000413047825 */ /* 0x004fca00078e0204 */
[----:B---3--:R0:W-:Y:S05]  /*0600*/  REDG.E.ADD.F32.FTZ.RN.STRONG.GPU desc[UR4][R4.64], R27 ;  /* 0x0000001b040079a6 */ /* 0x0081ea000c12f304 */
[----:B------:R-:W-:Y:S05]  /*0610*/  @P1 BRA `(.L_x_1) ;  /* 0xfffffff800dc1947 */ /* 0x000fea000383ffff */
.L_x_0:
[----:B------:R-:W-:Y:S05]  /*0620*/  @!P0 EXIT ;  /* 0x000000000000894d */ /* 0x000fea0003800000 */
[----:B------:R-:W-:Y:S02]  /*0630*/  ISETP.GE.U32.AND P0, PT, R18, 0x8, PT ;  /* 0x000000081200780c */ /* 0x000fe40003f06070 */
[----:B0-----:R-:W-:-:S04]  /*0640*/  LOP3.LUT R16, R2, 0x7, RZ, 0xc0, !PT ;  /* 0x0000000702107812 */ /* 0x001fc800078ec0ff */
[----:B------:R-:W-:-:S07]  /*0650*/  ISETP.NE.AND P1, PT, R16, RZ, PT ;  /* 0x000000ff1000720c */ /* 0x000fce0003f25270 */
[----:B------:R-:W-:Y:S06]  /*0660*/  @!P0 BRA `(.L_x_2) ;  /* 0x00000000009c8947 */ /* 0x000fec0003800000 */
[----:B------:R-:W0:Y:S01]  /*0670*/  LDC.64 R4, c[0x0][0x398] ;  /* 0x0000e600ff047b82 */ /* 0x000e220000000a00 */
[----:B------:R-:W-:-:S07]  /*0680*/  IADD3 R9, PT, PT, R0, R3, RZ ;  /* 0x0000000300097210 */ /* 0x000fce0007ffe0ff */
[----:B------:R-:W1:Y:S01]  /*0690*/  LDC.64 R6, c[0x0][0x390] ;  /* 0x0000e400ff067b82 */ /* 0x000e620000000a00 */
[----:B0-----:R-:W-:-:S05]  /*06a0*/  IMAD.WIDE R4, R9, 0x4, R4 ;  /* 0x0000000409047825 */ /* 0x001fca00078e0204 */
[----:B------:R-:W2:Y:S01]  /*06b0*/  LDG.E R11, desc[UR4][R4.64] ;  /* 0x00000004040b7981 */ /* 0x000ea2000c1e1900 */
[----:B-1----:R-:W-:Y:S02]  /*06c0*/  IMAD.WIDE R6, R9, 0x4, R6 ;  /* 0x0000000409067825 */ /* 0x002fe400078e0206 */
[----:B------:R-:W2:Y:S03]  /*06d0*/  LDC.64 R8, c[0x0][0x380] ;  /* 0x0000e000ff087b82 */ /* 0x000ea60000000a00 */
        /* <DEDUP_REMOVED lines=24> */
[----:B------:R-:W2:Y:S01]  /*0860*/  LDG.E R21, desc[UR4][R6.64+0x18] ;  /* 0x0000180406157981 */ /* 0x000ea2000c1e1900 */
[----:B0-----:R-:W-:-:S05]  /*0870*/  IMAD.WIDE R10, R17, 0x4, R8 ;  /* 0x00000004110a7825 */ /* 0x001fca00078e0208 */
[----:B--2---:R1:W-:Y:S04]  /*0880*/  REDG.E.ADD.F32.FTZ.RN.STRONG.GPU desc[UR4][R10.64], R21 ;  /* 0x000000150a0079a6 */ /* 0x0043e8000c12f304 */
[----:B------:R-:W2:Y:S04]  /*0890*/  LDG.E R17, desc[UR4][R4.64+0x1c] ;  /* 0x00001c0404117981 */ /* 0x000ea8000c1e1900 */
[----:B------:R-:W3:Y:S01]  /*08a0*/  LDG.E R25, desc[UR4][R6.64+0x1c] ;  /* 0x00001c0406197981 */ /* 0x000ee2000c1e1900 */
[----:B--2---:R-:W-:-:S05]  /*08b0*/  IMAD.WIDE R8, R17, 0x4, R8 ;  /* 0x0000000411087825 */ /* 0x004fca00078e0208 */
[----:B---3--:R1:W-:Y:S01]  /*08c0*/  REDG.E.ADD.F32.FTZ.RN.STRONG.GPU desc[UR4][R8.64], R25 ;  /* 0x00000019080079a6 */ /* 0x0083e2000c12f304 */
[----:B------:R-:W-:-:S07]  /*08d0*/  IADD3 R3, PT, PT, R3, 0x8, RZ ;  /* 0x0000000803037810 */ /* 0x000fce0007ffe0ff */
.L_x_2:
[----:B------:R-:W-:Y:S05]  /*08e0*/  @!P1 EXIT ;  /* 0x000000000000994d */ /* 0x000fea0003800000 */
[----:B------:R-:W-:Y:S02]  /*08f0*/  ISETP.GE.U32.AND P0, PT, R16, 0x4, PT ;  /* 0x000000041000780c */ /* 0x000fe40003f06070 */
[----:B------:R-:W-:-:S04]  /*0900*/  LOP3.LUT R2, R2, 0x3, RZ, 0xc0, !PT ;  /* 0x0000000302027812 */ /* 0x000fc800078ec0ff */
[----:B------:R-:W-:-:S07]  /*0910*/  ISETP.NE.AND P1, PT, R2, RZ, PT ;  /* 0x000000ff0200720c */ /* 0x000fce0003f25270 */
[----:B------:R-:W-:Y:S06]  /*0920*/  @!P0 BRA `(.L_x_3) ;  /* 0x00000000005c8947 */ /* 0x000fec0003800000 */
[----:B------:R-:W0:Y:S01]  /*0930*/  LDC.64 R4, c[0x0][0x398] ;  /* 0x0000e600ff047b82 */ /* 0x000e220000000a00 */
[----:B------:R-:W-:-:S07]  /*0940*/  IADD3 R7, PT, PT, R0, R3, RZ ;  /* 0x0000000300077210 */ /* 0x000fce0007ffe0ff */
[----:B-1----:R-:W1:Y:S01]  /*0950*/  LDC.64 R8, c[0x0][0x390] ;  /* 0x0000e400ff087b82 */ /* 0x002e620000000a00 */
        /* <DEDUP_REMOVED lines=18> */
[----:B---3--:R0:W-:Y:S01]  /*0a80*/  REDG.E.ADD.F32.FTZ.RN.STRONG.GPU desc[UR4][R6.64], R25 ;  /* 0x00000019060079a6 */ /* 0x0081e2000c12f304 */
[----:B------:R-:W-:-:S07]  /*0a90*/  IADD3 R3, PT, PT, R3, 0x4, RZ ;  /* 0x0000000403037810 */ /* 0x000fce0007ffe0ff */
.L_x_3:
[----:B------:R-:W-:Y:S05]  /*0aa0*/  @!P1 EXIT ;  /* 0x000000000000994d */ /* 0x000fea0003800000 */
[----:B01----:R-:W0:Y:S01]  /*0ab0*/  LDC.64 R12, c[0x0][0x380] ;  /* 0x0000e000ff0c7b82 */ /* 0x003e220000000a00 */
[----:B------:R-:W-:Y:S02]  /*0ac0*/  IADD3 R15, PT, PT, R0, R3, RZ ;  /* 0x00000003000f7210 */ /* 0x000fe40007ffe0ff */
[----:B------:R-:W-:-:S05]  /*0ad0*/  IADD3 R0, PT, PT, -R2, RZ, RZ ;  /* 0x000000ff02007210 */ /* 0x000fca0007ffe1ff */
[----:B------:R-:W1:Y:S08]  /*0ae0*/  LDC.64 R8, c[0x0][0x390] ;  /* 0x0000e400ff087b82 */ /* 0x000e700000000a00 */
[----:B------:R-:W2:Y:S02]  /*0af0*/  LDC.64 R10, c[0x0][0x398] ;  /* 0x0000e600ff0a7b82 */ /* 0x000ea40000000a00 */
.L_x_4:
[----:B--2---:R-:W-:-:S04]  /*0b00*/  IMAD.WIDE R4, R15, 0x4, R10 ;  /* 0x000000040f047825 */ /* 0x004fc800078e020a */
[----:B-1-3--:R-:W-:Y:S02]  /*0b10*/  IMAD.WIDE R2, R15, 0x4, R8 ;  /* 0x000000040f027825 */ /* 0x00afe400078e0208 */
[----:B------:R-:W0:Y:S04]  /*0b20*/  LDG.E R5, desc[UR4][R4.64] ;  /* 0x0000000404057981 */ /* 0x000e28000c1e1900 */
[----:B------:R-:W2:Y:S01]  /*0b30*/  LDG.E R3, desc[UR4][R2.64] ;  /* 0x0000000402037981 */ /* 0x000ea2000c1e1900 */
[----:B------:R-:W-:-:S04]  /*0b40*/  IADD3 R0, PT, PT, R0, 0x1, RZ ;  /* 0x0000000100007810 */ /* 0x000fc80007ffe0ff */
[----:B------:R-:W-:Y:S02]  /*0b50*/  ISETP.NE.AND P0, PT, R0, RZ, PT ;  /* 0x000000ff0000720c */ /* 0x000fe40003f05270 */
[----:B------:R-:W-:Y:S01]  /*0b60*/  IADD3 R15, PT, PT, R15, 0x1, RZ ;  /* 0x000000010f0f7810 */ /* 0x000fe20007ffe0ff */
[----:B0-----:R-:W-:-:S05]  /*0b70*/  IMAD.WIDE R6, R5, 0x4, R12 ;  /* 0x0000000405067825 */ /* 0x001fca00078e020c */
[----:B--2---:R3:W-:Y:S05]  /*0b80*/  REDG.E.ADD.F32.FTZ.RN.STRONG.GPU desc[UR4][R6.64], R3 ;  /* 0x00000003060079a6 */ /* 0x0047ea000c12f304 */
[----:B------:R-:W-:Y:S05]  /*0b90*/  @P0 BRA `(.L_x_4) ;  /* 0xfffffffc00d80947 */ /* 0x000fea000383ffff */
[----:B------:R-:W-:Y:S05]  /*0ba0*/  EXIT ;  /* 0x000000000000794d */ /* 0x000fea0003800000 */
.L_x_5:
[----:B------:R-:W-:-:S00]  /*0bb0*/  BRA `(.L_x_5) ;  /* 0xfffffffc00fc7947 */ /* 0x000fc0000383ffff */
[----:B------:R-:W-:-:S00]  /*0bc0*/  NOP ;  /* 0x0000000000007918 */ /* 0x000fc00000000000 */
        /* <DEDUP_REMOVED lines=11> */
.L_x_113:


//--------------------- .text._Z20psuedo_noisy_currentIfEvPT_PbS1_ii --------------------------
	.section	.text._Z20psuedo_noisy_currentIfEvPT_PbS1_ii,"ax",@progbits
	.align	128
        .global         _Z20psuedo_noisy_currentIfEvPT_PbS1_ii
        .type           _Z20psuedo_noisy_currentIfEvPT_PbS1_ii,@function
        .size           _Z20psuedo_noisy_currentIfEvPT_PbS1_ii,(.L_x_114 - _Z20psuedo_noisy_currentIfEvPT_PbS1_ii)
        .other          _Z20psuedo_noisy_currentIfEvPT_PbS1_ii,@"STO_CUDA_ENTRY STV_DEFAULT"
_Z20psuedo_noisy_currentIfEvPT_PbS1_ii:
.text._Z20psuedo_noisy_currentIfEvPT_PbS1_ii:
[----:B------:R-:W-:Y:S01]  /*0000*/  LDC R1, c[0x0][0x37c] ;  /* 0x0000df00ff017b82 */ /* 0x000fe20000000800 */
[----:B------:R-:W0:Y:S07]  /*0010*/  S2R R3, SR_TID.X ;  /* 0x0000000000037919 */ /* 0x000e2e0000002100 */
[----:B------:R-:W0:Y:S08]  /*0020*/  S2UR UR4, SR_CTAID.X ;  /* 0x00000000000479c3 */ /* 0x000e300000002500 */
[----:B------:R-:W0:Y:S08]  /*0030*/  LDC R0, c[0x0][0x360] ;  /* 0x0000d800ff007b82 */ /* 0x000e300000000800 */
[----:B------:R-:W1:Y:S01]  /*0040*/  LDC R9, c[0x0][0x39c] ;  /* 0x0000e700ff097b82 */ /* 0x000e620000000800 */
[----:B0-----:R-:W-:-:S05]  /*0050*/  IMAD R0, R0, UR4, R3 ;  /* 0x0000000400007c24 */ /* 0x001fca000f8e0203 */
[----:B-1----:R-:W-:-:S13]  /*0060*/  ISETP.GE.AND P0, PT, R0, R9, PT ;  /* 0x000000090000720c */ /* 0x002fda0003f06270 */
[----:B------:R-:W-:Y:S05]  /*0070*/  @P0 EXIT ;  /* 0x000000000000094d */ /* 0x000fea0003800000 */
[----:B------:R-:W-:Y:S01]  /*0080*/  IABS R6, R9 ;  /* 0x0000000900067213 */ /* 0x000fe20000000000 */
[----:B------:R-:W0:Y:S03]  /*0090*/  LDCU UR4, c[0x0][0x398] ;  /* 0x00007300ff0477ac */ /* 0x000e260008000800 */
[----:B------:R-:W1:Y:S01]  /*00a0*/  I2F.RP R5, R6 ;  /* 0x0000000600057306 */ /* 0x000e620000209400 */
[----:B------:R-:W2:Y:S07]  /*00b0*/  LDCU.64 UR6, c[0x0][0x388] ;  /* 0x00007100ff0677ac */ /* 0x000eae0008000a00 */
[----:B-1----:R-:W1:Y:S01]  /*00c0*/  MUFU.RCP R5, R5 ;  /* 0x0000000500057308 */ /* 0x002e620000001000 */
[----:B0-----:R-:W-:Y:S01]  /*00d0*/  VIADD R2, R0, UR4 ;  /* 0x0000000400027c36 */ /* 0x001fe20008000000 */
[----:B------:R-:W0:Y:S03]  /*00e0*/  LDCU.64 UR4, c[0x0][0x358] ;  /* 0x00006b00ff0477ac */ /* 0x000e260008000a00 */
[----:B------:R-:W-:-:S02]  /*00f0*/  IMAD R4, R2, R2, RZ ;  /* 0x0000000202047224 */ /* 0x000fc400078e02ff */
[----:B------:R-:W-:-:S03]  /*0100*/  IMAD.MOV.U32 R2, RZ, RZ, RZ ;  /* 0x000000ffff027224 */ /* 0x000fc600078e00ff */
[----:B------:R-:W-:Y:S01]  /*0110*/  ISETP.GE.AND P1, PT, R4, RZ, PT ;  /* 0x000000ff0400720c */ /* 0x000fe20003f26270 */
[----:B-1----:R-:W-:Y:S01]  /*0120*/  VIADD R3, R5, 0xffffffe ;  /* 0x0ffffffe05037836 */ /* 0x002fe20000000000 */
[----:B------:R-:W-:-:S05]  /*0130*/  IABS R5, R4 ;  /* 0x0000000400057213 */ /* 0x000fca0000000000 */
[----:B------:R-:W1:Y:S02]  /*0140*/  F2I.FTZ.U32.TRUNC.NTZ R3, R3 ;  /* 0x0000000300037305 */ /* 0x000e64000021f000 */
[----:B-1----:R-:W-:-:S05]  /*0150*/  IADD3 R7, PT, PT, RZ, -R3, RZ ;  /* 0x80000003ff077210 */ /* 0x002fca0007ffe0ff */
[----:B------:R-:W-:-:S04]  /*0160*/  IMAD R7, R7, R6, RZ ;  /* 0x0000000607077224 */ /* 0x000fc800078e02ff */
[----:B------:R-:W-:-:S06]  /*0170*/  IMAD.HI.U32 R2, R3, R7, R2 ;  /* 0x0000000703027227 */ /* 0x000fcc00078e0002 */
[----:B------:R-:W-:-:S05]  /*0180*/  IMAD.HI.U32 R2, R2, R5, RZ ;  /* 0x0000000502027227 */ /* 0x000fca00078e00ff */
[----:B------:R-:W-:-:S05]  /*0190*/  IADD3 R2, PT, PT, -R2, RZ, RZ ;  /* 0x000000ff02027210 */ /* 0x000fca0007ffe1ff */
[C---:B------:R-:W-:Y:S02]  /*01a0*/  IMAD R5, R6.reuse, R2, R5 ;  /* 0x0000000206057224 */ /* 0x040fe400078e0205 */
[----:B------:R-:W1:Y:S03]  /*01b0*/  LDC.64 R2, c[0x0][0x390] ;  /* 0x0000e400ff027b82 */ /* 0x000e660000000a00 */
[----:B------:R-:W-:-:S13]  /*01c0*/  ISETP.GT.U32.AND P0, PT, R6, R5, PT ;  /* 0x000000050600720c */ /* 0x000fda0003f04070 */
[----:B------:R-:W-:Y:S01]  /*01d0*/  @!P0 IMAD.IADD R5, R5, 0x1, -R6 ;  /* 0x0000000105058824 */ /* 0x000fe200078e0a06 */
[----:B------:R-:W-:-:S04]  /*01e0*/  ISETP.NE.AND P0, PT, R9, RZ, PT ;  /* 0x000000ff0900720c */ /* 0x000fc80003f05270 */
[----:B------:R-:W-:-:S13]  /*01f0*/  ISETP.GT.U32.AND P2, PT, R6, R5, PT ;  /* 0x000000050600720c */ /* 0x000fda0003f44070 */
[----:B------:R-:W-:Y:S02]  /*0200*/  @!P2 IADD3 R5, PT, PT, R5, -R6, RZ ;  /* 0x800000060505a210 */ /* 0x000fe40007ffe0ff */
[----:B--2---:R-:W-:-:S03]  /*0210*/  IADD3 R6, P2, PT, R0, UR6, RZ ;  /* 0x0000000600067c10 */ /* 0x004fc6000ff5e0ff */
[----:B------:R-:W-:Y:S01]  /*0220*/  @!P1 IMAD.MOV R5, RZ, RZ, -R5 ;  /* 0x000000ffff059224 */ /* 0x000fe200078e0a05 */
[----:B------:R-:W-:Y:S02]  /*0230*/  LEA.HI.X.SX32 R7, R0, UR7, 0x1, P2 ;  /* 0x0000000700077c11 */ /* 0x000fe400090f0eff */
[----:B------:R-:W-:-:S03]  /*0240*/  @!P0 LOP3.LUT R5, RZ, R9, RZ, 0x33, !PT ;  /* 0x00000009ff058212 */ /* 0x000fc600078e33ff */
[----:B0-----:R-:W2:Y:S02]  /*0250*/  LDG.E.U8 R6, desc[UR4][R6.64] ;  /* 0x0000000406067981 */ /* 0x001ea4000c1e1100 */
[----:B-1----:R-:W-:Y:S02]  /*0260*/  IMAD.WIDE.U32 R2, R5, 0x4, R2 ;  /* 0x0000000405027825 */ /* 0x002fe400078e0002 */
[----:B------:R-:W0:Y:S04]  /*0270*/  LDC.64 R4, c[0x0][0x380] ;  /* 0x0000e000ff047b82 */ /* 0x000e280000000a00 */
[----:B------:R-:W3:Y:S01]  /*0280*/  LDG.E R3, desc[UR4][R2.64] ;  /* 0x0000000402037981 */ /* 0x000ee2000c1e1900 */
[----:B------:R-:W-:Y:S02]  /*0290*/  HFMA2 R8, -RZ, RZ, 2.3125, 0 ;  /* 0x40a00000ff087431 */ /* 0x000fe400000001ff */
[----:B0-----:R-:W-:Y:S01]  /*02a0*/  IMAD.WIDE R4, R0, 0x4, R4 ;  /* 0x0000000400047825 */ /* 0x001fe200078e0204 */
[----:B--2---:R-:W-:-:S04]  /*02b0*/  ISETP.NE.AND P0, PT, R6, 0x1, PT ;  /* 0x000000010600780c */ /* 0x004fc80003f05270 */
[----:B------:R-:W-:-:S05]  /*02c0*/  FSEL R8, R8, 2, !P0 ;  /* 0x4000000008087808 */ /* 0x000fca0004000000 */
[----:B---3--:R-:W-:-:S05]  /*02d0*/  FMUL R9, R8, R3 ;  /* 0x0000000308097220 */ /* 0x008fca0000400000 */
[----:B------:R-:W-:Y:S01]  /*02e0*/  STG.E desc[UR4][R4.64], R9 ;  /* 0x0000000904007986 */ /* 0x000fe2000c101904 */
[----:B------:R-:W-:Y:S05]  /*02f0*/  EXIT ;  /* 0x000000000000794d */ /* 0x000fea0003800000 */
.L_x_6:
        /* <DEDUP_REMOVED lines=16> */
.L_x_114:


//--------------------- .text._Z13update_neuronIfEvPT_S1_S1_PbS2_S1_i --------------------------
	.section	.text._Z13update_neuronIfEvPT_S1_S1_PbS2_S1_i,"ax",@progbits
	.align	128
        .global         _Z13update_neuronIfEvPT_S1_S1_PbS2_S1_i
        .type           _Z13update_neuronIfEvPT_S1_S1_PbS2_S1_i,@function
        .size           _Z13update_neuronIfEvPT_S1_S1_PbS2_S1_i,(.L_x_115 - _Z13update_neuronIfEvPT_S1_S1_PbS2_S1_i)
        .other          _Z13update_neuronIfEvPT_S1_S1_PbS2_S1_i,@"STO_CUDA_ENTRY STV_DEFAULT"
_Z13update_neuronIfEvPT_S1_S1_PbS2_S1_i:
.text._Z13update_neuronIfEvPT_S1_S1_PbS2_S1_i:
        /* <DEDUP_REMOVED lines=8> */
[----:B------:R-:W0:Y:S01]  /*0080*/  LDC.64 R14, c[0x0][0x3a8] ;  /* 0x0000ea00ff0e7b82 */ /* 0x000e220000000a00 */
[----:B------:R-:W1:Y:S01]  /*0090*/  LDCU.64 UR6, c[0x0][0x3a0] ;  /* 0x00007400ff0677ac */ /* 0x000e620008000a00 */
[----:B------:R-:W-:Y:S01]  /*00a0*/  SHF.R.S32.HI R0, RZ, 0x1f, R13 ;  /* 0x0000001fff007819 */ /* 0x000fe2000001140d */
[----:B------:R-:W2:Y:S05]  /*00b0*/  LDCU.64 UR8, c[0x0][0x398] ;  /* 0x00007300ff0877ac */ /* 0x000eaa0008000a00 */
[----:B------:R-:W3:Y:S01]  /*00c0*/  LDC.64 R4, c[0x0][0x380] ;  /* 0x0000e000ff047b82 */ /* 0x000ee20000000a00 */
[----:B------:R-:W4:Y:S07]  /*00d0*/  LDCU.64 UR4, c[0x0][0x358] ;  /* 0x00006b00ff0477ac */ /* 0x000f2e0008000a00 */
[----:B------:R-:W5:Y:S01]  /*00e0*/  LDC.64 R6, c[0x0][0x388] ;  /* 0x0000e200ff067b82 */ /* 0x000f620000000a00 */
[----:B-1----:R-:W-:-:S02]  /*00f0*/  IADD3 R10, P0, PT, R13, UR6, RZ ;  /* 0x000000060d0a7c10 */ /* 0x002fc4000ff1e0ff */
[C---:B--2---:R-:W-:Y:S01]  /*0100*/  IADD3 R2, P1, PT, R13.reuse, UR8, RZ ;  /* 0x000000080d027c10 */ /* 0x044fe2000ff3e0ff */
[----:B0-----:R-:W-:Y:S01]  /*0110*/  IMAD.WIDE R14, R13, 0x4, R14 ;  /* 0x000000040d0e7825 */ /* 0x001fe200078e020e */
[----:B------:R-:W-:-:S03]  /*0120*/  IADD3.X R11, PT, PT, R0, UR7, RZ, P0, !PT ;  /* 0x00000007000b7c10 */ /* 0x000fc600087fe4ff */
[----:B------:R-:W0:Y:S01]  /*0130*/  LDC.64 R8, c[0x0][0x390] ;  /* 0x0000e400ff087b82 */ /* 0x000e220000000a00 */
[----:B------:R-:W-:Y:S02]  /*0140*/  IADD3.X R3, PT, PT, R0, UR9, RZ, P1, !PT ;  /* 0x0000000900037c10 */ /* 0x000fe40008ffe4ff */
[----:B----4-:R1:W2:Y:S01]  /*0150*/  LDG.E R0, desc[UR4][R14.64] ;  /* 0x000000040e007981 */ /* 0x0102a2000c1e1900 */
[----:B---3--:R-:W-:-:S03]  /*0160*/  IMAD.WIDE R4, R13, 0x4, R4 ;  /* 0x000000040d047825 */ /* 0x008fc600078e0204 */
[----:B------:R3:W4:Y:S04]  /*0170*/  LDG.E.U8 R10, desc[UR4][R10.64] ;  /* 0x000000040a0a7981 */ /* 0x000728000c1e1100 */
[----:B------:R-:W-:Y:S04]  /*0180*/  STG.E.U8 desc[UR4][R2.64], RZ ;  /* 0x000000ff02007986 */ /* 0x000fe8000c101104 */
[----:B------:R-:W3:Y:S01]  /*0190*/  LDG.E R20, desc[UR4][R4.64] ;  /* 0x0000000404147981 */ /* 0x000ee2000c1e1900 */
[----:B-----5:R-:W-:-:S05]  /*01a0*/  IMAD.WIDE R6, R13, 0x4, R6 ;  /* 0x000000040d067825 */ /* 0x020fca00078e0206 */
[----:B------:R-:W5:Y:S01]  /*01b0*/  LDG.E R22, desc[UR4][R6.64] ;  /* 0x0000000406167981 */ /* 0x000f62000c1e1900 */
[----:B0-----:R-:W-:-:S05]  /*01c0*/  IMAD.WIDE R8, R13, 0x4, R8 ;  /* 0x000000040d087825 */ /* 0x001fca00078e0208 */
[----:B------:R-:W2:Y:S01]  /*01d0*/  LDG.E R23, desc[UR4][R8.64] ;  /* 0x0000000408177981 */ /* 0x000ea2000c1e1900 */
[----:B------:R-:W-:Y:S01]  /*01e0*/  UMOV UR6, 0x47ae147b ;  /* 0x47ae147b00067882 */ /* 0x000fe20000000000 */
[----:B------:R-:W-:Y:S01]  /*01f0*/  UMOV UR7, 0x3fa47ae1 ;  /* 0x3fa47ae100077882 */ /* 0x000fe20000000000 */
[----:B---3--:R-:W1:Y:S01]  /*0200*/  F2F.F64.F32 R12, R20 ;  /* 0x00000014000c7310 */ /* 0x008e620000201800 */
[----:B------:R-:W-:-:S07]  /*0210*/  FMUL R21, R20, 5 ;  /* 0x40a0000014157820 */ /* 0x000fce0000400000 */
[----:B------:R-:W0:Y:S01]  /*0220*/  F2F.F64.F32 R16, R21 ;  /* 0x0000001500107310 */ /* 0x000e220000201800 */
[----:B-1----:R-:W-:-:S08]  /*0230*/  DMUL R14, R12, UR6 ;  /* 0x000000060c0e7c28 */ /* 0x002fd00008000000 */
[----:B0-----:R-:W-:Y:S01]  /*0240*/  DFMA R14, R12, R14, R16 ;  /* 0x0000000e0c0e722b */ /* 0x001fe20000000010 */
[----:B-----5:R-:W0:Y:S07]  /*0250*/  F2F.F64.F32 R16, R22 ;  /* 0x0000001600107310 */ /* 0x020e2e0000201800 */
[----:B------:R-:W-:Y:S01]  /*0260*/  DADD R14, R14, 140 ;  /* 0x406180000e0e7429 */ /* 0x000fe20000000000 */
[----:B--2---:R-:W1:Y:S07]  /*0270*/  F2F.F64.F32 R18, R23 ;  /* 0x0000001700127310 */ /* 0x004e6e0000201800 */
[----:B0-----:R-:W-:-:S08]  /*0280*/  DADD R14, R14, -R16 ;  /* 0x000000000e0e7229 */ /* 0x001fd00000000810 */
[----:B-1----:R-:W-:-:S08]  /*0290*/  DADD R14, R14, R18 ;  /* 0x000000000e0e7229 */ /* 0x002fd00000000012 */
[----:B------:R-:W-:-:S06]  /*02a0*/  DFMA R14, R14, 0.5, R12 ;  /* 0x3fe000000e0e782b */ /* 0x000fcc000000000c */
[----:B------:R-:W0:Y:S02]  /*02b0*/  F2F.F32.F64 R11, R14 ;  /* 0x0000000e000b7310 */ /* 0x000e240000301000 */
[----:B0-----:R0:W-:Y:S04]  /*02c0*/  STG.E desc[UR4][R4.64], R11 ;  /* 0x0000000b04007986 */ /* 0x0011e8000c101904 */
[----:B------:R-:W2:Y:S04]  /*02d0*/  LDG.E R21, desc[UR4][R6.64] ;  /* 0x0000000406157981 */ /* 0x000ea8000c1e1900 */
[----:B------:R-:W3:Y:S01]  /*02e0*/  LDG.E R24, desc[UR4][R8.64] ;  /* 0x0000000408187981 */ /* 0x000ee2000c1e1900 */
[----:B------:R-:W1:Y:S01]  /*02f0*/  F2F.F64.F32 R12, R11 ;  /* 0x0000000b000c7310 */ /* 0x000e620000201800 */
[----:B------:R-:W-:-:S07]  /*0300*/  FMUL R20, R11, 5 ;  /* 0x40a000000b147820 */ /* 0x000fce0000400000 */
[----:B------:R-:W5:Y:S01]  /*0310*/  F2F.F64.F32 R18, R20 ;  /* 0x0000001400127310 */ /* 0x000f620000201800 */
[----:B-1----:R-:W-:-:S08]  /*0320*/  DMUL R16, R12, UR6 ;  /* 0x000000060c107c28 */ /* 0x002fd00008000000 */
[----:B-----5:R-:W-:-:S08]  /*0330*/  DFMA R16, R12, R16, R18 ;  /* 0x000000100c10722b */ /* 0x020fd00000000012 */
[----:B------:R-:W-:Y:S01]  /*0340*/  DADD R16, R16, 140 ;  /* 0x4061800010107429 */ /* 0x000fe20000000000 */
[----:B--2---:R-:W1:Y:S08]  /*0350*/  F2F.F64.F32 R18, R21 ;  /* 0x0000001500127310 */ /* 0x004e700000201800 */
[----:B---3--:R-:W2:Y:S01]  /*0360*/  F2F.F64.F32 R14, R24 ;  /* 0x00000018000e7310 */ /* 0x008ea20000201800 */
[----:B-1----:R-:W-:-:S08]  /*0370*/  DADD R16, R16, -R18 ;  /* 0x0000000010107229 */ /* 0x002fd00000000812 */
[----:B--2---:R-:W-:-:S08]  /*0380*/  DADD R14, R16, R14 ;  /* 0x00000000100e7229 */ /* 0x004fd0000000000e */
[----:B------:R-:W-:-:S10]  /*0390*/  DFMA R14, R14, 0.5, R12 ;  /* 0x3fe000000e0e782b */ /* 0x000fd4000000000c */
[----:B------:R-:W1:Y:S02]  /*03a0*/  F2F.F32.F64 R15, R14 ;  /* 0x0000000e000f7310 */ /* 0x000e640000301000 */
[----:B-1----:R1:W-:Y:S04]  /*03b0*/  STG.E desc[UR4][R4.64], R15 ;  /* 0x0000000f04007986 */ /* 0x0023e8000c101904 */
[----:B------:R-:W1:Y:S01]  /*03c0*/  LDG.E R22, desc[UR4][R6.64] ;  /* 0x0000000406167981 */ /* 0x000e62000c1e1900 */
[----:B----4-:R-:W-:-:S13]  /*03d0*/  ISETP.NE.AND P0, PT, R10, RZ, PT ;  /* 0x000000ff0a00720c */ /* 0x010fda0003f05270 */
[----:B0-----:R-:W0:Y:S01]  /*03e0*/  @!P0 F2F.F64.F32 R10, R0 ;  /* 0x00000000000a8310 */ /* 0x001e220000201800 */
[----:B------:R-:W-:Y:S02]  /*03f0*/  @!P0 MOV R12, 0x9999999a ;  /* 0x9999999a000c8802 */ /* 0x000fe40000000f00 */
[----:B------:R-:W-:Y:S01]  /*0400*/  @!P0 MOV R13, 0x3fa99999 ;  /* 0x3fa99999000d8802 */ /* 0x000fe20000000f00 */
[----:B------:R-:W-:Y:S01]  /*0410*/  @!P0 IMAD.MOV.U32 R18, RZ, RZ, 0x47ae147b ;  /* 0x47ae147bff128424 */ /* 0x000fe200078e00ff */
[----:B------:R-:W-:Y:S02]  /*0420*/  @!P0 MOV R16, 0x47ae147b ;  /* 0x47ae147b00108802 */ /* 0x000fe40000000f00 */
[----:B------:R-:W-:Y:S02]  /*0430*/  @!P0 MOV R17, 0x3fb47ae1 ;  /* 0x3fb47ae100118802 */ /* 0x000fe40000000f00 */
[----:B------:R-:W-:Y:S01]  /*0440*/  @!P0 MOV R19, 0x3f947ae1 ;  /* 0x3f947ae100138802 */ /* 0x000fe20000000f00 */
[----:B0-----:R-:W-:-:S05]  /*0450*/  @!P0 DFMA R12, R10, -R12, 0.25 ;  /* 0x3fd000000a0c842b */ /* 0x001fca000000080c */
[----:B------:R-:W-:Y:S01]  /*0460*/  @!P0 DFMA R10, R10, R16, R18 ;  /* 0x000000100a0a822b */ /* 0x000fe20000000012 */
[----:B------:R-:W1:Y:S08]  /*0470*/  @!P0 F2F.F32.F64 R20, R12 ;  /* 0x0000000c00148310 */ /* 0x000e700000301000 */
[----:B------:R-:W0:Y:S01]  /*0480*/  @!P0 F2F.F32.F64 R14, R10 ;  /* 0x0000000a000e8310 */ /* 0x000e220000301000 */
[----:B------:R-:W-:Y:S01]  /*0490*/  @P0 MOV R20, 0x3e4ccccd ;  /* 0x3e4ccccd00140802 */ /* 0x000fe20000000f00 */
[----:B------:R-:W-:-:S04]  /*04a0*/  @P0 IMAD.MOV.U32 R14, RZ, RZ, 0x3ca3d70a ;  /* 0x3ca3d70aff0e0424 */ /* 0x000fc800078e00ff */
[----:B-1----:R-:W-:-:S04]  /*04b0*/  FFMA R15, R15, R20, -R22 ;  /* 0x000000140f0f7223 */ /* 0x002fc80000000816 */
[----:B0-----:R-:W-:-:S05]  /*04c0*/  FFMA R17, R15, R14, R22 ;  /* 0x0000000e0f117223 */ /* 0x001fca0000000016 */
[----:B------:R0:W-:Y:S04]  /*04d0*/  STG.E desc[UR4][R6.64], R17 ;  /* 0x0000001106007986 */ /* 0x0001e8000c101904 */
[----:B------:R0:W-:Y:S04]  /*04e0*/  STG.E desc[UR4][R8.64], RZ ;  /* 0x000000ff08007986 */ /* 0x0001e8000c101904 */
[----:B------:R-:W2:Y:S01]  /*04f0*/  LDG.E R14, desc[UR4][R4.64] ;  /* 0x00000004040e7981 */ /* 0x000ea2000c1e1900 */
[----:B------:R-:W-:Y:S01]  /*0500*/  @P0 FMUL R15, R0, 15 ;  /* 0x41700000000f0820 */ /* 0x000fe20000400000 */
[----:B------:R-:W-:-:S03]  /*0510*/  @!P0 MOV R13, 0xc2820000 ;  /* 0xc2820000000d8802 */ /* 0x000fc60000000f00 */
[----:B------:R-:W-:Y:S01]  /*0520*/  @P0 FFMA R13, R0, R15, -65 ;  /* 0xc2820000000d0423 */ /* 0x000fe2000000000f */
[----:B--2---:R-:W-:-:S13]  /*0530*/  FSETP.GE.AND P1, PT, R14, 30, PT ;  /* 0x41f000000e00780b */ /* 0x004fda0003f26000 */
[----:B0-----:R-:W-:Y:S05]  /*0540*/  @!P1 EXIT ;  /* 0x000000000000994d */ /* 0x001fea0003800000 */
[----:B------:R-:W-:Y:S04]  /*0550*/  STG.E desc[UR4][R4.64], R13 ;  /* 0x0000000d04007986 */ /* 0x000fe8000c101904 */
[----:B------:R-:W2:Y:S01]  /*0560*/  LDG.E R11, desc[UR4][R6.64] ;  /* 0x00000004060b7981 */ /* 0x000ea2000c1e1900 */
[----:B------:R-:W-:Y:S01]  /*0570*/  @P0 FMUL R9, R0, -6 ;  /* 0xc0c0000000090820 */ /* 0x000fe20000400000 */
[----:B------:R-:W-:-:S03]  /*0580*/  @!P0 MOV R8, 0x40000000 ;  /* 0x4000000000088802 */ /* 0x000fc60000000f00 */
[----:B------:R-:W-:Y:S01]  /*0590*/  @P0 FFMA R8, R0, R9, 8 ;  /* 0x4100000000080423 */ /* 0x000fe20000000009 */
[----:B------:R-:W-:-:S03]  /*05a0*/  MOV R0, 0x1 ;  /* 0x0000000100007802 */ /* 0x000fc60000000f00 */
[----:B--2---:R-:W-:-:S05]  /*05b0*/  FADD R11, R11, R8 ;  /* 0x000000080b0b7221 */ /* 0x004fca0000000000 */
[----:B------:R-:W-:Y:S04]  /*05c0*/  STG.E desc[UR4][R6.64], R11 ;  /* 0x0000000b06007986 */ /* 0x000fe8000c101904 */
[----:B------:R-:W-:Y:S01]  /*05d0*/  STG.E.U8 desc[UR4][R2.64], R0 ;  /* 0x0000000002007986 */ /* 0x000fe2000c101104 */
[----:B------:R-:W-:Y:S05]  /*05e0*/  EXIT ;  /* 0x000000000000794d */ /* 0x000fea0003800000 */
.L_x_7:
        /* <DEDUP_REMOVED lines=9> */
.L_x_115:


//--------------------- .text._Z15define_synapsesIfEvPT_PiPbiiyy --------------------------
	.section	.text._Z15define_synapsesIfEvPT_PiPbiiyy,"ax",@progbits
	.align	128
        .global         _Z15define_synapsesIfEvPT_PiPbiiyy
        .type           _Z15define_synapsesIfEvPT_PiPbiiyy,@function
        .size           _Z15define_synapsesIfEvPT_PiPbiiyy,(.L_x_116 - _Z15define_synapsesIfEvPT_PiPbiiyy)
        .other          _Z15define_synapsesIfEvPT_PiPbiiyy,@"STO_CUDA_ENTRY STV_DEFAULT"
_Z15define_synapsesIfEvPT_PiPbiiyy:
.text._Z15define_synapsesIfEvPT_PiPbiiyy:
[----:B------:R-:W0:Y:S01]  /*0000*/  LDC R1, c[0x0][0x37c] ;  /* 0x0000df00ff017b82 */ /* 0x000e220000000800 */
[----:B------:R-:W1:Y:S07]  /*0010*/  S2R R3, SR_TID.X ;  /* 0x0000000000037919 */ /* 0x000e6e0000002100 */
[----:B------:R-:W1:Y:S01]  /*0020*/  S2UR UR4, SR_CTAID.X ;  /* 0x00000000000479c3 */ /* 0x000e620000002500 */
[----:B------:R-:W2:Y:S01]  /*0030*/  LDCU UR5, c[0x0][0x398] ;  /* 0x00007300ff0577ac */ /* 0x000ea20008000800 */
[----:B0-----:R-:W-:-:S06]  /*0040*/  VIADD R1, R1, 0xffffffd0 ;  /* 0xffffffd001017836 */ /* 0x001fcc0000000000 */
[----:B------:R-:W1:Y:S02]  /*0050*/  LDC R8, c[0x0][0x360] ;  /* 0x0000d800ff087b82 */ /* 0x000e640000000800 */
[----:B-1----:R-:W-:-:S05]  /*0060*/  IMAD R8, R8, UR4, R3 ;  /* 0x0000000408087c24 */ /* 0x002fca000f8e0203 */
[----:B--2---:R-:W-:-:S13]  /*0070*/  ISETP.GE.AND P0, PT, R8, UR5, PT ;  /* 0x0000000508007c0c */ /* 0x004fda000bf06270 */
[----:B------:R-:W-:Y:S05]  /*0080*/  @P0 EXIT ;  /* 0x000000000000094d */ /* 0x000fea0003800000 */
[----:B------:R-:W0:Y:S01]  /*0090*/  LDC.64 R2, c[0x0][0x3a0] ;  /* 0x0000e800ff027b82 */ /* 0x000e220000000a00 */
[----:B------:R-:W-:Y:S01]  /*00a0*/  ISETP.NE.AND P0, PT, R8, RZ, PT ;  /* 0x000000ff0800720c */ /* 0x000fe20003f05270 */
[----:B------:R-:W1:Y:S01]  /*00b0*/  LDCU.64 UR8, c[0x0][0x358] ;  /* 0x00006b00ff0877ac */ /* 0x000e620008000a00 */
[----:B------:R-:W-:Y:S01]  /*00c0*/  BSSY.RECONVERGENT B0, `(.L_x_8) ;  /* 0x0000260000007945 */ /* 0x000fe20003800200 */
[----:B0-----:R-:W-:Y:S02]  /*00d0*/  LOP3.LUT R0, R2, 0xaad26b49, RZ, 0x3c, !PT ;  /* 0xaad26b4902007812 */ /* 0x001fe400078e3cff */
[----:B------:R-:W-:-:S03]  /*00e0*/  LOP3.LUT R2, R3, 0xf7dcefdd, RZ, 0x3c, !PT ;  /* 0xf7dcefdd03027812 */ /* 0x000fc600078e3cff */
[----:B------:R-:W-:Y:S02]  /*00f0*/  IMAD R0, R0, 0x4182bed5, RZ ;  /* 0x4182bed500007824 */ /* 0x000fe400078e02ff */
[----:B------:R-:W-:Y:S02]  /*0100*/  IMAD R3, R2, -0x658354e5, RZ ;  /* 0x9a7cab1b02037824 */ /* 0x000fe400078e02ff */
[C---:B------:R-:W-:Y:S01]  /*0110*/  VIADD R7, R0.reuse, 0x75bcd15 ;  /* 0x075bcd1500077836 */ /* 0x040fe20000000000 */
[C---:B------:R-:W-:Y:S01]  /*0120*/  LOP3.LUT R4, R0.reuse, 0x159a55e5, RZ, 0x3c, !PT ;  /* 0x159a55e500047812 */ /* 0x040fe200078e3cff */
[C---:B------:R-:W-:Y:S01]  /*0130*/  VIADD R5, R3.reuse, 0x1f123bb5 ;  /* 0x1f123bb503057836 */ /* 0x040fe20000000000 */
[C---:B------:R-:W-:Y:S02]  /*0140*/  IADD3 R6, PT, PT, R0.reuse, 0x64f0c9, R3 ;  /* 0x0064f0c900067810 */ /* 0x040fe40007ffe003 */
[----:B------:R-:W-:Y:S01]  /*0150*/  LOP3.LUT R2, R3, 0x5491333, RZ, 0x3c, !PT ;  /* 0x0549133303027812 */ /* 0x000fe200078e3cff */
[----:B------:R-:W-:Y:S01]  /*0160*/  VIADD R3, R0, 0x583f19 ;  /* 0x00583f1900037836 */ /* 0x000fe20000000000 */
[----:B------:R0:W-:Y:S01]  /*0170*/  STL.64 [R1+0x8], R4 ;  /* 0x0000080401007387 */ /* 0x0001e20000100a00 */
[----:B------:R-:W-:-:S03]  /*0180*/  IMAD.MOV.U32 R0, RZ, RZ, R1 ;  /* 0x000000ffff007224 */ /* 0x000fc600078e0001 */
[----:B------:R0:W-:Y:S04]  /*0190*/  STL.64 [R1], R6 ;  /* 0x0000000601007387 */ /* 0x0001e80000100a00 */
[----:B------:R0:W-:Y:S01]  /*01a0*/  STL.64 [R1+0x10], R2 ;  /* 0x0000100201007387 */ /* 0x0001e20000100a00 */
[----:B-1----:R-:W-:Y:S05]  /*01b0*/  @!P0 BRA `(.L_x_9) ;  /* 0x0000002400408947 */ /* 0x002fea0003800000 */
[--C-:B------:R-:W-:Y:S01]  /*01c0*/  SHF.R.S32.HI R15, RZ, 0x1f, R8.reuse ;  /* 0x0000001fff0f7819 */ /* 0x100fe20000011408 */
[----:B------:R-:W-:Y:S02]  /*01d0*/  IMAD.MOV.U32 R14, RZ, RZ, R8 ;  /* 0x000000ffff0e7224 */ /* 0x000fe400078e0008 */
[----:B------:R-:W-:-:S07]  /*01e0*/  IMAD.MOV.U32 R9, RZ, RZ, RZ ;  /* 0x000000ffff097224 */ /* 0x000fce00078e00ff */
.L_x_18:
[----:B------:R-:W-:Y:S01]  /*01f0*/  LOP3.LUT R21, R14, 0x3, RZ, 0xc0, !PT ;  /* 0x000000030e157812 */ /* 0x000fe200078ec0ff */
[----:B------:R-:W-:Y:S03]  /*0200*/  BSSY.RECONVERGENT B1, `(.L_x_10) ;  /* 0x0000245000017945 */ /* 0x000fe60003800200 */
[----:B------:R-:W-:-:S04]  /*0210*/  ISETP.NE.U32.AND P0, PT, R21, RZ, PT ;  /* 0x000000ff1500720c */ /* 0x000fc80003f05070 */
[----:B------:R-:W-:-:S13]  /*0220*/  ISETP.NE.AND.EX P0, PT, RZ, RZ, PT, P0 ;  /* 0x000000ffff00720c */ /* 0x000fda0003f05300 */
[----:B-123--:R-:W-:Y:S05]  /*0230*/  @!P0 BRA `(.L_x_11) ;  /* 0x0000002400048947 */ /* 0x00efea0003800000 */
[----:B------:R-:W1:Y:S01]  /*0240*/  LDC.64 R10, c[0x4][RZ] ;  /* 0x01000000ff0a7b82 */ /* 0x000e620000000a00 */
[----:B------:R-:W-:Y:S01]  /*0250*/  IMAD.MOV.U32 R17, RZ, RZ, RZ ;  /* 0x000000ffff117224 */ /* 0x000fe200078e00ff */
[----:B0-----:R-:W-:Y:S02]  /*0260*/  CS2R R2, SRZ ;  /* 0x0000000000027805 */ /* 0x001fe4000001ff00 */
[----:B------:R-:W-:Y:S01]  /*0270*/  CS2R R4, SRZ ;  /* 0x0000000000047805 */ /* 0x000fe2000001ff00 */
[----:B------:R-:W-:Y:S02]  /*0280*/  IMAD.MOV.U32 R7, RZ, RZ, RZ ;  /* 0x000000ffff077224 */ /* 0x000fe400078e00ff */
[----:B-1----:R-:W-:-:S07]  /*0290*/  IMAD.WIDE.U32 R10, R9, 0xc80, R10 ;  /* 0x00000c80090a7825 */ /* 0x002fce00078e000a */
.L_x_13:
[----:B------:R-:W-:-:S06]  /*02a0*/  IMAD R16, R17, 0x4, R0 ;  /* 0x0000000411107824 */ /* 0x000fcc00078e0200 */
[----:B------:R-:W5:Y:S01]  /*02b0*/  LDL R16, [R16+0x4] ;  /* 0x0000040010107983 */ /* 0x000f620000100800 */
[----:B------:R-:W-:Y:S01]  /*02c0*/  IMAD.SHL.U32 R18, R17, 0x20, RZ ;  /* 0x0000002011127824 */ /* 0x000fe200078e00ff */
[----:B------:R-:W-:-:S06]  /*02d0*/  UMOV UR4, URZ ;  /* 0x000000ff00047c82 */ /* 0x000fcc0008000000 */
.L_x_12:
[----:B-----5:R-:W-:Y:S01]  /*02e0*/  SHF.R.U32.HI R24, RZ, UR4, R16 ;  /* 0x00000004ff187c19 */ /* 0x020fe20008011610 */
[----:B------:R-:W-:-:S03]  /*02f0*/  VIADD R12, R18, UR4 ;  /* 0x00000004120c7c36 */ /* 0x000fc60008000000 */
[----:B------:R-:W-:-:S04]  /*0300*/  LOP3.LUT R13, R24, 0x1, RZ, 0xc0, !PT ;  /* 0x00000001180d7812 */ /* 0x000fc800078ec0ff */
[----:B------:R-:W-:Y:S01]  /*0310*/  ISETP.NE.U32.AND P0, PT, R13, 0x1, PT ;  /* 0x000000010d00780c */ /* 0x000fe20003f05070 */
[----:B------:R-:W-:-:S03]  /*0320*/  IMAD R13, R12, 0x5, RZ ;  /* 0x000000050c0d7824 */ /* 0x000fc600078e02ff */
[----:B------:R-:W-:Y:S01]  /*0330*/  R2P PR, R24, 0x7e ;  /* 0x0000007e18007804 */ /* 0x000fe20000000000 */
[----:B------:R-:W-:-:S08]  /*0340*/  IMAD.WIDE.U32 R12, R13, 0x4, R10 ;  /* 0x000000040d0c7825 */ /* 0x000fd000078e000a */
[----:B------:R-:W2:Y:S04]  /*0350*/  @!P0 LDG.E R20, desc[UR8][R12.64+0x10] ;  /* 0x000010080c148981 */ /* 0x000ea8000c1e1900 */
[----:B------:R-:W3:Y:S04]  /*0360*/  @P1 LDG.E R22, desc[UR8][R12.64+0x24] ;  /* 0x000024080c161981 */ /* 0x000ee8000c1e1900 */
[----:B------:R-:W4:Y:S04]  /*0370*/  @P2 LDG.E R26, desc[UR8][R12.64+0x38] ;  /* 0x000038080c1a2981 */ /* 0x000f28000c1e1900 */
[----:B------:R-:W4:Y:S04]  /*0380*/  @P3 LDG.E R28, desc[UR8][R12.64+0x4c] ;  /* 0x00004c080c1c3981 */ /* 0x000f28000c1e1900 */
[----:B------:R-:W4:Y:S04]  /*0390*/  @!P0 LDG.E R19, desc[UR8][R12.64+0x4] ;  /* 0x000004080c138981 */ /* 0x000f28000c1e1900 */
[----:B------:R-:W4:Y:S04]  /*03a0*/  @!P0 LDG.E R23, desc[UR8][R12.64+0xc] ;  /* 0x00000c080c178981 */ /* 0x000f28000c1e1900 */
[----:B------:R-:W4:Y:S01]  /*03b0*/  @P3 LDG.E R25, desc[UR8][R12.64+0x40] ;  /* 0x000040080c193981 */ /* 0x000f22000c1e1900 */
[----:B--2---:R-:W-:-:S03]  /*03c0*/  @!P0 LOP3.LUT R3, R3, R20, RZ, 0x3c, !PT ;  /* 0x0000001403038212 */ /* 0x004fc600078e3cff */
[----:B------:R-:W2:Y:S01]  /*03d0*/  @!P0 LDG.E R20, desc[UR8][R12.64] ;  /* 0x000000080c148981 */ /* 0x000ea2000c1e1900 */
[----:B---3--:R-:W-:-:S03]  /*03e0*/  @P1 LOP3.LUT R3, R3, R22, RZ, 0x3c, !PT ;  /* 0x0000001603031212 */ /* 0x008fc600078e3cff */
[----:B------:R-:W3:Y:S01]  /*03f0*/  @!P0 LDG.E R22, desc[UR8][R12.64+0x8] ;  /* 0x000008080c168981 */ /* 0x000ee2000c1e1900 */
[----:B----4-:R-:W-:-:S03]  /*0400*/  @P2 LOP3.LUT R3, R3, R26, RZ, 0x3c, !PT ;  /* 0x0000001a03032212 */ /* 0x010fc600078e3cff */
[----:B------:R-:W4:Y:S01]  /*0410*/  @P4 LDG.E R26, desc[UR8][R12.64+0x60] ;  /* 0x000060080c1a4981 */ /* 0x000f22000c1e1900 */
[----:B------:R-:W-:-:S03]  /*0420*/  @P3 LOP3.LUT R3, R3, R28, RZ, 0x3c, !PT ;  /* 0x0000001c03033212 */ /* 0x000fc600078e3cff */
[----:B------:R-:W4:Y:S01]  /*0430*/  @P5 LDG.E R28, desc[UR8][R12.64+0x74] ;  /* 0x000074080c1c5981 */ /* 0x000f22000c1e1900 */
[----:B------:R-:W-:-:S03]  /*0440*/  @!P0 LOP3.LUT R4, R4, R19, RZ, 0x3c, !PT ;  /* 0x0000001304048212 */ /* 0x000fc600078e3cff */
[----:B------:R-:W4:Y:S01]  /*0450*/  @P1 LDG.E R19, desc[UR8][R12.64+0x18] ;  /* 0x000018080c131981 */ /* 0x000f22000c1e1900 */
[----:B------:R-:W-:-:S03]  /*0460*/  @!P0 LOP3.LUT R2, R2, R23, RZ, 0x3c, !PT ;  /* 0x0000001702028212 */ /* 0x000fc600078e3cff */
[----:B------:R-:W4:Y:S01]  /*0470*/  @P1 LDG.E R23, desc[UR8][R12.64+0x20] ;  /* 0x000020080c171981 */ /* 0x000f22000c1e1900 */
[----:B--2---:R-:W-:-:S03]  /*0480*/  @!P0 LOP3.LUT R7, R7, R20, RZ, 0x3c, !PT ;  /* 0x0000001407078212 */ /* 0x004fc600078e3cff */
[----:B------:R-:W2:Y:S01]  /*0490*/  @P1 LDG.E R20, desc[UR8][R12.64+0x14] ;  /* 0x000014080c141981 */ /* 0x000ea2000c1e1900 */
[----:B---3--:R-:W-:-:S03]  /*04a0*/  @!P0 LOP3.LUT R5, R5, R22, RZ, 0x3c, !PT ;  /* 0x0000001605058212 */ /* 0x008fc600078e3cff */
[----:B------:R-:W3:Y:S01]  /*04b0*/  @P1 LDG.E R22, desc[UR8][R12.64+0x1c] ;  /* 0x00001c080c161981 */ /* 0x000ee2000c1e1900 */
[----:B----4-:R-:W-:-:S03]  /*04c0*/  @P4 LOP3.LUT R3, R3, R26, RZ, 0x3c, !PT ;  /* 0x0000001a03034212 */ /* 0x010fc600078e3cff */
[----:B------:R-:W4:Y:S01]  /*04d0*/  @P2 LDG.E R26, desc[UR8][R12.64+0x28] ;  /* 0x000028080c1a2981 */ /* 0x000f22000c1e1900 */
[----:B------:R-:W-:-:S03]  /*04e0*/  @P1 LOP3.LUT R4, R4, R19, RZ, 0x3c, !PT ;  /* 0x0000001304041212 */ /* 0x000fc600078e3cff */
[----:B------:R-:W4:Y:S01]  /*04f0*/  @P2 LDG.E R19, desc[UR8][R12.64+0x2c] ;  /* 0x00002c080c132981 */ /* 0x000f22000c1e1900 */
[----:B------:R-:W-:-:S03]  /*0500*/  @P1 LOP3.LUT R2, R2, R23, RZ, 0x3c, !PT ;  /* 0x0000001702021212 */ /* 0x000fc600078e3cff */
[----:B------:R-:W4:Y:S01]  /*0510*/  @P2 LDG.E R23, desc[UR8][R12.64+0x34] ;  /* 0x000034080c172981 */ /* 0x000f22000c1e1900 */
[----:B--2---:R-:W-:-:S03]  /*0520*/  @P1 LOP3.LUT R7, R7, R20, RZ, 0x3c, !PT ;  /* 0x0000001407071212 */ /* 0x004fc600078e3cff */
[----:B------:R-:W2:Y:S01]  /*0530*/  @P2 LDG.E R20, desc[UR8][R12.64+0x30] ;  /* 0x000030080c142981 */ /* 0x000ea2000c1e1900 */
[----:B---3--:R-:W-:-:S03]  /*0540*/  @P1 LOP3.LUT R5, R5, R22, RZ, 0x3c, !PT ;  /* 0x0000001605051212 */ /* 0x008fc600078e3cff */
[----:B------:R-:W3:Y:S01]  /*0550*/  @P3 LDG.E R22, desc[UR8][R12.64+0x3c] ;  /* 0x00003c080c163981 */ /* 0x000ee2000c1e1900 */
[----:B----4-:R-:W-:-:S03]  /*0560*/  @P2 LOP3.LUT R7, R7, R26, RZ, 0x3c, !PT ;  /* 0x0000001a07072212 */ /* 0x010fc600078e3cff */
[----:B------:R-:W4:Y:S01]  /*0570*/  @P3 LDG.E R26, desc[UR8][R12.64+0x44] ;  /* 0x000044080c1a3981 */ /* 0x000f22000c1e1900 */
[----:B------:R-:W-:-:S03]  /*0580*/  @P2 LOP3.LUT R4, R4, R19, RZ, 0x3c, !PT ;  /* 0x0000001304042212 */ /* 0x000fc600078e3cff */
[----:B------:R-:W4:Y:S01]  /*0590*/  @P3 LDG.E R19, desc[UR8][R12.64+0x48] ;  /* 0x000048080c133981 */ /* 0x000f22000c1e1900 */
[----:B------:R-:W-:Y:S02]  /*05a0*/  @P2 LOP3.LUT R2, R2, R23, RZ, 0x3c, !PT ;  /* 0x0000001702022212 */ /* 0x000fe400078e3cff */
[----:B------:R-:W-:Y:S01]  /*05b0*/  @P3 LOP3.LUT R4, R4, R25, RZ, 0x3c, !PT ;  /* 0x0000001904043212 */ /* 0x000fe200078e3cff */
[----:B------:R-:W4:Y:S04]  /*05c0*/  @P4 LDG.E R23, desc[UR8][R12.64+0x54] ;  /* 0x000054080c174981 */ /* 0x000f28000c1e1900 */
        /* <DEDUP_REMOVED lines=19> */
[----:B------:R-:W-:Y:S02]  /*0700*/  LOP3.LUT P0, RZ, R24, 0x80, RZ, 0xc0, !PT ;  /* 0x0000008018ff7812 */ /* 0x000fe4000780c0ff */
[----:B------:R-:W-:Y:S02]  /*0710*/  @P5 LOP3.LUT R3, R3, R28, RZ, 0x3c, !PT ;  /* 0x0000001c03035212 */ /* 0x000fe400078e3cff */
[----:B------:R-:W4:Y:S01]  /*0720*/  @P6 LDG.E R28, desc[UR8][R12.64+0x88] ;  /* 0x000088080c1c6981 */ /* 0x000f22000c1e1900 */
[----:B------:R-:W-:-:S03]  /*0730*/  @P5 LOP3.LUT R4, R4, R19, RZ, 0x3c, !PT ;  /* 0x0000001304045212 */ /* 0x000fc600078e3cff */
[----:B------:R-:W4:Y:S01]  /*0740*/  @P6 LDG.E R19, desc[UR8][R12.64+0x84] ;  /* 0x000084080c136981 */ /* 0x000f22000c1e1900 */
[----:B------:R-:W-:-:S04]  /*0750*/  @P5 LOP3.LUT R2, R2, R23, RZ, 0x3c, !PT ;  /* 0x0000001702025212 */ /* 0x000fc800078e3cff */
        /* <DEDUP_REMOVED lines=9> */
[----:B------:R-:W-:Y:S02]  /*07f0*/  @P6 LOP3.LUT R3, R3, R28, RZ, 0x3c, !PT ;  /* 0x0000001c03036212 */ /* 0x000fe400078e3cff */
[----:B------:R-:W-:Y:S02]  /*0800*/  @P6 LOP3.LUT R2, R2, R19, RZ, 0x3c, !PT ;  /* 0x0000001302026212 */ /* 0x000fe400078e3cff */
[----:B------:R-:W-:Y:S02]  /*0810*/  @P0 LOP3.LUT R4, R4, R23, RZ, 0x3c, !PT ;  /* 0x0000001704040212 */ /* 0x000fe400078e3cff */
[----:B------:R-:W-:Y:S02]  /*0820*/  @P0 LOP3.LUT R2, R2, R25, RZ, 0x3c, !PT ;  /* 0x0000001902020212 */ /* 0x000fe400078e3cff */
[----:B--2---:R-:W-:Y:S02]  /*0830*/  @P0 LOP3.LUT R7, R7, R20, RZ, 0x3c, !PT ;  /* 0x0000001407070212 */ /* 0x004fe400078e3cff */
[----:B---3--:R-:W-:-:S02]  /*0840*/  @P0 LOP3.LUT R5, R5, R22, RZ, 0x3c, !PT ;  /* 0x0000001605050212 */ /* 0x008fc400078e3cff */
[----:B----4-:R-:W-:Y:S02]  /*0850*/  @P0 LOP3.LUT R3, R3, R26, RZ, 0x3c, !PT ;  /* 0x0000001a03030212 */ /* 0x010fe400078e3cff */
[----:B------:R-:W-:-:S13]  /*0860*/  R2P PR, R24.B1, 0x7f ;  /* 0x0000007f18007804 */ /* 0x000fda0000001000 */
[----:B------:R-:W2:Y:S04]  /*0870*/  @P0 LDG.E R26, desc[UR8][R12.64+0xb0] ;  /* 0x0000b0080c1a0981 */ /* 0x000ea8000c1e1900 */
[----:B------:R-:W3:Y:S04]  /*0880*/  @P1 LDG.E R28, desc[UR8][R12.64+0xc4] ;  /* 0x0000c4080c1c1981 */ /* 0x000ee8000c1e1900 */
[----:B------:R-:W4:Y:S04]  /*0890*/  @P0 LDG.E R22, desc[UR8][R12.64+0xa0] ;  /* 0x0000a0080c160981 */ /* 0x000f28000c1e1900 */
[----:B------:R-:W4:Y:S04]  /*08a0*/  @P2 LDG.E R19, desc[UR8][R12.64+0xd8] ;  /* 0x0000d8080c132981 */ /* 0x000f28000c1e1900 */
[----:B------:R-:W4:Y:S04]  /*08b0*/  @P3 LDG.E R20, desc[UR8][R12.64+0xec] ;  /* 0x0000ec080c143981 */ /* 0x000f28000c1e1900 */
[----:B------:R-:W4:Y:S04]  /*08c0*/  @P0 LDG.E R23, desc[UR8][R12.64+0xac] ;  /* 0x0000ac080c170981 */ /* 0x000f28000c1e1900 */
        /* <DEDUP_REMOVED lines=9> */
[----:B------:R-:W3:Y:S01]  /*0960*/  @P0 LDG.E R19, desc[UR8][R12.64+0xa4] ;  /* 0x0000a4080c130981 */ /* 0x000ee2000c1e1900 */
[----:B------:R-:W-:-:S03]  /*0970*/  @P3 LOP3.LUT R3, R3, R20, RZ, 0x3c, !PT ;  /* 0x0000001403033212 */ /* 0x000fc600078e3cff */
[----:B------:R-:W3:Y:S01]  /*0980*/  @P6 LDG.E R20, desc[UR8][R12.64+0x128] ;  /* 0x000128080c146981 */ /* 0x000ee2000c1e1900 */
[----:B------:R-:W-:-:S03]  /*0990*/  @P0 LOP3.LUT R2, R2, R23, RZ, 0x3c, !PT ;  /* 0x0000001702020212 */ /* 0x000fc600078e3cff */
[----:B------:R-:W3:Y:S01]  /*09a0*/  @P1 LDG.E R23, desc[UR8][R12.64+0xc0] ;  /* 0x0000c0080c171981 */ /* 0x000ee2000c1e1900 */
[----:B--2---:R-:W-:-:S03]  /*09b0*/  @P4 LOP3.LUT R3, R3, R26, RZ, 0x3c, !PT ;  /* 0x0000001a03034212 */ /* 0x004fc600078e3cff */
[----:B------:R-:W2:Y:S01]  /*09c0*/  @P2 LDG.E R26, desc[UR8][R12.64+0xc8] ;  /* 0x0000c8080c1a2981 */ /* 0x000ea2000c1e1900 */
[----:B----4-:R-:W-:-:S03]  /*09d0*/  @P0 LOP3.LUT R5, R5, R22, RZ, 0x3c, !PT ;  /* 0x0000001605050212 */ /* 0x010fc600078e3cff */
[----:B------:R-:W4:Y:S01]  /*09e0*/  @P1 LDG.E R22, desc[UR8][R12.64+0xb4] ;  /* 0x0000b4080c161981 */ /* 0x000f22000c1e1900 */
[----:B---3--:R-:W-:Y:S02]  /*09f0*/  @P0 LOP3.LUT R4, R4, R19, RZ, 0x3c, !PT ;  /* 0x0000001304040212 */ /* 0x008fe400078e3cff */
[----:B------:R-:W-:Y:S01]  /*0a00*/  LOP3.LUT P0, RZ, R24, 0x8000, RZ, 0xc0, !PT ;  /* 0x0000800018ff7812 */ /* 0x000fe2000780c0ff */
[----:B------:R-:W3:Y:S04]  /*0a10*/  @P1 LDG.E R19, desc[UR8][R12.64+0xb8] ;  /* 0x0000b8080c131981 */ /* 0x000ee8000c1e1900 */
[----:B------:R-:W2:Y:S01]  /*0a20*/  @P1 LDG.E R24, desc[UR8][R12.64+0xbc] ;  /* 0x0000bc080c181981 */ /* 0x000ea2000c1e1900 */
[----:B------:R-:W-:-:S04]  /*0a30*/  @P5 LOP3.LUT R3, R3, R28, RZ, 0x3c, !PT ;  /* 0x0000001c03035212 */ /* 0x000fc800078e3cff */
[----:B------:R-:W-:Y:S02]  /*0a40*/  @P6 LOP3.LUT R3, R3, R20, RZ, 0x3c, !PT ;  /* 0x0000001403036212 */ /* 0x000fe400078e3cff */
[----:B------:R-:W2:Y:S01]  /*0a50*/  @P2 LDG.E R20, desc[UR8][R12.64+0xd0] ;  /* 0x0000d0080c142981 */ /* 0x000ea2000c1e1900 */
[----:B------:R-:W-:-:S03]  /*0a60*/  @P1 LOP3.LUT R2, R2, R23, RZ, 0x3c, !PT ;  /* 0x0000001702021212 */ /* 0x000fc600078e3cff */
[----:B------:R-:W2:Y:S01]  /*0a70*/  @P2 LDG.E R23, desc[UR8][R12.64+0xd4] ;  /* 0x0000d4080c172981 */ /* 0x000ea2000c1e1900 */
[----:B----4-:R-:W-:-:S03]  /*0a80*/  @P1 LOP3.LUT R7, R7, R22, RZ, 0x3c, !PT ;  /* 0x0000001607071212 */ /* 0x010fc600078e3cff */
[----:B------:R-:W4:Y:S01]  /*0a90*/  @P3 LDG.E R22, desc[UR8][R12.64+0xdc] ;  /* 0x0000dc080c163981 */ /* 0x000f22000c1e1900 */
[----:B---3--:R-:W-:Y:S02]  /*0aa0*/  @P1 LOP3.LUT R4, R4, R19, RZ, 0x3c, !PT ;  /* 0x0000001304041212 */ /* 0x008fe400078e3cff */
[----:B--2---:R-:W-:Y:S01]  /*0ab0*/  @P1 LOP3.LUT R5, R5, R24, RZ, 0x3c, !PT ;  /* 0x0000001805051212 */ /* 0x004fe200078e3cff */
[----:B------:R-:W2:Y:S01]  /*0ac0*/  @P4 LDG.E R19, desc[UR8][R12.64+0xf4] ;  /* 0x0000f4080c134981 */ /* 0x000ea2000c1e1900 */
[----:B------:R-:W-:-:S03]  /*0ad0*/  @P2 LOP3.LUT R7, R7, R26, RZ, 0x3c, !PT ;  /* 0x0000001a07072212 */ /* 0x000fc600078e3cff */
[----:B------:R-:W3:Y:S01]  /*0ae0*/  @P3 LDG.E R24, desc[UR8][R12.64+0xe4] ;  /* 0x0000e4080c183981 */ /* 0x000ee2000c1e1900 */
[----:B------:R-:W-:-:S03]  /*0af0*/  @P2 LOP3.LUT R4, R4, R25, RZ, 0x3c, !PT ;  /* 0x0000001904042212 */ /* 0x000fc600078e3cff */
[----:B------:R-:W2:Y:S04]  /*0b00*/  @P3 LDG.E R25, desc[UR8][R12.64+0xe0] ;  /* 0x0000e0080c193981 */ /* 0x000ea8000c1e1900 */
[----:B------:R-:W2:Y:S01]  /*0b10*/  @P4 LDG.E R26, desc[UR8][R12.64+0xf0] ;  /* 0x0000f0080c1a4981 */ /* 0x000ea2000c1e1900 */
[----:B------:R-:W-:Y:S02]  /*0b20*/  @P2 LOP3.LUT R5, R5, R20, RZ, 0x3c, !PT ;  /* 0x0000001405052212 */ /* 0x000fe400078e3cff */
[----:B------:R-:W-:Y:S01]  /*0b30*/  @P2 LOP3.LUT R2, R2, R23, RZ, 0x3c, !PT ;  /* 0x0000001702022212 */ /* 0x000fe200078e3cff */
[----:B------:R-:W2:Y:S04]  /*0b40*/  @P6 LDG.E R20, desc[UR8][R12.64+0x118] ;  /* 0x000118080c146981 */ /* 0x000ea8000c1e1900 */
[----:B------:R-:W2:Y:S01]  /*0b50*/  @P4 LDG.E R23, desc[UR8][R12.64+0xfc] ;  /* 0x0000fc080c174981 */ /* 0x000ea2000c1e1900 */
[----:B------:R-:W-:-:S03]  /*0b60*/  @P3 LOP3.LUT R2, R2, R27, RZ, 0x3c, !PT ;  /* 0x0000001b02023212 */ /* 0x000fc600078e3cff */
[----:B------:R-:W2:Y:S01]  /*0b70*/  @P5 LDG.E R27, desc[UR8][R12.64+0x110] ;  /* 0x000110080c1b5981 */ /* 0x000ea2000c1e1900 */
[----:B----4-:R-:W-:-:S03]  /*0b80*/  @P3 LOP3.LUT R7, R7, R22, RZ, 0x3c, !PT ;  /* 0x0000001607073212 */ /* 0x010fc600078e3cff */
[----:B------:R-:W4:Y:S01]  /*0b90*/  @P4 LDG.E R22, desc[UR8][R12.64+0xf8] ;  /* 0x0000f8080c164981 */ /* 0x000f22000c1e1900 */
[----:B---3--:R-:W-:-:S03]  /*0ba0*/  @P3 LOP3.LUT R5, R5, R24, RZ, 0x3c, !PT ;  /* 0x0000001805053212 */ /* 0x008fc600078e3cff */
[----:B------:R-:W3:Y:S01]  /*0bb0*/  @P5 LDG.E R24, desc[UR8][R12.64+0x104] ;  /* 0x000104080c185981 */ /* 0x000ee2000c1e1900 */
[----:B--2---:R-:W-:-:S03]  /*0bc0*/  @P3 LOP3.LUT R4, R4, R25, RZ, 0x3c, !PT ;  /* 0x0000001904043212 */ /* 0x004fc600078e3cff */
[----:B------:R-:W2:Y:S01]  /*0bd0*/  @P5 LDG.E R25, desc[UR8][R12.64+0x108] ;  /* 0x000108080c195981 */ /* 0x000ea2000c1e1900 */
[----:B------:R-:W-:-:S03]  /*0be0*/  @P4 LOP3.LUT R7, R7, R26, RZ, 0x3c, !PT ;  /* 0x0000001a07074212 */ /* 0x000fc600078e3cff */
[----:B------:R-:W2:Y:S01]  /*0bf0*/  @P5 LDG.E R26, desc[UR8][R12.64+0x10c] ;  /* 0x00010c080c1a5981 */ /* 0x000ea2000c1e1900 */
[----:B------:R-:W-:-:S03]  /*0c00*/  @P4 LOP3.LUT R4, R4, R19, RZ, 0x3c, !PT ;  /* 0x0000001304044212 */ /* 0x000fc600078e3cff */
[----:B------:R-:W2:Y:S01]  /*0c10*/  @P6 LDG.E R19, desc[UR8][R12.64+0x11c] ;  /* 0x00011c080c136981 */ /* 0x000ea2000c1e1900 */
[----:B------:R-:W-:-:S03]  /*0c20*/  @P4 LOP3.LUT R2, R2, R23, RZ, 0x3c, !PT ;  /* 0x0000001702024212 */ /* 0x000fc600078e3cff */
[----:B------:R-:W2:Y:S01]  /*0c30*/  @P6 LDG.E R23, desc[UR8][R12.64+0x124] ;  /* 0x000124080c176981 */ /* 0x000ea2000c1e1900 */
[----:B------:R-:W-:-:S03]  /*0c40*/  @P5 LOP3.LUT R2, R2, R27, RZ, 0x3c, !PT ;  /* 0x0000001b02025212 */ /* 0x000fc600078e3cff */
[----:B------:R-:W2:Y:S01]  /*0c50*/  @P0 LDG.E R27, desc[UR8][R12.64+0x138] ;  /* 0x000138080c1b0981 */ /* 0x000ea2000c1e1900 */
[----:B----4-:R-:W-:-:S03]  /*0c60*/  @P4 LOP3.LUT R5, R5, R22, RZ, 0x3c, !PT ;  /* 0x0000001605054212 */ /* 0x010fc600078e3cff */
[----:B------:R-:W4:Y:S01]  /*0c70*/  @P6 LDG.E R22, desc[UR8][R12.64+0x120] ;  /* 0x000120080c166981 */ /* 0x000f22000c1e1900 */
[----:B---3--:R-:W-:-:S03]  /*0c80*/  @P5 LOP3.LUT R7, R7, R24, RZ, 0x3c, !PT ;  /* 0x0000001807075212 */ /* 0x008fc600078e3cff */
[----:B------:R-:W3:Y:S01]  /*0c90*/  @P0 LDG.E R24, desc[UR8][R12.64+0x12c] ;  /* 0x00012c080c180981 */ /* 0x000ee2000c1e1900 */
[----:B--2---:R-:W-:Y:S02]  /*0ca0*/  @P5 LOP3.LUT R4, R4, R25, RZ, 0x3c, !PT ;  /* 0x0000001904045212 */ /* 0x004fe400078e3cff */
[----:B------:R-:W-:Y:S01]  /*0cb0*/  @P6 LOP3.LUT R7, R7, R20, RZ, 0x3c, !PT ;  /* 0x0000001407076212 */ /* 0x000fe200078e3cff */
[----:B------:R-:W2:Y:S01]  /*0cc0*/  @P0 LDG.E R25, desc[UR8][R12.64+0x130] ;  /* 0x000130080c190981 */ /* 0x000ea2000c1e1900 */
[----:B------:R-:W-:-:S03]  /*0cd0*/  @P5 LOP3.LUT R5, R5, R26, RZ, 0x3c, !PT ;  /* 0x0000001a05055212 */ /* 0x000fc600078e3cff */
[----:B------:R-:W2:Y:S04]  /*0ce0*/  @P0 LDG.E R20, desc[UR8][R12.64+0x134] ;  /* 0x000134080c140981 */ /* 0x000ea8000c1e1900 */
[----:B------:R-:W2:Y:S01]  /*0cf0*/  @P0 LDG.E R26, desc[UR8][R12.64+0x13c] ;  /* 0x00013c080c1a0981 */ /* 0x000ea2000c1e1900 */
[----:B------:R-:W-:-:S04]  /*0d00*/  UIADD3 UR4, UPT, UPT, UR4, 0x10, URZ ;  /* 0x0000001004047890 */ /* 0x000fc8000fffe0ff */
[----:B------:R-:W-:Y:S01]  /*0d10*/  UISETP.NE.AND UP0, UPT, UR4, 0x20, UPT ;  /* 0x000000200400788c */ /* 0x000fe2000bf05270 */
[----:B------:R-:W-:Y:S02]  /*0d20*/  @P6 LOP3.LUT R4, R4, R19, RZ, 0x3c, !PT ;  /* 0x0000001304046212 */ /* 0x000fe400078e3cff */
[----:B------:R-:W-:-:S04]  /*0d30*/  @P6 LOP3.LUT R2, R2, R23, RZ, 0x3c, !PT ;  /* 0x0000001702026212 */ /* 0x000fc800078e3cff */
[----:B------:R-:W-:Y:S02]  /*0d40*/  @P0 LOP3.LUT R2, R2, R27, RZ, 0x3c, !PT ;  /* 0x0000001b02020212 */ /* 0x000fe400078e3cff */
[----:B----4-:R-:W-:Y:S02]  /*0d50*/  @P6 LOP3.LUT R5, R5, R22, RZ, 0x3c, !PT ;  /* 0x0000001605056212 */ /* 0x010fe400078e3cff */
[----:B---3--:R-:W-:Y:S02]  /*0d60*/  @P0 LOP3.LUT R7, R7, R24, RZ, 0x3c, !PT ;  /* 0x0000001807070212 */ /* 0x008fe400078e3cff */
[----:B--2---:R-:W-:Y:S02]  /*0d70*/  @P0 LOP3.LUT R4, R4, R25, RZ, 0x3c, !PT ;  /* 0x0000001904040212 */ /* 0x004fe400078e3cff */
[----:B------:R-:W-:Y:S02]  /*0d80*/  @P0 LOP3.LUT R5, R5, R20, RZ, 0x3c, !PT ;  /* 0x0000001405050212 */ /* 0x000fe400078e3cff */
[----:B------:R-:W-:Y:S01]  /*0d90*/  @P0 LOP3.LUT R3, R3, R26, RZ, 0x3c, !PT ;  /* 0x0000001a03030212 */ /* 0x000fe200078e3cff */
[----:B------:R-:W-:Y:S06]  /*0da0*/  BRA.U UP0, `(.L_x_12) ;  /* 0xfffffff5004c7547 */ /* 0x000fec000b83ffff */
[----:B------:R-:W-:-:S05]  /*0db0*/  VIADD R17, R17, 0x1 ;  /* 0x0000000111117836 */ /* 0x000fca0000000000 */
[----:B------:R-:W-:-:S13]  /*0dc0*/  ISETP.NE.AND P0, PT, R17, 0x5, PT ;  /* 0x000000051100780c */ /* 0x000fda0003f05270 */
[----:B------:R-:W-:Y:S05]  /*0dd0*/  @P0 BRA `(.L_x_13) ;  /* 0xfffffff400300947 */ /* 0x000fea000383ffff */
[----:B------:R1:W-:Y:S01]  /*0de0*/  STL [R1+0x4], R7 ;  /* 0x0000040701007387 */ /* 0x0003e20000100800 */
[----:B------:R-:W-:-:S03]  /*0df0*/  ISETP.NE.U32.AND P0, PT, R21, 0x1, PT ;  /* 0x000000011500780c */ /* 0x000fc60003f05070 */
[----:B------:R1:W-:Y:S01]  /*0e00*/  STL.64 [R1+0x8], R4 ;  /* 0x0000080401007387 */ /* 0x0003e20000100a00 */
[----:B------:R-:W-:-:S03]  /*0e10*/  ISETP.NE.AND.EX P0, PT, RZ, RZ, PT, P0 ;  /* 0x000000ffff00720c */ /* 0x000fc60003f05300 */
[----:B------:R1:W-:Y:S10]  /*0e20*/  STL.64 [R1+0x10], R2 ;  /* 0x0000100201007387 */ /* 0x0003f40000100a00 */
[----:B------:R-:W-:Y:S05]  /*0e30*/  @!P0 BRA `(.L_x_11) ;  /* 0x0000001800048947 */ /* 0x000fea0003800000 */
[----:B------:R-:W-:Y:S01]  /*0e40*/  UMOV UR4, URZ ;  /* 0x000000ff00047c82 */ /* 0x000fe20008000000 */
[----:B------:R-:W-:Y:S01]  /*0e50*/  UMOV UR5, URZ ;  /* 0x000000ff00057c82 */ /* 0x000fe20008000000 */
[----:B------:R-:W-:Y:S02]  /*0e60*/  IMAD.MOV.U32 R17, RZ, RZ, RZ ;  /* 0x000000ffff117224 */ /* 0x000fe400078e00ff */
[----:B-1----:R-:W-:Y:S02]  /*0e70*/  IMAD.MOV.U32 R7, RZ, RZ, RZ ;  /* 0x000000ffff077224 */ /* 0x002fe400078e00ff */
[----:B------:R-:W-:Y:S02]  /*0e80*/  IMAD.U32 R3, RZ, RZ, UR4 ;  /* 0x00000004ff037e24 */ /* 0x000fe4000f8e00ff */
[----:B------:R-:W-:Y:S02]  /*0e90*/  IMAD.U32 R2, RZ, RZ, UR5 ;  /* 0x00000005ff027e24 */ /* 0x000fe4000f8e00ff */
[----:B------:R-:W-:-:S02]  /*0ea0*/  IMAD.U32 R5, RZ, RZ, UR4 ;  /* 0x00000004ff057e24 */ /* 0x000fc4000f8e00ff */
[----:B------:R-:W-:-:S07]  /*0eb0*/  IMAD.U32 R4, RZ, RZ, UR5 ;  /* 0x00000005ff047e24 */ /* 0x000fce000f8e00ff */
.L_x_15:
[----:B------:R-:W-:-:S06]  /*0ec0*/  IMAD R16, R17, 0x4, R0 ;  /* 0x0000000411107824 */ /* 0x000fcc00078e0200 */
[----:B------:R-:W5:Y:S01]  /*0ed0*/  LDL R16, [R16+0x4] ;  /* 0x0000040010107983 */ /* 0x000f620000100800 */
[----:B------:R-:W-:Y:S01]  /*0ee0*/  IMAD.SHL.U32 R18, R17, 0x20, RZ ;  /* 0x0000002011127824 */ /* 0x000fe200078e00ff */
[----:B------:R-:W-:-:S06]  /*0ef0*/  UMOV UR4, URZ ;  /* 0x000000ff00047c82 */ /* 0x000fcc0008000000 */
.L_x_14:
        /* <DEDUP_REMOVED lines=181> */
[----:B------:R-:W-:Y:S05]  /*1a50*/  @P0 BRA `(.L_x_11) ;  /* 0x0000000800fc0947 */ /* 0x000fea0003800000 */
[----:B------:R-:W-:Y:S01]  /*1a60*/  UMOV UR4, URZ ;  /* 0x000000ff00047c82 */ /* 0x000fe20008000000 */
[----:B------:R-:W-:Y:S01]  /*1a70*/  UMOV UR5, URZ ;  /* 0x000000ff00057c82 */ /* 0x000fe20008000000 */
[----:B------:R-:W-:Y:S02]  /*1a80*/  IMAD.MOV.U32 R17, RZ, RZ, RZ ;  /* 0x000000ffff117224 */ /* 0x000fe400078e00ff */
[----:B--2---:R-:W-:Y:S02]  /*1a90*/  IMAD.MOV.U32 R7, RZ, RZ, RZ ;  /* 0x000000ffff077224 */ /* 0x004fe400078e00ff */
[----:B------:R-:W-:Y:S02]  /*1aa0*/  IMAD.U32 R3, RZ, RZ, UR4 ;  /* 0x00000004ff037e24 */ /* 0x000fe4000f8e00ff */
[----:B------:R-:W-:Y:S02]  /*1ab0*/  IMAD.U32 R2, RZ, RZ, UR5 ;  /* 0x00000005ff027e24 */ /* 0x000fe4000f8e00ff */
[----:B------:R-:W-:-:S02]  /*1ac0*/  IMAD.U32 R5, RZ, RZ, UR4 ;  /* 0x00000004ff057e24 */ /* 0x000fc4000f8e00ff */
[----:B------:R-:W-:-:S07]  /*1ad0*/  IMAD.U32 R4, RZ, RZ, UR5 ;  /* 0x00000005ff047e24 */ /* 0x000fce000f8e00ff */
.L_x_17:
[----:B------:R-:W-:-:S06]  /*1ae0*/  IMAD R16, R17, 0x4, R0 ;  /* 0x0000000411107824 */ /* 0x000fcc00078e0200 */
[----:B------:R-:W5:Y:S01]  /*1af0*/  LDL R16, [R16+0x4] ;  /* 0x0000040010107983 */ /* 0x000f620000100800 */
[----:B------:R-:W-:Y:S01]  /*1b00*/  IMAD.SHL.U32 R18, R17, 0x20, RZ ;  /* 0x0000002011127824 */ /* 0x000fe200078e00ff */
[----:B------:R-:W-:-:S06]  /*1b10*/  UMOV UR4, URZ ;  /* 0x000000ff00047c82 */ /* 0x000fcc0008000000 */
.L_x_16:
        /* <DEDUP_REMOVED lines=10> */
[----:B------:R-:W4:Y:S04]  /*1bc0*/  @!P0 LDG.E R19, desc[UR8][R12.64+0x4] ;  /* 0x000004080c138981 */ /* 0x000f28000c1e1900 */
[----:B------:R-:W4:Y:S04]  /*1bd0*/  @!P0 LDG.E R21, desc[UR8][R12.64+0xc] ;  /* 0x00000c080c158981 */ /* 0x000f28000c1e1900 */
[----:B------:R-:W4:Y:S04]  /*1be0*/  @P3 LDG.E R26, desc[UR8][R12.64+0x4c] ;  /* 0x00004c080c1a3981 */ /* 0x000f28000c1e1900 */
[----:B------:R-:W4:Y:S04]  /*1bf0*/  @P2 LDG.E R25, desc[UR8][R12.64+0x2c] ;  /* 0x00002c080c192981 */ /* 0x000f28000c1e1900 */
[----:B------:R-:W4:Y:S04]  /*1c00*/  @P4 LDG.E R28, desc[UR8][R12.64+0x60] ;  /* 0x000060080c1c4981 */ /* 0x000f28000c1e1900 */
[----:B------:R-:W4:Y:S01]  /*1c10*/  @P2 LDG.E R27, desc[UR8][R12.64+0x34] ;  /* 0x000034080c1b2981 */ /* 0x000f22000c1e1900 */
[----:B--2---:R-:W-:-:S03]  /*1c20*/  @!P0 LOP3.LUT R3, R3, R20, RZ, 0x3c, !PT ;  /* 0x0000001403038212 */ /* 0x004fc600078e3cff */
[----:B------:R-:W2:Y:S01]  /*1c30*/  @!P0 LDG.E R20, desc[UR8][R12.64] ;  /* 0x000000080c148981 */ /* 0x000ea2000c1e1900 */
[----:B---3--:R-:W-:-:S03]  /*1c40*/  @P1 LOP3.LUT R3, R3, R22, RZ, 0x3c, !PT ;  /* 0x0000001603031212 */ /* 0x008fc600078e3cff */
[----:B------:R-:W3:Y:S01]  /*1c50*/  @!P0 LDG.E R22, desc[UR8][R12.64+0x8] ;  /* 0x000008080c168981 */ /* 0x000ee2000c1e1900 */
[----:B----4-:R-:W-:-:S03]  /*1c60*/  @P2 LOP3.LUT R3, R3, R24, RZ, 0x3c, !PT ;  /* 0x0000001803032212 */ /* 0x010fc600078e3cff */
[----:B------:R-:W4:Y:S01]  /*1c70*/  @P1 LDG.E R24, desc[UR8][R12.64+0x14] ;  /* 0x000014080c181981 */ /* 0x000f22000c1e1900 */
[----:B------:R-:W-:-:S03]  /*1c80*/  @!P0 LOP3.LUT R4, R4, R19, RZ, 0x3c, !PT ;  /* 0x0000001304048212 */ /* 0x000fc600078e3cff */
[----:B------:R-:W4:Y:S01]  /*1c90*/  @P1 LDG.E R19, desc[UR8][R12.64+0x18] ;  /* 0x000018080c131981 */ /* 0x000f22000c1e1900 */
[----:B------:R-:W-:-:S03]  /*1ca0*/  @!P0 LOP3.LUT R2, R2, R21, RZ, 0x3c, !PT ;  /* 0x0000001502028212 */ /* 0x000fc600078e3cff */
[----:B------:R-:W4:Y:S01]  /*1cb0*/  @P1 LDG.E R21, desc[UR8][R12.64+0x20] ;  /* 0x000020080c151981 */ /* 0x000f22000c1e1900 */
[----:B------:R-:W-:-:S03]  /*1cc0*/  @P3 LOP3.LUT R3, R3, R26, RZ, 0x3c, !PT ;  /* 0x0000001a03033212 */ /* 0x000fc600078e3cff */
        /* <DEDUP_REMOVED lines=20> */
[----:B------:R-:W-:Y:S01]  /*1e10*/  @P2 LOP3.LUT R2, R2, R27, RZ, 0x3c, !PT ;  /* 0x0000001b02022212 */ /* 0x000fe200078e3cff */
[----:B------:R-:W4:Y:S01]  /*1e20*/  @P6 LDG.E R28, desc[UR8][R12.64+0x88] ;  /* 0x000088080c1c6981 */ /* 0x000f22000c1e1900 */
[----:B------:R-:W-:Y:S02]  /*1e30*/  @P5 LOP3.LUT R3, R3, R26, RZ, 0x3c, !PT ;  /* 0x0000001a03035212 */ /* 0x000fe400078e3cff */
[----:B------:R-:W-:Y:S01]  /*1e40*/  @P3 LOP3.LUT R4, R4, R19, RZ, 0x3c, !PT ;  /* 0x0000001304043212 */ /* 0x000fe200078e3cff */
[----:B------:R-:W4:Y:S01]  /*1e50*/  @P4 LDG.E R26, desc[UR8][R12.64+0x58] ;  /* 0x000058080c1a4981 */ /* 0x000f22000c1e1900 */
[----:B------:R-:W-:-:S03]  /*1e60*/  @P3 LOP3.LUT R2, R2, R21, RZ, 0x3c, !PT ;  /* 0x0000001502023212 */ /* 0x000fc600078e3cff */
[----:B------:R-:W4:Y:S01]  /*1e70*/  @P4 LDG.E R19, desc[UR8][R12.64+0x5c] ;  /* 0x00005c080c134981 */ /* 0x000f22000c1e1900 */
[----:B------:R-:W-:-:S03]  /*1e80*/  @P4 LOP3.LUT R4, R4, R25, RZ, 0x3c, !PT ;  /* 0x0000001904044212 */ /* 0x000fc600078e3cff */
[----:B------:R-:W4:Y:S04]  /*1e90*/  @P5 LDG.E R21, desc[UR8][R12.64+0x68] ;  /* 0x000068080c155981 */ /* 0x000f28000c1e1900 */
[----:B------:R-:W4:Y:S01]  /*1ea0*/  @P5 LDG.E R25, desc[UR8][R12.64+0x70] ;  /* 0x000070080c195981 */ /* 0x000f22000c1e1900 */
[----:B------:R-:W-:-:S03]  /*1eb0*/  LOP3.LUT P0, RZ, R23, 0x80, RZ, 0xc0, !PT ;  /* 0x0000008017ff7812 */ /* 0x000fc6000780c0ff */
        /* <DEDUP_REMOVED lines=25> */
[----:B------:R-:W-:Y:S02]  /*2050*/  @P0 LOP3.LUT R4, R4, R21, RZ, 0x3c, !PT ;  /* 0x0000001504040212 */ /* 0x000fe400078e3cff */
[----:B------:R-:W-:-:S02]  /*2060*/  @P0 LOP3.LUT R2, R2, R25, RZ, 0x3c, !PT ;  /* 0x0000001902020212 */ /* 0x000fc400078e3cff */
[----:B--2---:R-:W-:Y:S02]  /*2070*/  @P6 LOP3.LUT R5, R5, R20, RZ, 0x3c, !PT ;  /* 0x0000001405056212 */ /* 0x004fe400078e3cff */
[----:B---3--:R-:W-:Y:S02]  /*2080*/  @P0 LOP3.LUT R7, R7, R22, RZ, 0x3c, !PT ;  /* 0x0000001607070212 */ /* 0x008fe400078e3cff */
        /* <DEDUP_REMOVED lines=30> */
[----:B----4-:R-:W-:Y:S02]  /*2270*/  @P0 LOP3.LUT R5, R5, R22, RZ, 0x3c, !PT ;  /* 0x0000001605050212 */ /* 0x010fe400078e3cff */
[----:B------:R-:W-:Y:S01]  /*2280*/  LOP3.LUT P0, RZ, R23, 0x8000, RZ, 0xc0, !PT ;  /* 0x0000800017ff7812 */ /* 0x000fe2000780c0ff */
[----:B------:R-:W4:Y:S01]  /*2290*/  @P2 LDG.E R22, desc[UR8][R12.64+0xd0] ;  /* 0x0000d0080c162981 */ /* 0x000f22000c1e1900 */
[----:B------:R-:W-:-:S03]  /*22a0*/  @P1 LOP3.LUT R5, R5, R26, RZ, 0x3c, !PT ;  /* 0x0000001a05051212 */ /* 0x000fc600078e3cff */
[----:B------:R-:W4:Y:S01]  /*22b0*/  @P2 LDG.E R23, desc[UR8][R12.64+0xd4] ;  /* 0x0000d4080c172981 */ /* 0x000f22000c1e1900 */
[----:B------:R-:W-:-:S03]  /*22c0*/  @P1 LOP3.LUT R2, R2, R19, RZ, 0x3c, !PT ;  /* 0x0000001302021212 */ /* 0x000fc600078e3cff */
[----:B------:R-:W4:Y:S01]  /*22d0*/  @P3 LDG.E R26, desc[UR8][R12.64+0xe4] ;  /* 0x0000e4080c1a3981 */ /* 0x000f22000c1e1900 */
[----:B------:R-:W-:-:S03]  /*22e0*/  @P1 LOP3.LUT R4, R4, R25, RZ, 0x3c, !PT ;  /* 0x0000001904041212 */ /* 0x000fc600078e3cff */
[----:B------:R-:W4:Y:S04]  /*22f0*/  @P3 LDG.E R25, desc[UR8][R12.64+0xe0] ;  /* 0x0000e0080c193981 */ /* 0x000f28000c1e1900 */
        /* <DEDUP_REMOVED lines=35> */
[----:B------:R-:W-:-:S04]  /*2530*/  UIADD3 UR4, UPT, UPT, UR4, 0x10, URZ ;  /* 0x0000001004047890 */ /* 0x000fc8000fffe0ff */
[----:B------:R-:W-:Y:S01]  /*2540*/  UISETP.NE.AND UP0, UPT, UR4, 0x20, UPT ;  /* 0x000000200400788c */ /* 0x000fe2000bf05270 */
[----:B------:R-:W-:Y:S02]  /*2550*/  @P6 LOP3.LUT R4, R4, R21, RZ, 0x3c, !PT ;  /* 0x0000001504046212 */ /* 0x000fe400078e3cff */
[----:B------:R-:W-:Y:S02]  /*2560*/  @P0 LOP3.LUT R3, R3, R28, RZ, 0x3c, !PT ;  /* 0x0000001c03030212 */ /* 0x000fe400078e3cff */
[----:B--2---:R-:W-:-:S04]  /*2570*/  @P6 LOP3.LUT R7, R7, R20, RZ, 0x3c, !PT ;  /* 0x0000001407076212 */ /* 0x004fc800078e3cff */
[----:B---3--:R-:W-:Y:S02]  /*2580*/  @P0 LOP3.LUT R7, R7, R24, RZ, 0x3c, !PT ;  /* 0x0000001807070212 */ /* 0x008fe400078e3cff */
[----:B----4-:R-:W-:Y:S02]  /*2590*/  @P6 LOP3.LUT R5, R5, R22, RZ, 0x3c, !PT ;  /* 0x0000001605056212 */ /* 0x010fe400078e3cff */
[----:B------:R-:W-:Y:S02]  /*25a0*/  @P6 LOP3.LUT R2, R2, R23, RZ, 0x3c, !PT ;  /* 0x0000001702026212 */ /* 0x000fe400078e3cff */
[----:B------:R-:W-:Y:S02]  /*25b0*/  @P0 LOP3.LUT R5, R5, R26, RZ, 0x3c, !PT ;  /* 0x0000001a05050212 */ /* 0x000fe400078e3cff */
[----:B------:R-:W-:Y:S02]  /*25c0*/  @P0 LOP3.LUT R2, R2, R25, RZ, 0x3c, !PT ;  /* 0x0000001902020212 */ /* 0x000fe400078e3cff */
[----:B------:R-:W-:Y:S01]  /*25d0*/  @P0 LOP3.LUT R4, R4, R19, RZ, 0x3c, !PT ;  /* 0x0000001304040212 */ /* 0x000fe200078e3cff */
[----:B------:R-:W-:Y:S06]  /*25e0*/  BRA.U UP0, `(.L_x_16) ;  /* 0xfffffff5004c7547 */ /* 0x000fec000b83ffff */
[----:B------:R-:W-:-:S05]  /*25f0*/  VIADD R17, R17, 0x1 ;  /* 0x0000000111117836 */ /* 0x000fca0000000000 */
[----:B------:R-:W-:-:S13]  /*2600*/  ISETP.NE.AND P0, PT, R17, 0x5, PT ;  /* 0x000000051100780c */ /* 0x000fda0003f05270 */
[----:B------:R-:W-:Y:S05]  /*2610*/  @P0 BRA `(.L_x_17) ;  /* 0xfffffff400300947 */ /* 0x000fea000383ffff */
[----:B------:R3:W-:Y:S04]  /*2620*/  STL [R1+0x4], R7 ;  /* 0x0000040701007387 */ /* 0x0007e80000100800 */
[----:B------:R3:W-:Y:S04]  /*2630*/  STL.64 [R1+0x8], R4 ;  /* 0x0000080401007387 */ /* 0x0007e80000100a00 */
[----:B------:R3:W-:Y:S02]  /*2640*/  STL.64 [R1+0x10], R2 ;  /* 0x0000100201007387 */ /* 0x0007e40000100a00 */
.L_x_11:
[----:B------:R-:W-:Y:S05]  /*2650*/  BSYNC.RECONVERGENT B1 ;  /* 0x0000000000017941 */ /* 0x000fea0003800200 */
.L_x_10:
[C---:B------:R-:W-:Y:S01]  /*2660*/  ISETP.GE.U32.AND P0, PT, R14.reuse, 0x4, PT ;  /* 0x000000040e00780c */ /* 0x040fe20003f06070 */
[----:B------:R-:W-:Y:S01]  /*2670*/  VIADD R9, R9, 0x1 ;  /* 0x0000000109097836 */ /* 0x000fe20000000000 */
[--C-:B------:R-:W-:Y:S02]  /*2680*/  SHF.R.U64 R14, R14, 0x2, R15.reuse ;  /* 0x000000020e0e7819 */ /* 0x100fe4000000120f */
[----:B------:R-:W-:Y:S02]  /*2690*/  ISETP.GE.U32.AND.EX P0, PT, R15, RZ, PT, P0 ;  /* 0x000000ff0f00720c */ /* 0x000fe40003f06100 */
[----:B------:R-:W-:-:S11]  /*26a0*/  SHF.R.U32.HI R15, RZ, 0x2, R15 ;  /* 0x00000002ff0f7819 */ /* 0x000fd6000001160f */
[----:B------:R-:W-:Y:S05]  /*26b0*/  @P0 BRA `(.L_x_18) ;  /* 0xffffffd800cc0947 */ /* 0x000fea000383ffff */
.L_x_9:
[----:B------:R-:W-:Y:S05]  /*26c0*/  BSYNC.RECONVERGENT B0 ;  /* 0x0000000000007941 */ /* 0x000fea0003800200 */
.L_x_8:
[----:B------:R-:W4:Y:S02]  /*26d0*/  LDCU.64 UR4, c[0x0][0x3a8] ;  /* 0x00007500ff0477ac */ /* 0x000f240008000a00 */
[----:B----4-:R-:W-:-:S04]  /*26e0*/  UISETP.NE.U32.AND UP0, UPT, UR4, URZ, UPT ;  /* 0x000000ff0400728c */ /* 0x010fc8000bf05070 */
[----:B------:R-:W-:-:S09]  /*26f0*/  UISETP.NE.AND.EX UP0, UPT, UR5, URZ, UPT, UP0 ;  /* 0x000000ff0500728c */ /* 0x000fd2000bf05300 */
[----:B------:R-:W-:Y:S05]  /*2700*/  BRA.U !UP0, `(.L_x_19) ;  /* 0x0000002508507547 */ /* 0x000fea000b800000 */
[----:B------:R-:W-:Y:S01]  /*2710*/  IMAD.MOV.U32 R9, RZ, RZ, RZ ;  /* 0x000000ffff097224 */ /* 0x000fe200078e00ff */
[----:B------:R-:W4:Y:S01]  /*2720*/  LDCU.64 UR6, c[0x0][0x3a8] ;  /* 0x00007500ff0677ac */ /* 0x000f220008000a00 */
[----:B------:R-:W-:-:S05]  /*2730*/  NOP ;  /* 0x0000000000007918 */ /* 0x000fca0000000000 */
.L_x_27:
[----:B----4-:R-:W-:-:S04]  /*2740*/  ULOP3.LUT UR10, UR6, 0x3, URZ, 0xc0, !UPT ;  /* 0x00000003060a7892 */ /* 0x010fc8000f8ec0ff */
[----:B------:R-:W-:-:S04]  /*2750*/  UISETP.NE.U32.AND UP0, UPT, UR10, URZ, UPT ;  /* 0x000000ff0a00728c */ /* 0x000fc8000bf05070 */
[----:B------:R-:W-:-:S09]  /*2760*/  UISETP.NE.AND.EX UP0, UPT, URZ, URZ, UPT, UP0 ;  /* 0x000000ffff00728c */ /* 0x000fd2000bf05300 */
[----:B------:R-:W-:Y:S05]  /*2770*/  BRA.U !UP0, `(.L_x_20) ;  /* 0x0000002508147547 */ /* 0x000fea000b800000 */
[----:B------:R-:W4:Y:S01]  /*2780*/  LDC.64 R10, c[0x4][0x8] ;  /* 0x01000200ff0a7b82 */ /* 0x000f220000000a00 */
[----:B------:R-:W-:Y:S01]  /*2790*/  UMOV UR4, URZ ;  /* 0x000000ff00047c82 */ /* 0x000fe20008000000 */
[----:B------:R-:W-:Y:S01]  /*27a0*/  UMOV UR5, URZ ;  /* 0x000000ff00057c82 */ /* 0x000fe20008000000 */
[----:B------:R-:W-:Y:S02]  /*27b0*/  IMAD.MOV.U32 R15, RZ, RZ, RZ ;  /* 0x000000ffff0f7224 */ /* 0x000fe400078e00ff */
[----:B0123--:R-:W-:Y:S02]  /*27c0*/  IMAD.MOV.U32 R7, RZ, RZ, RZ ;  /* 0x000000ffff077224 */ /* 0x00ffe400078e00ff */
[----:B------:R-:W-:Y:S02]  /*27d0*/  IMAD.U32 R3, RZ, RZ, UR4 ;  /* 0x00000004ff037e24 */ /* 0x000fe4000f8e00ff */
[----:B------:R-:W-:Y:S02]  /*27e0*/  IMAD.U32 R2, RZ, RZ, UR5 ;  /* 0x00000005ff027e24 */ /* 0x000fe4000f8e00ff */
[----:B------:R-:W-:-:S02]  /*27f0*/  IMAD.U32 R5, RZ, RZ, UR4 ;  /* 0x00000004ff057e24 */ /* 0x000fc4000f8e00ff */
[----:B------:R-:W-:Y:S02]  /*2800*/  IMAD.U32 R4, RZ, RZ, UR5 ;  /* 0x00000005ff047e24 */ /* 0x000fe4000f8e00ff */
[----:B----4-:R-:W-:-:S07]  /*2810*/  IMAD.WIDE.U32 R10, R9, 0xc80, R10 ;  /* 0x00000c80090a7825 */ /* 0x010fce00078e000a */
.L_x_22:
[----:B------:R-:W-:-:S06]  /*2820*/  IMAD R14, R15, 0x4, R0 ;  /* 0x000000040f0e7824 */ /* 0x000fcc00078e0200 */
[----:B------:R-:W5:Y:S01]  /*2830*/  LDL R14, [R14+0x4] ;  /* 0x000004000e0e7983 */ /* 0x000f620000100800 */
[----:B------:R-:W-:Y:S02]  /*2840*/  IMAD.SHL.U32 R16, R15, 0x20, RZ ;  /* 0x000000200f107824 */ /* 0x000fe400078e00ff */
[----:B------:R-:W-:-:S07]  /*2850*/  IMAD.MOV.U32 R17, RZ, RZ, RZ ;  /* 0x000000ffff117224 */ /* 0x000fce00078e00ff */
.L_x_21:
[----:B-----5:R-:W-:Y:S01]  /*2860*/  SHF.R.U32.HI R23, RZ, R17, R14 ;  /* 0x00000011ff177219 */ /* 0x020fe2000001160e */
[----:B------:R-:W-:-:S03]  /*2870*/  IMAD.IADD R12, R16, 0x1, R17 ;  /* 0x00000001100c7824 */ /* 0x000fc600078e0211 */
        /* <DEDUP_REMOVED lines=9> */
[----:B------:R-:W4:Y:S04]  /*2910*/  @P4 LDG.E R28, desc[UR8][R12.64+0x60] ;  /* 0x000060080c1c4981 */ /* 0x000f28000c1e1900 */
[----:B------:R-:W4:Y:S04]  /*2920*/  @!P0 LDG.E R18, desc[UR8][R12.64] ;  /* 0x000000080c128981 */ /* 0x000f28000c1e1900 */
[----:B------:R-:W4:Y:S04]  /*2930*/  @!P0 LDG.E R19, desc[UR8][R12.64+0x4] ;  /* 0x000004080c138981 */ /* 0x000f28000c1e1900 */
[----:B------:R-:W4:Y:S04]  /*2940*/  @P5 LDG.E R21, desc[UR8][R12.64+0x74] ;  /* 0x000074080c155981 */ /* 0x000f28000c1e1900 */
[----:B------:R-:W4:Y:S04]  /*2950*/  @P1 LDG.E R25, desc[UR8][R12.64+0x20] ;  /* 0x000020080c191981 */ /* 0x000f28000c1e1900 */
[----:B------:R-:W4:Y:S01]  /*2960*/  @P3 LDG.E R27, desc[UR8][R12.64+0x48] ;  /* 0x000048080c1b3981 */ /* 0x000f22000c1e1900 */
[----:B--2---:R-:W-:-:S03]  /*2970*/  @!P0 LOP3.LUT R3, R3, R20, RZ, 0x3c, !PT ;  /* 0x0000001403038212 */ /* 0x004fc600078e3cff */
[----:B------:R-:W2:Y:S01]  /*2980*/  @P1 LDG.E R20, desc[UR8][R12.64+0x14] ;  /* 0x000014080c141981 */ /* 0x000ea2000c1e1900 */
[----:B---3--:R-:W-:-:S03]  /*2990*/  @P1 LOP3.LUT R3, R3, R22, RZ, 0x3c, !PT ;  /* 0x0000001603031212 */ /* 0x008fc600078e3cff */
[----:B------:R-:W3:Y:S01]  /*29a0*/  @P1 LDG.E R22, desc[UR8][R12.64+0x1c] ;  /* 0x00001c080c161981 */ /* 0x000ee2000c1e1900 */
[----:B----4-:R-:W-:-:S03]  /*29b0*/  @P2 LOP3.LUT R3, R3, R24, RZ, 0x3c, !PT ;  /* 0x0000001803032212 */ /* 0x010fc600078e3cff */
[----:B------:R-:W4:Y:S01]  /*29c0*/  @P2 LDG.E R24, desc[UR8][R12.64+0x28] ;  /* 0x000028080c182981 */ /* 0x000f22000c1e1900 */
[----:B------:R-:W-:-:S03]  /*29d0*/  @P3 LOP3.LUT R3, R3, R26, RZ, 0x3c, !PT ;  /* 0x0000001a03033212 */ /* 0x000fc600078e3cff */
[----:B------:R-:W3:Y:S01]  /*29e0*/  @P6 LDG.E R26, desc[UR8][R12.64+0x88] ;  /* 0x000088080c1a6981 */ /* 0x000ee2000c1e1900 */
[----:B------:R-:W-:Y:S02]  /*29f0*/  @P4 LOP3.LUT R3, R3, R28, RZ, 0x3c, !PT ;  /* 0x0000001c03034212 */ /* 0x000fe400078e3cff */
[----:B------:R-:W-:Y:S02]  /*2a00*/  @!P0 LOP3.LUT R7, R7, R18, RZ, 0x3c, !PT ;  /* 0x0000001207078212 */ /* 0x000fe400078e3cff */
[----:B------:R-:W3:Y:S01]  /*2a10*/  @!P0 LDG.E R18, desc[UR8][R12.64+0x8] ;  /* 0x000008080c128981 */ /* 0x000ee2000c1e1900 */
[----:B------:R-:W-:-:S03]  /*2a20*/  @!P0 LOP3.LUT R4, R4, R19, RZ, 0x3c, !PT ;  /* 0x0000001304048212 */ /* 0x000fc600078e3cff */
[----:B------:R-:W3:Y:S01]  /*2a30*/  @!P0 LDG.E R19, desc[UR8][R12.64+0xc] ;  /* 0x00000c080c138981 */ /* 0x000ee2000c1e1900 */
[----:B------:R-:W-:-:S03]  /*2a40*/  @P5 LOP3.LUT R3, R3, R21, RZ, 0x3c, !PT ;  /* 0x0000001503035212 */ /* 0x000fc600078e3cff */
[----:B------:R-:W3:Y:S01]  /*2a50*/  @P1 LDG.E R21, desc[UR8][R12.64+0x18] ;  /* 0x000018080c151981 */ /* 0x000ee2000c1e1900 */
[----:B--2---:R-:W-:-:S03]  /*2a60*/  @P1 LOP3.LUT R7, R7, R20, RZ, 0x3c, !PT ;  /* 0x0000001407071212 */ /* 0x004fc600078e3cff */
[----:B------:R-:W2:Y:S01]  /*2a70*/  @P3 LDG.E R20, desc[UR8][R12.64+0x3c] ;  /* 0x00003c080c143981 */ /* 0x000ea2000c1e1900 */
[----:B----4-:R-:W-:-:S03]  /*2a80*/  @P2 LOP3.LUT R7, R7, R24, RZ, 0x3c, !PT ;  /* 0x0000001807072212 */ /* 0x010fc600078e3cff */
[----:B------:R-:W4:Y:S01]  /*2a90*/  @P4 LDG.E R24, desc[UR8][R12.64+0x50] ;  /* 0x000050080c184981 */ /* 0x000f22000c1e1900 */
[----:B---3--:R-:W-:-:S03]  /*2aa0*/  @!P0 LOP3.LUT R5, R5, R18, RZ, 0x3c, !PT ;  /* 0x0000001205058212 */ /* 0x008fc600078e3cff */
[----:B------:R-:W3:Y:S01]  /*2ab0*/  @P2 LDG.E R18, desc[UR8][R12.64+0x30] ;  /* 0x000030080c122981 */ /* 0x000ee2000c1e1900 */
[----:B------:R-:W-:-:S03]  /*2ac0*/  @!P0 LOP3.LUT R2, R2, R19, RZ, 0x3c, !PT ;  /* 0x0000001302028212 */ /* 0x000fc600078e3cff */
[----:B------:R-:W3:Y:S01]  /*2ad0*/  @P2 LDG.E R19, desc[UR8][R12.64+0x2c] ;  /* 0x00002c080c132981 */ /* 0x000ee2000c1e1900 */
[----:B------:R-:W-:-:S03]  /*2ae0*/  @P1 LOP3.LUT R4, R4, R21, RZ, 0x3c, !PT ;  /* 0x0000001504041212 */ /* 0x000fc600078e3cff */
[----:B------:R-:W3:Y:S01]  /*2af0*/  @P2 LDG.E R21, desc[UR8][R12.64+0x34] ;  /* 0x000034080c152981 */ /* 0x000ee2000c1e1900 */
[----:B------:R-:W-:Y:S02]  /*2b00*/  @P1 LOP3.LUT R5, R5, R22, RZ, 0x3c, !PT ;  /* 0x0000001605051212 */ /* 0x000fe400078e3cff */
[----:B------:R-:W-:Y:S01]  /*2b10*/  @P1 LOP3.LUT R2, R2, R25, RZ, 0x3c, !PT ;  /* 0x0000001902021212 */ /* 0x000fe200078e3cff */
[----:B------:R-:W3:Y:S04]  /*2b20*/  @P3 LDG.E R22, desc[UR8][R12.64+0x44] ;  /* 0x000044080c163981 */ /* 0x000ee8000c1e1900 */
[----:B------:R-:W3:Y:S01]  /*2b30*/  @P3 LDG.E R25, desc[UR8][R12.64+0x40] ;  /* 0x000040080c193981 */ /* 0x000ee2000c1e1900 */
[----:B--2---:R-:W-:-:S03]  /*2b40*/  @P3 LOP3.LUT R7, R7, R20, RZ, 0x3c, !PT ;  /* 0x0000001407073212 */ /* 0x004fc600078e3cff */
[----:B------:R-:W2:Y:S01]  /*2b50*/  @P5 LDG.E R20, desc[UR8][R12.64+0x64] ;  /* 0x000064080c145981 */ /* 0x000ea2000c1e1900 */
[----:B----4-:R-:W-:-:S03]  /*2b60*/  @P4 LOP3.LUT R7, R7, R24, RZ, 0x3c, !PT ;  /* 0x0000001807074212 */ /* 0x010fc600078e3cff */
[----:B------:R-:W4:Y:S01]  /*2b70*/  @P6 LDG.E R24, desc[UR8][R12.64+0x78] ;  /* 0x000078080c186981 */ /* 0x000f22000c1e1900 */
[----:B---3--:R-:W-:-:S03]  /*2b80*/  @P2 LOP3.LUT R5, R5, R18, RZ, 0x3c, !PT ;  /* 0x0000001205052212 */ /* 0x008fc600078e3cff */
[----:B------:R-:W3:Y:S01]  /*2b90*/  @P4 LDG.E R18, desc[UR8][R12.64+0x58] ;  /* 0x000058080c124981 */ /* 0x000ee2000c1e1900 */
[----:B------:R-:W-:-:S03]  /*2ba0*/  @P2 LOP3.LUT R4, R4, R19, RZ, 0x3c, !PT ;  /* 0x0000001304042212 */ /* 0x000fc600078e3cff */
[----:B------:R-:W3:Y:S01]  /*2bb0*/  @P4 LDG.E R19, desc[UR8][R12.64+0x54] ;  /* 0x000054080c134981 */ /* 0x000ee2000c1e1900 */
[----:B------:R-:W-:-:S03]  /*2bc0*/  @P2 LOP3.LUT R2, R2, R21, RZ, 0x3c, !PT ;  /* 0x0000001502022212 */ /* 0x000fc600078e3cff */
[----:B------:R-:W3:Y:S01]  /*2bd0*/  @P4 LDG.E R21, desc[UR8][R12.64+0x5c] ;  /* 0x00005c080c154981 */ /* 0x000ee2000c1e1900 */
[----:B------:R-:W-:Y:S02]  /*2be0*/  @P3 LOP3.LUT R5, R5, R22, RZ, 0x3c, !PT ;  /* 0x0000001605053212 */ /* 0x000fe400078e3cff */
[----:B------:R-:W-:Y:S01]  /*2bf0*/  @P3 LOP3.LUT R2, R2, R27, RZ, 0x3c, !PT ;  /* 0x0000001b02023212 */ /* 0x000fe200078e3cff */
[----:B------:R-:W3:Y:S01]  /*2c00*/  @P5 LDG.E R22, desc[UR8][R12.64+0x6c] ;  /* 0x00006c080c165981 */ /* 0x000ee2000c1e1900 */
[----:B------:R-:W-:-:S03]  /*2c10*/  @P3 LOP3.LUT R4, R4, R25, RZ, 0x3c, !PT ;  /* 0x0000001904043212 */ /* 0x000fc600078e3cff */
[----:B------:R-:W3:Y:S04]  /*2c20*/  @P5 LDG.E R25, desc[UR8][R12.64+0x68] ;  /* 0x000068080c195981 */ /* 0x000ee8000c1e1900 */
[----:B------:R-:W3:Y:S01]  /*2c30*/  @P5 LDG.E R27, desc[UR8][R12.64+0x70] ;  /* 0x000070080c1b5981 */ /* 0x000ee2000c1e1900 */
[----:B------:R-:W-:Y:S02]  /*2c40*/  LOP3.LUT P0, RZ, R23, 0x80, RZ, 0xc0, !PT ;  /* 0x0000008017ff7812 */ /* 0x000fe4000780c0ff */
[----:B--2---:R-:W-:-:S11]  /*2c50*/  @P5 LOP3.LUT R7, R7, R20, RZ, 0x3c, !PT ;  /* 0x0000001407075212 */ /* 0x004fd600078e3cff */
        /* <DEDUP_REMOVED lines=15> */
[----:B------:R-:W-:Y:S02]  /*2d50*/  @P6 LOP3.LUT R3, R3, R26, RZ, 0x3c, !PT ;  /* 0x0000001a03036212 */ /* 0x000fe400078e3cff */
[----:B--2---:R-:W-:Y:S02]  /*2d60*/  @P0 LOP3.LUT R7, R7, R20, RZ, 0x3c, !PT ;  /* 0x0000001407070212 */ /* 0x004fe400078e3cff */
[----:B----4-:R-:W-:Y:S02]  /*2d70*/  @P0 LOP3.LUT R3, R3, R24, RZ, 0x3c, !PT ;  /* 0x0000001803030212 */ /* 0x010fe400078e3cff */
[----:B---3--:R-:W-:Y:S02]  /*2d80*/  @P6 LOP3.LUT R5, R5, R18, RZ, 0x3c, !PT ;  /* 0x0000001205056212 */ /* 0x008fe400078e3cff */
[----:B------:R-:W-:Y:S02]  /*2d90*/  @P6 LOP3.LUT R4, R4, R19, RZ, 0x3c, !PT ;  /* 0x0000001304046212 */ /* 0x000fe400078e3cff */
[----:B------:R-:W-:-:S02]  /*2da0*/  @P6 LOP3.LUT R2, R2, R21, RZ, 0x3c, !PT ;  /* 0x0000001502026212 */ /* 0x000fc400078e3cff */
[----:B------:R-:W-:Y:S02]  /*2db0*/  @P0 LOP3.LUT R5, R5, R22, RZ, 0x3c, !PT ;  /* 0x0000001605050212 */ /* 0x000fe400078e3cff */
[----:B------:R-:W-:Y:S02]  /*2dc0*/  @P0 LOP3.LUT R4, R4, R25, RZ, 0x3c, !PT ;  /* 0x0000001904040212 */ /* 0x000fe400078e3cff */
[----:B------:R-:W-:Y:S02]  /*2dd0*/  @P0 LOP3.LUT R2, R2, R27, RZ, 0x3c, !PT ;  /* 0x0000001b02020212 */ /* 0x000fe400078e3cff */
        /* <DEDUP_REMOVED lines=25> */
[----:B------:R-:W-:-:S04]  /*2f70*/  @P5 LOP3.LUT R3, R3, R28, RZ, 0x3c, !PT ;  /* 0x0000001c03035212 */ /* 0x000fc800078e3cff */
[----:B------:R-:W-:Y:S02]  /*2f80*/  @P6 LOP3.LUT R3, R3, R25, RZ, 0x3c, !PT ;  /* 0x0000001903036212 */ /* 0x000fe400078e3cff */
[----:B------:R-:W2:Y:S01]  /*2f90*/  @P2 LDG.E R25, desc[UR8][R12.64+0xcc] ;  /* 0x0000cc080c192981 */ /* 0x000ea2000c1e1900 */
[----:B---3--:R-:W-:-:S03]  /*2fa0*/  @P0 LOP3.LUT R7, R7, R20, RZ, 0x3c, !PT ;  /* 0x0000001407070212 */ /* 0x008fc600078e3cff */
[----:B------:R-:W3:Y:S01]  /*2fb0*/  @P1 LDG.E R20, desc[UR8][R12.64+0xbc] ;  /* 0x0000bc080c141981 */ /* 0x000ee2000c1e1900 */
[----:B----4-:R-:W-:Y:S02]  /*2fc0*/  @P0 LOP3.LUT R5, R5, R22, RZ, 0x3c, !PT ;  /* 0x0000001605050212 */ /* 0x010fe400078e3cff */
[----:B------:R-:W-:Y:S01]  /*2fd0*/  LOP3.LUT P0, RZ, R23, 0x8000, RZ, 0xc0, !PT ;  /* 0x0000800017ff7812 */ /* 0x000fe2000780c0ff */
[----:B------:R-:W4:Y:S04]  /*2fe0*/  @P2 LDG.E R22, desc[UR8][R12.64+0xc8] ;  /* 0x0000c8080c162981 */ /* 0x000f28000c1e1900 */
[----:B------:R-:W4:Y:S01]  /*2ff0*/  @P1 LDG.E R23, desc[UR8][R12.64+0xc0] ;  /* 0x0000c0080c171981 */ /* 0x000f22000c1e1900 */
[----:B--2---:R-:W-:-:S03]  /*3000*/  @P1 LOP3.LUT R7, R7, R18, RZ, 0x3c, !PT ;  /* 0x0000001207071212 */ /* 0x004fc600078e3cff */
[----:B------:R-:W2:Y:S01]  /*3010*/  @P5 LDG.E R18, desc[UR8][R12.64+0x10c] ;  /* 0x00010c080c125981 */ /* 0x000ea2000c1e1900 */
[----:B------:R-:W-:-:S03]  /*3020*/  @P1 LOP3.LUT R4, R4, R21, RZ, 0x3c, !PT ;  /* 0x0000001504041212 */ /* 0x000fc600078e3cff */
[----:B------:R-:W2:Y:S01]  /*3030*/  @P3 LDG.E R21, desc[UR8][R12.64+0xe8] ;  /* 0x0000e8080c153981 */ /* 0x000ea2000c1e1900 */
[----:B------:R-:W-:-:S03]  /*3040*/  @P2 LOP3.LUT R4, R4, R25, RZ, 0x3c, !PT ;  /* 0x0000001904042212 */ /* 0x000fc600078e3cff */
[----:B------:R-:W2:Y:S01]  /*3050*/  @P4 LDG.E R25, desc[UR8][R12.64+0xfc] ;  /* 0x0000fc080c194981 */ /* 0x000ea2000c1e1900 */
[----:B---3--:R-:W-:-:S03]  /*3060*/  @P1 LOP3.LUT R5, R5, R20, RZ, 0x3c, !PT ;  /* 0x0000001405051212 */ /* 0x008fc600078e3cff */
[----:B------:R-:W3:Y:S01]  /*3070*/  @P3 LDG.E R20, desc[UR8][R12.64+0xe4] ;  /* 0x0000e4080c143981 */ /* 0x000ee2000c1e1900 */
[----:B------:R-:W-:Y:S02]  /*3080*/  @P2 LOP3.LUT R5, R5, R24, RZ, 0x3c, !PT ;  /* 0x0000001805052212 */ /* 0x000fe400078e3cff */
[----:B----4-:R-:W-:Y:S01]  /*3090*/  @P2 LOP3.LUT R7, R7, R22, RZ, 0x3c, !PT ;  /* 0x0000001607072212 */ /* 0x010fe200078e3cff */
        /* <DEDUP_REMOVED lines=12> */
[----:B------:R-:W-:-:S03]  /*3160*/  @P4 LOP3.LUT R2, R2, R25, RZ, 0x3c, !PT ;  /* 0x0000001902024212 */ /* 0x000fc600078e3cff */
        /* <DEDUP_REMOVED lines=9> */
[----:B------:R-:W-:Y:S02]  /*3200*/  @P5 LOP3.LUT R5, R5, R18, RZ, 0x3c, !PT ;  /* 0x0000001205055212 */ /* 0x000fe400078e3cff */
[----:B------:R-:W-:Y:S01]  /*3210*/  @P5 LOP3.LUT R7, R7, R26, RZ, 0x3c, !PT ;  /* 0x0000001a07075212 */ /* 0x000fe200078e3cff */
[----:B------:R-:W4:Y:S01]  /*3220*/  @P0 LDG.E R18, desc[UR8][R12.64+0x12c] ;  /* 0x00012c080c120981 */ /* 0x000f22000c1e1900 */
[----:B------:R-:W-:-:S03]  /*3230*/  @P5 LOP3.LUT R4, R4, R27, RZ, 0x3c, !PT ;  /* 0x0000001b04045212 */ /* 0x000fc600078e3cff */
[----:B------:R-:W4:Y:S04]  /*3240*/  @P0 LDG.E R26, desc[UR8][R12.64+0x13c] ;  /* 0x00013c080c1a0981 */ /* 0x000f28000c1e1900 */
[----:B------:R-:W4:Y:S01]  /*3250*/  @P0 LDG.E R27, desc[UR8][R12.64+0x138] ;  /* 0x000138080c1b0981 */ /* 0x000f22000c1e1900 */
[----:B------:R-:W-:-:S05]  /*3260*/  VIADD R17, R17, 0x10 ;  /* 0x0000001011117836 */ /* 0x000fca0000000000 */
[----:B------:R-:W-:Y:S02]  /*3270*/  ISETP.NE.AND P1, PT, R17, 0x20, PT ;  /* 0x000000201100780c */ /* 0x000fe40003f25270 */
[----:B------:R-:W-:Y:S02]  /*3280*/  @P5 LOP3.LUT R2, R2, R19, RZ, 0x3c, !PT ;  /* 0x0000001302025212 */ /* 0x000fe400078e3cff */
[----:B--2---:R-:W-:-:S04]  /*3290*/  @P6 LOP3.LUT R4, R4, R21, RZ, 0x3c, !PT ;  /* 0x0000001504046212 */ /* 0x004fc800078e3cff */
[----:B------:R-:W-:Y:S02]  /*32a0*/  @P0 LOP3.LUT R4, R4, R25, RZ, 0x3c, !PT ;  /* 0x0000001904040212 */ /* 0x000fe400078e3cff */
[----:B---3--:R-:W-:Y:S02]  /*32b0*/  @P6 LOP3.LUT R7, R7, R20, RZ, 0x3c, !PT ;  /* 0x0000001407076212 */ /* 0x008fe400078e3cff */
[----:B----4-:R-:W-:Y:S02]  /*32c0*/  @P6 LOP3.LUT R5, R5, R22, RZ, 0x3c, !PT ;  /* 0x0000001605056212 */ /* 0x010fe400078e3cff */
[----:B------:R-:W-:Y:S02]  /*32d0*/  @P6 LOP3.LUT R2, R2, R23, RZ, 0x3c, !PT ;  /* 0x0000001702026212 */ /* 0x000fe400078e3cff */
[----:B------:R-:W-:Y:S02]  /*32e0*/  @P0 LOP3.LUT R5, R5, R24, RZ, 0x3c, !PT ;  /* 0x0000001805050212 */ /* 0x000fe400078e3cff */
[----:B------:R-:W-:-:S02]  /*32f0*/  @P0 LOP3.LUT R7, R7, R18, RZ, 0x3c, !PT ;  /* 0x0000001207070212 */ /* 0x000fc400078e3cff */
[----:B------:R-:W-:Y:S02]  /*3300*/  @P0 LOP3.LUT R3, R3, R26, RZ, 0x3c, !PT ;  /* 0x0000001a03030212 */ /* 0x000fe400078e3cff */
[----:B------:R-:W-:Y:S01]  /*3310*/  @P0 LOP3.LUT R2, R2, R27, RZ, 0x3c, !PT ;  /* 0x0000001b02020212 */ /* 0x000fe200078e3cff */
[----:B------:R-:W-:Y:S06]  /*3320*/  @P1 BRA `(.L_x_21) ;  /* 0xfffffff4004c1947 */ /* 0x000fec000383ffff */
[----:B------:R-:W-:-:S05]  /*3330*/  VIADD R15, R15, 0x1 ;  /* 0x000000010f0f7836 */ /* 0x000fca0000000000 */
[----:B------:R-:W-:-:S13]  /*3340*/  ISETP.NE.AND P0, PT, R15, 0x5, PT ;  /* 0x000000050f00780c */ /* 0x000fda0003f05270 */
[----:B------:R-:W-:Y:S05]  /*3350*/  @P0 BRA `(.L_x_22) ;  /* 0xfffffff400300947 */ /* 0x000fea000383ffff */
[----:B------:R4:W-:Y:S01]  /*3360*/  STL [R1+0x4], R7 ;  /* 0x0000040701007387 */ /* 0x0009e20000100800 */
[----:B------:R-:W-:-:S03]  /*3370*/  UISETP.NE.U32.AND UP0, UPT, UR10, 0x1, UPT ;  /* 0x000000010a00788c */ /* 0x000fc6000bf05070 */
[----:B------:R4:W-:Y:S01]  /*3380*/  STL.64 [R1+0x8], R4 ;  /* 0x0000080401007387 */ /* 0x0009e20000100a00 */
[----:B------:R-:W-:-:S03]  /*3390*/  UISETP.NE.AND.EX UP0, UPT, URZ, URZ, UPT, UP0 ;  /* 0x000000ffff00728c */ /* 0x000fc6000bf05300 */
[----:B------:R4:W-:Y:S06]  /*33a0*/  STL.64 [R1+0x10], R2 ;  /* 0x0000100201007387 */ /* 0x0009ec0000100a00 */
[----:B------:R-:W-:Y:S05]  /*33b0*/  BRA.U !UP0, `(.L_x_20) ;  /* 0x0000001908047547 */ /* 0x000fea000b800000 */
[----:B------:R-:W-:Y:S01]  /*33c0*/  UMOV UR4, URZ ;  /* 0x000000ff00047c82 */ /* 0x000fe20008000000 */
[----:B------:R-:W-:Y:S01]  /*33d0*/  UMOV UR5, URZ ;  /* 0x000000ff00057c82 */ /* 0x000fe20008000000 */
[----:B------:R-:W-:Y:S02]  /*33e0*/  IMAD.MOV.U32 R15, RZ, RZ, RZ ;  /* 0x000000ffff0f7224 */ /* 0x000fe400078e00ff */
[----:B----4-:R-:W-:Y:S02]  /*33f0*/  IMAD.MOV.U32 R7, RZ, RZ, RZ ;  /* 0x000000ffff077224 */ /* 0x010fe400078e00ff */
[----:B------:R-:W-:Y:S02]  /*3400*/  IMAD.U32 R3, RZ, RZ, UR4 ;  /* 0x00000004ff037e24 */ /* 0x000fe4000f8e00ff */
[----:B------:R-:W-:Y:S02]  /*3410*/  IMAD.U32 R2, RZ, RZ, UR5 ;  /* 0x00000005ff027e24 */ /* 0x000fe4000f8e00ff */
[----:B------:R-:W-:-:S02]  /*3420*/  IMAD.U32 R5, RZ, RZ, UR4 ;  /* 0x00000004ff057e24 */ /* 0x000fc4000f8e00ff */
[----:B------:R-:W-:-:S07]  /*3430*/  IMAD.U32 R4, RZ, RZ, UR5 ;  /* 0x00000005ff047e24 */ /* 0x000fce000f8e00ff */
.L_x_24:
[----:B------:R-:W-:-:S06]  /*3440*/  IMAD R14, R15, 0x4, R0 ;  /* 0x000000040f0e7824 */ /* 0x000fcc00078e0200 */
[----:B------:R-:W5:Y:S01]  /*3450*/  LDL R14, [R14+0x4] ;  /* 0x000004000e0e7983 */ /* 0x000f620000100800 */
[----:B------:R-:W-:Y:S02]  /*3460*/  IMAD.SHL.U32 R16, R15, 0x20, RZ ;  /* 0x000000200f107824 */ /* 0x000fe400078e00ff */
[----:B------:R-:W-:-:S07]  /*3470*/  IMAD.MOV.U32 R17, RZ, RZ, RZ ;  /* 0x000000ffff117224 */ /* 0x000fce00078e00ff */
.L_x_23:
        /* <DEDUP_REMOVED lines=181> */
[----:B------:R-:W-:Y:S05]  /*3fd0*/  BRA.U UP0, `(.L_x_20) ;  /* 0x0000000900fc7547 */ /* 0x000fea000b800000 */
[----:B------:R-:W-:Y:S01]  /*3fe0*/  UMOV UR4, URZ ;  /* 0x000000ff00047c82 */ /* 0x000fe20008000000 */
[----:B------:R-:W-:Y:S01]  /*3ff0*/  UMOV UR5, URZ ;  /* 0x000000ff00057c82 */ /* 0x000fe20008000000 */
[----:B------:R-:W-:Y:S02]  /*4000*/  IMAD.MOV.U32 R15, RZ, RZ, RZ ;  /* 0x000000ffff0f7224 */ /* 0x000fe400078e00ff */
[----:B0-----:R-:W-:Y:S02]  /*4010*/  IMAD.MOV.U32 R7, RZ, RZ, RZ ;  /* 0x000000ffff077224 */ /* 0x001fe400078e00ff */
[----:B------:R-:W-:Y:S02]  /*4020*/  IMAD.U32 R3, RZ, RZ, UR4 ;  /* 0x00000004ff037e24 */ /* 0x000fe4000f8e00ff */
[----:B------:R-:W-:Y:S02]  /*4030*/  IMAD.U32 R2, RZ, RZ, UR5 ;  /* 0x00000005ff027e24 */ /* 0x000fe4000f8e00ff */
[----:B------:R-:W-:-:S02]  /*4040*/  IMAD.U32 R5, RZ, RZ, UR4 ;  /* 0x00000004ff057e24 */ /* 0x000fc4000f8e00ff */
[----:B------:R-:W-:-:S07]  /*4050*/  IMAD.U32 R4, RZ, RZ, UR5 ;  /* 0x00000005ff047e24 */ /* 0x000fce000f8e00ff */
.L_x_26:
[----:B------:R-:W-:-:S06]  /*4060*/  IMAD R14, R15, 0x4, R0 ;  /* 0x000000040f0e7824 */ /* 0x000fcc00078e0200 */
[----:B------:R-:W5:Y:S01]  /*4070*/  LDL R14, [R14+0x4] ;  /* 0x000004000e0e7983 */ /* 0x000f620000100800 */
[----:B------:R-:W-:Y:S02]  /*4080*/  IMAD.SHL.U32 R16, R15, 0x20, RZ ;  /* 0x000000200f107824 */ /* 0x000fe400078e00ff */
[----:B------:R-:W-:-:S07]  /*4090*/  IMAD.MOV.U32 R17, RZ, RZ, RZ ;  /* 0x000000ffff117224 */ /* 0x000fce00078e00ff */
.L_x_25:
        /* <DEDUP_REMOVED lines=176> */
[----:B------:R0:W-:Y:S04]  /*4ba0*/  STL [R1+0x4], R7 ;  /* 0x0000040701007387 */ /* 0x0001e80000100800 */
[----:B------:R0:W-:Y:S04]  /*4bb0*/  STL.64 [R1+0x8], R4 ;  /* 0x0000080401007387 */ /* 0x0001e80000100a00 */
[----:B------:R0:W-:Y:S02]  /*4bc0*/  STL.64 [R1+0x10], R2 ;  /* 0x0000100201007387 */ /* 0x0001e40000100a00 */
.L_x_20:
[----:B------:R-:W-:Y:S01]  /*4bd0*/  UISETP.GT.U32.AND UP0, UPT, UR6, 0x3, UPT ;  /* 0x000000030600788c */ /* 0x000fe2000bf04070 */
[----:B------:R-:W-:Y:S01]  /*4be0*/  VIADD R9, R9, 0x1 ;  /* 0x0000000109097836 */ /* 0x000fe20000000000 */
[----:B------:R-:W-:Y:S02]  /*4bf0*/  USHF.R.U64 UR4, UR6, 0x2, UR7 ;  /* 0x0000000206047899 */ /* 0x000fe40008001207 */
[----:B------:R-:W-:Y:S02]  /*4c00*/  UISETP.GT.U32.AND.EX UP0, UPT, UR7, URZ, UPT, UP0 ;  /* 0x000000ff0700728c */ /* 0x000fe4000bf04100 */
[----:B------:R-:W-:-:S03]  /*4c10*/  USHF.R.U32.HI UR5, URZ, 0x2, UR7 ;  /* 0x00000002ff057899 */ /* 0x000fc60008011607 */
[----:B------:R-:W-:-:S04]  /*4c20*/  UMOV UR6, UR4 ;  /* 0x0000000400067c82 */ /* 0x000fc80008000000 */
[----:B------:R-:W-:Y:S01]  /*4c30*/  UMOV UR7, UR5 ;  /* 0x0000000500077c82 */ /* 0x000fe20008000000 */
[----:B------:R-:W-:Y:S05]  /*4c40*/  BRA.U UP0, `(.L_x_27) ;  /* 0xffffffd900bc7547 */ /* 0x000fea000b83ffff */
.L_x_19:
[----:B------:R-:W5:Y:S08]  /*4c50*/  LDC R9, c[0x0][0x39c] ;  /* 0x0000e700ff097b82 */ /* 0x000f700000000800 */
[----:B------:R-:W0:Y:S01]  /*4c60*/  LDC R11, c[0x0][0x3a8] ;  /* 0x0000ea00ff0b7b82 */ /* 0x000e220000000800 */
[----:B-----5:R-:W-:-:S13]  /*4c70*/  ISETP.GE.AND P0, PT, R9, 0x1, PT ;  /* 0x000000010900780c */ /* 0x020fda0003f06270 */
[----:B0-----:R-:W-:Y:S05]  /*4c80*/  @!P0 EXIT ;  /* 0x000000000000894d */ /* 0x001fea0003800000 */
[----:B------:R-:W0:Y:S01]  /*4c90*/  LDCU.64 UR6, c[0x0][0x390] ;  /* 0x00007200ff0677ac */ /* 0x000e220008000a00 */
[C---:B------:R-:W-:Y:S02]  /*4ca0*/  IMAD R0, R8.reuse, R9, RZ ;  /* 0x0000000908007224 */ /* 0x040fe400078e02ff */
[----:B------:R-:W-:Y:S01]  /*4cb0*/  IMAD R6, R11, 0x587c5, R6 ;  /* 0x000587c50b067824 */ /* 0x000fe200078e0206 */
[----:B------:R-:W5:Y:S01]  /*4cc0*/  LDCU.64 UR4, c[0x0][0x388] ;  /* 0x00007100ff0477ac */ /* 0x000f620008000a00 */
[----:B------:R-:W-:Y:S01]  /*4cd0*/  IMAD.MOV.U32 R9, RZ, RZ, RZ ;  /* 0x000000ffff097224 */ /* 0x000fe200078e00ff */
[----:B0-----:R-:W-:Y:S01]  /*4ce0*/  IADD3 R14, P0, PT, R8, UR6, RZ ;  /* 0x00000006080e7c10 */ /* 0x001fe2000ff1e0ff */
[----:B-----5:R-:W-:-:S03]  /*4cf0*/  UIADD3 UR4, UP0, UPT, UR4, 0x20, URZ ;  /* 0x0000002004047890 */ /* 0x020fc6000ff1e0ff */
[----:B------:R-:W-:Y:S01]  /*4d00*/  LEA.HI.X.SX32 R15, R8, UR7, 0x1, P0 ;  /* 0x00000007080f7c11 */ /* 0x000fe200080f0eff */
[----:B------:R-:W-:-:S12]  /*4d10*/  UIADD3.X UR5, UPT, UPT, URZ, UR5, URZ, UP0, !UPT ;  /* 0x00000005ff057290 */ /* 0x000fd800087fe4ff */
.L_x_42:
[----:B0-----:R-:W0:Y:S01]  /*4d20*/  LDCU UR6, c[0x0][0x398] ;  /* 0x00007300ff0677ac */ /* 0x001e220008000800 */
[----:B------:R-:W-:Y:S01]  /*4d30*/  SHF.R.U32.HI R8, RZ, 0x2, R7 ;  /* 0x00000002ff087819 */ /* 0x000fe20000011607 */
[----:B------:R-:W-:Y:S01]  /*4d40*/  BSSY.RECONVERGENT B1, `(.L_x_28) ;  /* 0x00000e6000017945 */ /* 0x000fe20003800200 */
[----:B------:R-:W-:-:S03]  /*4d50*/  ISETP.GE.AND P2, PT, R9, 0x1, PT ;  /* 0x000000010900780c */ /* 0x000fc60003f46270 */
[----:B------:R-:W-:Y:S01]  /*4d60*/  BSSY.RELIABLE B0, `(.L_x_29) ;  /* 0x00000bc000007945 */ /* 0x000fe20003800100 */
[----:B------:R-:W-:Y:S01]  /*4d70*/  LOP3.LUT R8, R8, R7, RZ, 0x3c, !PT ;  /* 0x0000000708087212 */ /* 0x000fe200078e3cff */
[----:B-1234-:R-:W-:Y:S02]  /*4d80*/  IMAD.SHL.U32 R7, R3, 0x10, RZ ;  /* 0x0000001003077824 */ /* 0x01efe400078e00ff */
[----:B------:R-:W-:Y:S02]  /*4d90*/  IMAD.MOV.U32 R16, RZ, RZ, R4 ;  /* 0x000000ffff107224 */ /* 0x000fe400078e0004 */
[----:B------:R-:W-:Y:S02]  /*4da0*/  IMAD.SHL.U32 R10, R8, 0x2, RZ ;  /* 0x00000002080a7824 */ /* 0x000fe400078e00ff */
[----:B------:R-:W-:-:S03]  /*4db0*/  IMAD.MOV.U32 R4, RZ, RZ, R2 ;  /* 0x000000ffff047224 */ /* 0x000fc600078e0002 */
[----:B------:R-:W-:Y:S01]  /*4dc0*/  LOP3.LUT R10, R8, R10, R7, 0x96, !PT ;  /* 0x0000000a080a7212 */ /* 0x000fe200078e9607 */
[----:B------:R-:W-:Y:S01]  /*4dd0*/  VIADD R8, R6, 0x587c5 ;  /* 0x000587c506087836 */ /* 0x000fe20000000000 */
[----:B0-----:R-:W0:Y:S02]  /*4de0*/  I2F.U32.RP R12, UR6 ;  /* 0x00000006000c7d06 */ /* 0x001e240008209000 */
[----:B------:R-:W-:Y:S01]  /*4df0*/  LOP3.LUT R7, R10, R3, RZ, 0x3c, !PT ;  /* 0x000000030a077212 */ /* 0x000fe200078e3cff */
[----:B------:R-:W-:Y:S01]  /*4e00*/  IMAD.MOV.U32 R10, RZ, RZ, RZ ;  /* 0x000000ffff0a7224 */ /* 0x000fe200078e00ff */
[----:B------:R-:W-:-:S03]  /*4e10*/  ISETP.NE.U32.AND P1, PT, RZ, UR6, PT ;  /* 0x00000006ff007c0c */ /* 0x000fc6000bf25070 */
[----:B------:R-:W-:Y:S01]  /*4e20*/  IMAD.MOV.U32 R2, RZ, RZ, R7 ;  /* 0x000000ffff027224 */ /* 0x000fe200078e0007 */
[----:B0-----:R-:W0:Y:S02]  /*4e30*/  MUFU.RCP R12, R12 ;  /* 0x0000000c000c7308 */ /* 0x001e240000001000 */
[----:B0-----:R-:W-:Y:S02]  /*4e40*/  VIADD R11, R12, 0xffffffe ;  /* 0x0ffffffe0c0b7836 */ /* 0x001fe40000000000 */
[----:B------:R-:W-:-:S04]  /*4e50*/  IMAD.MOV.U32 R12, RZ, RZ, R6 ;  /* 0x000000ffff0c7224 */ /* 0x000fc800078e0006 */
[----:B------:R-:W0:Y:S02]  /*4e60*/  F2I.FTZ.U32.TRUNC.NTZ R11, R11 ;  /* 0x0000000b000b7305 */ /* 0x000e24000021f000 */
[----:B0-----:R-:W-:-:S04]  /*4e70*/  IMAD.MOV R13, RZ, RZ, -R11 ;  /* 0x000000ffff0d7224 */ /* 0x001fc800078e0a0b */
[----:B------:R-:W-:-:S04]  /*4e80*/  IMAD R13, R13, UR6, RZ ;  /* 0x000000060d0d7c24 */ /* 0x000fc8000f8e02ff */
[----:B------:R-:W-:-:S04]  /*4e90*/  IMAD.HI.U32 R11, R11, R13, R10 ;  /* 0x0000000d0b0b7227 */ /* 0x000fc800078e000a */
[----:B------:R-:W-:Y:S02]  /*4ea0*/  IMAD.IADD R10, R7, 0x1, R8 ;  /* 0x00000001070a7824 */ /* 0x000fe400078e0208 */
[----:B------:R-:W-:Y:S02]  /*4eb0*/  IMAD.IADD R13, R0, 0x1, R9 ;  /* 0x00000001000d7824 */ /* 0x000fe400078e0209 */
[----:B------:R-:W-:-:S04]  /*4ec0*/  IMAD.HI.U32 R11, R11, R10, RZ ;  /* 0x0000000a0b0b7227 */ /* 0x000fc800078e00ff */
[----:B------:R-:W-:-:S04]  /*4ed0*/  IMAD.MOV R11, RZ, RZ, -R11 ;  /* 0x000000ffff0b7224 */ /* 0x000fc800078e0a0b */
[----:B------:R-:W-:Y:S02]  /*4ee0*/  IMAD R10, R11, UR6, R10 ;  /* 0x000000060b0a7c24 */ /* 0x000fe4000f8e020a */
[----:B------:R-:W-:Y:S02]  /*4ef0*/  IMAD.MOV.U32 R11, RZ, RZ, R5 ;  /* 0x000000ffff0b7224 */ /* 0x000fe400078e0005 */
[----:B------:R-:W-:Y:S01]  /*4f00*/  IMAD.MOV.U32 R5, RZ, RZ, R3 ;  /* 0x000000ffff057224 */ /* 0x000fe200078e0003 */
[----:B------:R-:W-:-:S13]  /*4f10*/  ISETP.GE.U32.AND P0, PT, R10, UR6, PT ;  /* 0x000000060a007c0c */ /* 0x000fda000bf06070 */
[----:B------:R-:W-:-:S05]  /*4f20*/  @P0 VIADD R10, R10, -UR6 ;  /* 0x800000060a0a0c36 */ /* 0x000fca0008000000 */
[----:B------:R-:W-:-:S13]  /*4f30*/  ISETP.GE.U32.AND P0, PT, R10, UR6, PT ;  /* 0x000000060a007c0c */ /* 0x000fda000bf06070 */
[----:B------:R-:W-:Y:S01]  /*4f40*/  @P0 VIADD R10, R10, -UR6 ;  /* 0x800000060a0a0c36 */ /* 0x000fe20008000000 */
[----:B------:R-:W-:Y:S01]  /*4f50*/  @!P1 LOP3.LUT R10, RZ, UR6, RZ, 0x33, !PT ;  /* 0x00000006ff0a9c12 */ /* 0x000fe2000f8e33ff */
[----:B------:R-:W-:Y:S06]  /*4f60*/  @!P2 BRA `(.L_x_30) ;  /* 0x00000008006ca947 */ /* 0x000fec0003800000 */
[C---:B------:R-:W-:Y:S01]  /*4f70*/  ISETP.GE.U32.AND P1, PT, R9.reuse, 0x10, PT ;  /* 0x000000100900780c */ /* 0x040fe20003f26070 */
[----:B------:R-:W-:Y:S01]  /*4f80*/  BSSY.RECONVERGENT B2, `(.L_x_31) ;  /* 0x0000042000027945 */ /* 0x000fe20003800200 */
[----:B------:R-:W-:Y:S01]  /*4f90*/  LOP3.LUT R20, R9, 0xf, RZ, 0xc0, !PT ;  /* 0x0000000f09147812 */ /* 0x000fe200078ec0ff */
[----:B------:R-:W-:Y:S01]  /*4fa0*/  IMAD.MOV.U32 R17, RZ, RZ, RZ ;  /* 0x000000ffff117224 */ /* 0x000fe200078e00ff */
[----:B------:R-:W-:Y:S02]  /*4fb0*/  PRMT R3, RZ, 0x7610, R3 ;  /* 0x00007610ff037816 */ /* 0x000fe40000000003 */
[----:B------:R-:W-:-:S07]  /*4fc0*/  ISETP.NE.AND P0, PT, R20, RZ, PT ;  /* 0x000000ff1400720c */ /* 0x000fce0003f05270 */
[----:B------:R-:W-:Y:S06]  /*4fd0*/  @!P1 BRA `(.L_x_32) ;  /* 0x0000000000f09947 */ /* 0x000fec0003800000 */
[----:B------:R-:W-:Y:S01]  /*4fe0*/  LOP3.LUT R17, R9, 0x7ffffff0, RZ, 0xc0, !PT ;  /* 0x7ffffff009117812 */ /* 0x000fe200078ec0ff */
[----:B------:R-:W-:Y:S01]  /*4ff0*/  IMAD.MOV.U32 R19, RZ, RZ, R0 ;  /* 0x000000ffff137224 */ /* 0x000fe200078e0000 */
[----:B------:R-:W-:-:S03]  /*5000*/  PRMT R3, RZ, 0x7610, R3 ;  /* 0x00007610ff037816 */ /* 0x000fc60000000003 */
[----:B------:R-:W-:-:S07]  /*5010*/  IMAD.MOV R22, RZ, RZ, -R17 ;  /* 0x000000ffff167224 */ /* 0x000fce00078e0a11 */
.L_x_33:
[----:B------:R-:W-:Y:S02]  /*5020*/  IMAD.U32 R6, RZ, RZ, UR4 ;  /* 0x00000004ff067e24 */ /* 0x000fe4000f8e00ff */
[----:B------:R-:W-:Y:S02]  /*5030*/  IMAD.U32 R7, RZ, RZ, UR5 ;  /* 0x00000005ff077e24 */ /* 0x000fe4000f8e00ff */
[----:B------:R-:W-:-:S05]  /*5040*/  IMAD.WIDE R6, R19, 0x4, R6 ;  /* 0x0000000413067825 */ /* 0x000fca00078e0206 */
[----:B------:R-:W2:Y:S04]  /*5050*/  LDG.E R21, desc[UR8][R6.64+-0x20] ;  /* 0xffffe00806157981 */ /* 0x000ea8000c1e1900 */
[----:B------:R-:W3:Y:S04]  /*5060*/  LDG.E R23, desc[UR8][R6.64+-0x1c] ;  /* 0xffffe40806177981 */ /* 0x000ee8000c1e1900 */
[----:B------:R-:W4:Y:S04]  /*5070*/  LDG.E R25, desc[UR8][R6.64+-0x10] ;  /* 0xfffff00806197981 */ /* 0x000f28000c1e1900 */
[----:B------:R-:W5:Y:S04]  /*5080*/  LDG.E R27, desc[UR8][R6.64+-0xc] ;  /* 0xfffff408061b7981 */ /* 0x000f68000c1e1900 */
[----:B------:R-:W5:Y:S04]  /*5090*/  LDG.E R24, desc[UR8][R6.64+-0x18] ;  /* 0xffffe80806187981 */ /* 0x000f68000c1e1900 */
[----:B------:R-:W5:Y:S04]  /*50a0*/  LDG.E R29, desc[UR8][R6.64+-0x8] ;  /* 0xfffff808061d7981 */ /* 0x000f68000c1e1900 */
[----:B------:R-:W5:Y:S04]  /*50b0*/  LDG.E R18, desc[UR8][R6.64+-0x4] ;  /* 0xfffffc0806127981 */ /* 0x000f68000c1e1900 */
[----:B------:R-:W5:Y:S01]  /*50c0*/  LDG.E R26, desc[UR8][R6.64+-0x14] ;  /* 0xffffec08061a7981 */ /* 0x000f62000c1e1900 */
[----:B--2---:R-:W-:-:S03]  /*50d0*/  ISETP.NE.AND P5, PT, R21, R10, PT ;  /* 0x0000000a1500720c */ /* 0x004fc60003fa5270 */
[----:B------:R-:W2:Y:S01]  /*50e0*/  LDG.E R21, desc[UR8][R6.64] ;  /* 0x0000000806157981 */ /* 0x000ea2000c1e1900 */
[----:B---3--:R-:W-:-:S03]  /*50f0*/  ISETP.NE.AND P6, PT, R23, R10, PT ;  /* 0x0000000a1700720c */ /* 0x008fc60003fc5270 */
[----:B------:R-:W3:Y:S01]  /*5100*/  LDG.E R23, desc[UR8][R6.64+0x4] ;  /* 0x0000040806177981 */ /* 0x000ee2000c1e1900 */
[----:B----4-:R-:W-:-:S03]  /*5110*/  ISETP.NE.AND P3, PT, R25, R10, PT ;  /* 0x0000000a1900720c */ /* 0x010fc60003f65270 */
[----:B------:R-:W4:Y:S01]  /*5120*/  LDG.E R25, desc[UR8][R6.64+0x8] ;  /* 0x0000080806197981 */ /* 0x000f22000c1e1900 */
[----:B-----5:R-:W-:-:S03]  /*5130*/  ISETP.NE.AND P4, PT, R27, R10, PT ;  /* 0x0000000a1b00720c */ /* 0x020fc60003f85270 */
[----:B------:R-:W5:Y:S01]  /*5140*/  LDG.E R27, desc[UR8][R6.64+0xc] ;  /* 0x00000c08061b7981 */ /* 0x000f62000c1e1900 */
[-C--:B------:R-:W-:Y:S02]  /*5150*/  ISETP.NE.AND P1, PT, R24, R10.reuse, PT ;  /* 0x0000000a1800720c */ /* 0x080fe40003f25270 */
[----:B------:R-:W-:Y:S02]  /*5160*/  SEL R24, R3, 0x1, P5 ;  /* 0x0000000103187807 */ /* 0x000fe40002800000 */
[----:B------:R-:W5:Y:S01]  /*5170*/  LDG.E R3, desc[UR8][R6.64+0x10] ;  /* 0x0000100806037981 */ /* 0x000f62000c1e1900 */
[----:B------:R-:W-:Y:S02]  /*5180*/  ISETP.NE.AND P5, PT, R29, R10, PT ;  /* 0x0000000a1d00720c */ /* 0x000fe40003fa5270 */
[----:B------:R-:W-:Y:S01]  /*5190*/  SEL R24, R24, 0x1, P6 ;  /* 0x0000000118187807 */ /* 0x000fe20003000000 */
[----:B------:R-:W5:Y:S03]  /*51a0*/  LDG.E R29, desc[UR8][R6.64+0x14] ;  /* 0x00001408061d7981 */ /* 0x000f66000c1e1900 */
[----:B------:R-:W-:-:S02]  /*51b0*/  SEL R24, R24, 0x1, P1 ;  /* 0x0000000118187807 */ /* 0x000fc40000800000 */
[-C--:B------:R-:W-:Y:S02]  /*51c0*/  ISETP.NE.AND P6, PT, R18, R10.reuse, PT ;  /* 0x0000000a1200720c */ /* 0x080fe40003fc5270 */
[----:B------:R-:W5:Y:S01]  /*51d0*/  LDG.E R18, desc[UR8][R6.64+0x1c] ;  /* 0x00001c0806127981 */ /* 0x000f62000c1e1900 */
[----:B------:R-:W-:-:S04]  /*51e0*/  ISETP.NE.AND P2, PT, R26, R10, PT ;  /* 0x0000000a1a00720c */ /* 0x000fc80003f45270 */
[----:B------:R-:W-:Y:S02]  /*51f0*/  SEL R24, R24, 0x1, P2 ;  /* 0x0000000118187807 */ /* 0x000fe40001000000 */
[----:B--2---:R-:W-:Y:S02]  /*5200*/  ISETP.NE.AND P1, PT, R21, R10, PT ;  /* 0x0000000a1500720c */ /* 0x004fe40003f25270 */
[----:B------:R-:W2:Y:S01]  /*5210*/  LDG.E R21, desc[UR8][R6.64+0x18] ;  /* 0x0000180806157981 */ /* 0x000ea2000c1e1900 */
[----:B------:R-:W-:-:S04]  /*5220*/  SEL R24, R24, 0x1, P3 ;  /* 0x0000000118187807 */ /* 0x000fc80001800000 */
[----:B------:R-:W-:-:S04]  /*5230*/  SEL R24, R24, 0x1, P4 ;  /* 0x0000000118187807 */ /* 0x000fc80002000000 */
[----:B------:R-:W-:-:S04]  /*5240*/  SEL R24, R24, 0x1, P5 ;  /* 0x0000000118187807 */ /* 0x000fc80002800000 */
[----:B------:R-:W-:Y:S02]  /*5250*/  SEL R24, R24, 0x1, P6 ;  /* 0x0000000118187807 */ /* 0x000fe40003000000 */
[-C--:B---3--:R-:W-:Y:S02]  /*5260*/  ISETP.NE.AND P2, PT, R23, R10.reuse, PT ;  /* 0x0000000a1700720c */ /* 0x088fe40003f45270 */
[----:B------:R-:W-:Y:S02]  /*5270*/  SEL R24, R24, 0x1, P1 ;  /* 0x0000000118187807 */ /* 0x000fe40000800000 */
[-C--:B----4-:R-:W-:Y:S02]  /*5280*/  ISETP.NE.AND P1, PT, R25, R10.reuse, PT ;  /* 0x0000000a1900720c */ /* 0x090fe40003f25270 */
[----:B------:R-:W-:Y:S02]  /*5290*/  SEL R24, R24, 0x1, P2 ;  /* 0x0000000118187807 */ /* 0x000fe40001000000 */
[----:B-----5:R-:W-:-:S02]  /*52a0*/  ISETP.NE.AND P2, PT, R27, R10, PT ;  /* 0x0000000a1b00720c */ /* 0x020fc40003f45270 */
[----:B------:R-:W-:Y:S02]  /*52b0*/  SEL R24, R24, 0x1, P1 ;  /* 0x0000000118187807 */ /* 0x000fe40000800000 */
[-C--:B------:R-:W-:Y:S02]  /*52c0*/  ISETP.NE.AND P1, PT, R3, R10.reuse, PT ;  /* 0x0000000a0300720c */ /* 0x080fe40003f25270 */
[----:B------:R-:W-:Y:S02]  /*52d0*/  SEL R24, R24, 0x1, P2 ;  /* 0x0000000118187807 */ /* 0x000fe40001000000 */
[----:B------:R-:W-:Y:S02]  /*52e0*/  ISETP.NE.AND P2, PT, R29, R10, PT ;  /* 0x0000000a1d00720c */ /* 0x000fe40003f45270 */
[----:B------:R-:W-:Y:S01]  /*52f0*/  SEL R24, R24, 0x1, P1 ;  /* 0x0000000118187807 */ /* 0x000fe20000800000 */
[----:B------:R-:W-:-:S03]  /*5300*/  VIADD R22, R22, 0x10 ;  /* 0x0000001016167836 */ /* 0x000fc60000000000 */
[----:B------:R-:W-:Y:S02]  /*5310*/  SEL R24, R24, 0x1, P2 ;  /* 0x0000000118187807 */ /* 0x000fe40001000000 */
[-C--:B------:R-:W-:Y:S01]  /*5320*/  ISETP.NE.AND P2, PT, R18, R10.reuse, PT ;  /* 0x0000000a1200720c */ /* 0x080fe20003f45270 */
[----:B------:R-:W-:Y:S01]  /*5330*/  VIADD R19, R19, 0x10 ;  /* 0x0000001013137836 */ /* 0x000fe20000000000 */
[----:B--2---:R-:W-:-:S04]  /*5340*/  ISETP.NE.AND P1, PT, R21, R10, PT ;  /* 0x0000000a1500720c */ /* 0x004fc80003f25270 */
[----:B------:R-:W-:Y:S02]  /*5350*/  SEL R24, R24, 0x1, P1 ;  /* 0x0000000118187807 */ /* 0x000fe40000800000 */
[----:B------:R-:W-:Y:S02]  /*5360*/  ISETP.NE.AND P1, PT, R22, RZ, PT ;  /* 0x000000ff1600720c */ /* 0x000fe40003f25270 */
[----:B------:R-:W-:-:S04]  /*5370*/  SEL R24, R24, 0x1, P2 ;  /* 0x0000000118187807 */ /* 0x000fc80001000000 */
[----:B------:R-:W-:-:S07]  /*5380*/  PRMT R3, R24, 0x7610, R3 ;  /* 0x0000761018037816 */ /* 0x000fce0000000003 */
[----:B------:R-:W-:Y:S05]  /*5390*/  @P1 BRA `(.L_x_33) ;  /* 0xfffffffc00201947 */ /* 0x000fea000383ffff */
.L_x_32:
[----:B------:R-:W-:Y:S05]  /*53a0*/  BSYNC.RECONVERGENT B2 ;  /* 0x0000000000027941 */ /* 0x000fea0003800200 */
.L_x_31:
[----:B------:R-:W-:Y:S04]  /*53b0*/  BSSY.RECONVERGENT B2, `(.L_x_34) ;  /* 0x000004c000027945 */ /* 0x000fe80003800200 */
[----:B------:R-:W-:Y:S05]  /*53c0*/  @!P0 BRA `(.L_x_35) ;  /* 0x0000000400288947 */ /* 0x000fea0003800000 */
[----:B------:R-:W-:Y:S01]  /*53d0*/  ISETP.GE.U32.AND P1, PT, R20, 0x8, PT ;  /* 0x000000081400780c */ /* 0x000fe20003f26070 */
[----:B------:R-:W-:Y:S01]  /*53e0*/  BSSY.RECONVERGENT B3, `(.L_x_36) ;  /* 0x0000020000037945 */ /* 0x000fe20003800200 */
[----:B------:R-:W-:-:S04]  /*53f0*/  LOP3.LUT R22, R9, 0x7, RZ, 0xc0, !PT ;  /* 0x0000000709167812 */ /* 0x000fc800078ec0ff */
[----:B------:R-:W-:-:S07]  /*5400*/  ISETP.NE.AND P0, PT, R22, RZ, PT ;  /* 0x000000ff1600720c */ /* 0x000fce0003f05270 */
[----:B------:R-:W-:Y:S06]  /*5410*/  @!P1 BRA `(.L_x_37) ;  /* 0x0000000000709947 */ /* 0x000fec0003800000 */
[----:B------:R-:W0:Y:S01]  /*5420*/  LDC.64 R6, c[0x0][0x388] ;  /* 0x0000e200ff067b82 */ /* 0x000e220000000a00 */
[----:B------:R-:W-:-:S04]  /*5430*/  IMAD.IADD R19, R0, 0x1, R17 ;  /* 0x0000000100137824 */ /* 0x000fc800078e0211 */
[----:B0-----:R-:W-:-:S05]  /*5440*/  IMAD.WIDE R6, R19, 0x4, R6 ;  /* 0x0000000413067825 */ /* 0x001fca00078e0206 */
        /* <DEDUP_REMOVED lines=8> */
[----:B------:R-:W-:Y:S01]  /*54d0*/  VIADD R17, R17, 0x8 ;  /* 0x0000000811117836 */ /* 0x000fe20000000000 */
[----:B--2---:R-:W-:-:S02]  /*54e0*/  ISETP.NE.AND P1, PT, R25, R10, PT ;  /* 0x0000000a1900720c */ /* 0x004fc40003f25270 */
[-C--:B---3--:R-:W-:Y:S02]  /*54f0*/  ISETP.NE.AND P2, PT, R27, R10.reuse, PT ;  /* 0x0000000a1b00720c */ /* 0x088fe40003f45270 */
[----:B------:R-:W-:Y:S02]  /*5500*/  SEL R3, R3, 0x1, P1 ;  /* 0x0000000103037807 */ /* 0x000fe40000800000 */
[-C--:B----4-:R-:W-:Y:S02]  /*5510*/  ISETP.NE.AND P1, PT, R29, R10.reuse, PT ;  /* 0x0000000a1d00720c */ /* 0x090fe40003f25270 */
[----:B------:R-:W-:Y:S02]  /*5520*/  SEL R3, R3, 0x1, P2 ;  /* 0x0000000103037807 */ /* 0x000fe40001000000 */
[----:B-----5:R-:W-:Y:S02]  /*5530*/  ISETP.NE.AND P2, PT, R18, R10, PT ;  /* 0x0000000a1200720c */ /* 0x020fe40003f45270 */
[----:B------:R-:W-:-:S02]  /*5540*/  SEL R3, R3, 0x1, P1 ;  /* 0x0000000103037807 */ /* 0x000fc40000800000 */
[-C--:B------:R-:W-:Y:S02]  /*5550*/  ISETP.NE.AND P1, PT, R20, R10.reuse, PT ;  /* 0x0000000a1400720c */ /* 0x080fe40003f25270 */
[----:B------:R-:W-:Y:S02]  /*5560*/  SEL R3, R3, 0x1, P2 ;  /* 0x0000000103037807 */ /* 0x000fe40001000000 */
[-C--:B------:R-:W-:Y:S02]  /*5570*/  ISETP.NE.AND P2, PT, R21, R10.reuse, PT ;  /* 0x0000000a1500720c */ /* 0x080fe40003f45270 */
[----:B------:R-:W-:Y:S02]  /*5580*/  SEL R3, R3, 0x1, P1 ;  /* 0x0000000103037807 */ /* 0x000fe40000800000 */
[----:B------:R-:W-:Y:S02]  /*5590*/  ISETP.NE.AND P1, PT, R19, R10, PT ;  /* 0x0000000a1300720c */ /* 0x000fe40003f25270 */
[----:B------:R-:W-:-:S02]  /*55a0*/  SEL R3, R3, 0x1, P2 ;  /* 0x0000000103037807 */ /* 0x000fc40001000000 */
[----:B------:R-:W-:Y:S02]  /*55b0*/  ISETP.NE.AND P2, PT, R23, R10, PT ;  /* 0x0000000a1700720c */ /* 0x000fe40003f45270 */
[----:B------:R-:W-:-:S04]  /*55c0*/  SEL R3, R3, 0x1, P1 ;  /* 0x0000000103037807 */ /* 0x000fc80000800000 */
[----:B------:R-:W-:-:S07]  /*55d0*/  SEL R3, R3, 0x1, P2 ;  /* 0x0000000103037807 */ /* 0x000fce0001000000 */
.L_x_37:
[----:B------:R-:W-:Y:S05]  /*55e0*/  BSYNC.RECONVERGENT B3 ;  /* 0x0000000000037941 */ /* 0x000fea0003800200 */
.L_x_36:
        /* <DEDUP_REMOVED lines=20> */
[----:B------:R-:W-:-:S04]  /*5730*/  SEL R3, R3, 0x1, P0 ;  /* 0x0000000103037807 */ /* 0x000fc80000000000 */
[----:B------:R-:W-:-:S07]  /*5740*/  SEL R3, R3, 0x1, P2 ;  /* 0x0000000103037807 */ /* 0x000fce0001000000 */
.L_x_39:
[----:B------:R-:W-:Y:S05]  /*5750*/  BSYNC.RECONVERGENT B3 ;  /* 0x0000000000037941 */ /* 0x000fea0003800200 */
.L_x_38:
[----:B------:R-:W-:Y:S05]  /*5760*/  @!P1 BRA `(.L_x_35) ;  /* 0x0000000000409947 */ /* 0x000fea0003800000 */
[----:B------:R-:W0:Y:S01]  /*5770*/  LDC.64 R6, c[0x0][0x388] ;  /* 0x0000e200ff067b82 */ /* 0x000e220000000a00 */
[----:B------:R-:W-:-:S04]  /*5780*/  IMAD.IADD R17, R0, 0x1, R17 ;  /* 0x0000000100117824 */ /* 0x000fc800078e0211 */
[----:B0-----:R-:W-:-:S05]  /*5790*/  IMAD.WIDE R6, R17, 0x4, R6 ;  /* 0x0000000411067825 */ /* 0x001fca00078e0206 */
[----:B------:R-:W2:Y:S01]  /*57a0*/  LDG.E R17, desc[UR8][R6.64] ;  /* 0x0000000806117981 */ /* 0x000ea2000c1e1900 */
[----:B------:R-:W-:Y:S02]  /*57b0*/  ISETP.NE.AND P1, PT, R18, 0x1, PT ;  /* 0x000000011200780c */ /* 0x000fe40003f25270 */
[----:B--2---:R-:W-:-:S04]  /*57c0*/  ISETP.NE.AND P0, PT, R17, R10, PT ;  /* 0x0000000a1100720c */ /* 0x004fc80003f05270 */
[----:B------:R-:W-:-:S07]  /*57d0*/  SEL R3, R3, 0x1, P0 ;  /* 0x0000000103037807 */ /* 0x000fce0000000000 */
[----:B------:R-:W-:Y:S05]  /*57e0*/  @!P1 BRA `(.L_x_35) ;  /* 0x0000000000209947 */ /* 0x000fea0003800000 */
[----:B------:R-:W-:Y:S01]  /*57f0*/  ISETP.NE.AND P1, PT, R18, 0x2, PT ;  /* 0x000000021200780c */ /* 0x000fe20003f25270 */
[----:B------:R-:W2:-:S12]  /*5800*/  LDG.E R17, desc[UR8][R6.64+0x4] ;  /* 0x0000040806117981 */ /* 0x000e98000c1e1900 */
[----:B------:R-:W3:Y:S01]  /*5810*/  @P1 LDG.E R19, desc[UR8][R6.64+0x8] ;  /* 0x0000080806131981 */ /* 0x000ee2000c1e1900 */
[----:B--2---:R-:W-:-:S04]  /*5820*/  ISETP.NE.AND P0, PT, R17, R10, PT ;  /* 0x0000000a1100720c */ /* 0x004fc80003f05270 */
[----:B------:R-:W-:Y:S02]  /*5830*/  SEL R3, R3, 0x1, P0 ;  /* 0x0000000103037807 */ /* 0x000fe40000000000 */
[----:B---3--:R-:W-:-:S04]  /*5840*/  @P1 ISETP.NE.AND P0, PT, R19, R10, PT ;  /* 0x0000000a1300120c */ /* 0x008fc80003f05270 */
[----:B------:R-:W-:-:S04]  /*5850*/  @P1 SEL R17, R3, 0x1, P0 ;  /* 0x0000000103111807 */ /* 0x000fc80000000000 */
[----:B------:R-:W-:-:S07]  /*5860*/  @P1 PRMT R3, R17, 0x7610, R3 ;  /* 0x0000761011031816 */ /* 0x000fce0000000003 */
.L_x_35:
[----:B------:R-:W-:Y:S05]  /*5870*/  BSYNC.RECONVERGENT B2 ;  /* 0x0000000000027941 */ /* 0x000fea0003800200 */
.L_x_34:
[----:B------:R-:W-:-:S13]  /*5880*/  LOP3.LUT P0, RZ, R3, 0xff, RZ, 0xc0, !PT ;  /* 0x000000ff03ff7812 */ /* 0x000fda000780c0ff */
[----:B------:R-:W-:Y:S01]  /*5890*/  @P0 IMAD.MOV.U32 R3, RZ, RZ, R2 ;  /* 0x000000ffff030224 */ /* 0x000fe200078e0002 */
[----:B------:R-:W-:Y:S05]  /*58a0*/  @P0 BREAK.RELIABLE B0 ;  /* 0x0000000000000942 */ /* 0x000fea0003800100 */
[----:B------:R-:W-:Y:S02]  /*58b0*/  @P0 IMAD.MOV.U32 R2, RZ, RZ, R5 ;  /* 0x000000ffff020224 */ /* 0x000fe400078e0005 */
[----:B------:R-:W-:Y:S02]  /*58c0*/  @P0 IMAD.MOV.U32 R5, RZ, RZ, R4 ;  /* 0x000000ffff050224 */ /* 0x000fe400078e0004 */
[----:B------:R-:W-:-:S02]  /*58d0*/  @P0 VIADD R9, R9, 0xffffffff ;  /* 0xffffffff09090836 */ /* 0x000fc40000000000 */
[----:B------:R-:W-:Y:S02]  /*58e0*/  @P0 IMAD.MOV.U32 R6, RZ, RZ, R8 ;  /* 0x000000ffff060224 */ /* 0x000fe400078e0008 */
[----:B------:R-:W-:Y:S02]  /*58f0*/  @P0 IMAD.MOV.U32 R7, RZ, RZ, R16 ;  /* 0x000000ffff070224 */ /* 0x000fe400078e0010 */
[----:B------:R-:W-:Y:S01]  /*5900*/  @P0 IMAD.MOV.U32 R4, RZ, RZ, R11 ;  /* 0x000000ffff040224 */ /* 0x000fe200078e000b */
[----:B------:R-:W-:Y:S06]  /*5910*/  @P0 BRA `(.L_x_40) ;  /* 0x0000000000a00947 */ /* 0x000fec0003800000 */
.L_x_30:
[----:B------:R-:W-:Y:S05]  /*5920*/  BSYNC.RELIABLE B0 ;  /* 0x0000000000007941 */ /* 0x000fea0003800100 */
.L_x_29:
[----:B------:R-:W0:Y:S02]  /*5930*/  LDC.64 R6, c[0x0][0x388] ;  /* 0x0000e200ff067b82 */ /* 0x000e240000000a00 */
[----:B0-----:R-:W-:-:S05]  /*5940*/  IMAD.WIDE R6, R13, 0x4, R6 ;  /* 0x000000040d067825 */ /* 0x001fca00078e0206 */
[----:B------:R0:W-:Y:S04]  /*5950*/  STG.E desc[UR8][R6.64], R10 ;  /* 0x0000000a06007986 */ /* 0x0001e8000c101908 */
[----:B------:R-:W2:Y:S02]  /*5960*/  LDG.E.U8 R3, desc[UR8][R14.64] ;  /* 0x000000080e037981 */ /* 0x000ea4000c1e1100 */
[----:B--2---:R-:W-:-:S13]  /*5970*/  ISETP.NE.AND P0, PT, R3, RZ, PT ;  /* 0x000000ff0300720c */ /* 0x004fda0003f05270 */
[----:B0-----:R-:W-:Y:S05]  /*5980*/  @!P0 BRA `(.L_x_41) ;  /* 0x0000000000448947 */ /* 0x001fea0003800000 */
[----:B------:R-:W-:Y:S01]  /*5990*/  SHF.R.U32.HI R3, RZ, 0x2, R16 ;  /* 0x00000002ff037819 */ /* 0x000fe20000011610 */
[----:B------:R-:W-:Y:S02]  /*59a0*/  IMAD.SHL.U32 R6, R2, 0x10, RZ ;  /* 0x0000001002067824 */ /* 0x000fe400078e00ff */
[----:B------:R-:W-:Y:S01]  /*59b0*/  IMAD.MOV.U32 R8, RZ, RZ, 0x2f800000 ;  /* 0x2f800000ff087424 */ /* 0x000fe200078e00ff */
[----:B------:R-:W-:Y:S02]  /*59c0*/  LOP3.LUT R3, R3, R16, RZ, 0x3c, !PT ;  /* 0x0000001003037212 */ /* 0x000fe400078e3cff */
[----:B------:R-:W0:Y:S03]  /*59d0*/  LDC.64 R16, c[0x0][0x380] ;  /* 0x0000e000ff107b82 */ /* 0x000e260000000a00 */
[----:B------:R-:W-:-:S05]  /*59e0*/  IMAD.SHL.U32 R7, R3, 0x2, RZ ;  /* 0x0000000203077824 */ /* 0x000fca00078e00ff */
[----:B------:R-:W-:Y:S01]  /*59f0*/  LOP3.LUT R3, R3, R7, R6, 0x96, !PT ;  /* 0x0000000703037212 */ /* 0x000fe200078e9606 */
[----:B------:R-:W-:-:S03]  /*5a00*/  VIADD R6, R12, 0xb0f8a ;  /* 0x000b0f8a0c067836 */ /* 0x000fc60000000000 */
[----:B------:R-:W-:-:S05]  /*5a10*/  LOP3.LUT R3, R3, R2, RZ, 0x3c, !PT ;  /* 0x0000000203037212 */ /* 0x000fca00078e3cff */
[----:B------:R-:W-:-:S05]  /*5a20*/  IMAD.IADD R7, R3, 0x1, R6 ;  /* 0x0000000103077824 */ /* 0x000fca00078e0206 */
[----:B------:R-:W-:Y:S01]  /*5a30*/  I2FP.F32.U32 R7, R7 ;  /* 0x0000000700077245 */ /* 0x000fe20000201000 */
[----:B0-----:R-:W-:-:S04]  /*5a40*/  IMAD.WIDE R16, R13, 0x4, R16 ;  /* 0x000000040d107825 */ /* 0x001fc800078e0210 */
[----:B------:R-:W-:-:S04]  /*5a50*/  FFMA R7, R7, R8, 1.1641532182693481445e-10 ;  /* 0x2f00000007077423 */ /* 0x000fc80000000008 */
[----:B------:R-:W-:Y:S01]  /*5a60*/  FMUL R13, R7, 0.5 ;  /* 0x3f000000070d7820 */ /* 0x000fe20000400000 */
[----:B------:R-:W-:-:S04]  /*5a70*/  IMAD.MOV.U32 R7, RZ, RZ, R11 ;  /* 0x000000ffff077224 */ /* 0x000fc800078e000b */
[----:B------:R1:W-:Y:S01]  /*5a80*/  STG.E desc[UR8][R16.64], R13 ;  /* 0x0000000d10007986 */ /* 0x0003e2000c101908 */
[----:B------:R-:W-:Y:S05]  /*5a90*/  BRA `(.L_x_40) ;  /* 0x0000000000407947 */ /* 0x000fea0003800000 */
.L_x_41:
        /* <DEDUP_REMOVED lines=13> */
[----:B------:R-:W-:Y:S01]  /*5b70*/  FADD R13, -R7, -RZ ;  /* 0x800000ff070d7221 */ /* 0x000fe20000000100 */
[----:B------:R-:W-:-:S04]  /*5b80*/  IMAD.MOV.U32 R7, RZ, RZ, R11 ;  /* 0x000000ffff077224 */ /* 0x000fc800078e000b */
[----:B------:R0:W-:Y:S03]  /*5b90*/  STG.E desc[UR8][R16.64], R13 ;  /* 0x0000000d10007986 */ /* 0x0001e6000c101908 */
.L_x_40:
[----:B------:R-:W-:Y:S05]  /*5ba0*/  BSYNC.RECONVERGENT B1 ;  /* 0x0000000000017941 */ /* 0x000fea0003800200 */
.L_x_28:
[----:B------:R-:W2:Y:S01]  /*5bb0*/  LDCU UR6, c[0x0][0x39c] ;  /* 0x00007380ff0677ac */ /* 0x000ea20008000800 */
[----:B------:R-:W-:-:S05]  /*5bc0*/  VIADD R9, R9, 0x1 ;  /* 0x0000000109097836 */ /* 0x000fca0000000000 */
[----:B--2---:R-:W-:-:S13]  /*5bd0*/  ISETP.GE.AND P0, PT, R9, UR6, PT ;  /* 0x0000000609007c0c */ /* 0x004fda000bf06270 */
[----:B------:R-:W-:Y:S05]  /*5be0*/  @!P0 BRA `(.L_x_42) ;  /* 0xfffffff0004c8947 */ /* 0x000fea000383ffff */
[----:B------:R-:W-:Y:S05]  /*5bf0*/  EXIT ;  /* 0x000000000000794d */ /* 0x000fea0003800000 */
.L_x_43:
        /* <DEDUP_REMOVED lines=16> */
.L_x_116:


//--------------------- .text._Z18initialize_neuronsIfEvPT_S1_S1_PbS2_S1_i --------------------------
	.section	.text._Z18initialize_neuronsIfEvPT_S1_S1_PbS2_S1_i,"ax",@progbits
	.align	128
        .global         _Z18initialize_neuronsIfEvPT_S1_S1_PbS2_S1_i
        .type           _Z18initialize_neuronsIfEvPT_S1_S1_PbS2_S1_i,@function
        .size           _Z18initialize_neuronsIfEvPT_S1_S1_PbS2_S1_i,(.L_x_117 - _Z18initialize_neuronsIfEvPT_S1_S1_PbS2_S1_i)
        .other          _Z18initialize_neuronsIfEvPT_S1_S1_PbS2_S1_i,@"STO_CUDA_ENTRY STV_DEFAULT"
_Z18initialize_neuronsIfEvPT_S1_S1_PbS2_S1_i:
.text._Z18initialize_neuronsIfEvPT_S1_S1_PbS2_S1_i:
        /* <DEDUP_REMOVED lines=9> */
[----:B------:R-:W-:Y:S01]  /*0090*/  SHF.R.S32.HI R11, RZ, 0x1f, R0 ;  /* 0x0000001fff0b7819 */ /* 0x000fe20000011400 */
[----:B------:R-:W1:Y:S01]  /*00a0*/  LDC.64 R12, c[0x0][0x380] ;  /* 0x0000e000ff0c7b82 */ /* 0x000e620000000a00 */
[----:B------:R-:W2:Y:S07]  /*00b0*/  LDCU.64 UR4, c[0x0][0x358] ;  /* 0x00006b00ff0477ac */ /* 0x000eae0008000a00 */
[----:B------:R-:W3:Y:S01]  /*00c0*/  LDC.64 R14, c[0x0][0x388] ;  /* 0x0000e200ff0e7b82 */ /* 0x000ee20000000a00 */
[----:B0-----:R-:W-:-:S04]  /*00d0*/  IADD3 R6, P0, PT, R0, UR6, RZ ;  /* 0x0000000600067c10 */ /* 0x001fc8000ff1e0ff */
[----:B------:R-:W-:Y:S01]  /*00e0*/  IADD3.X R7, PT, PT, R11, UR7, RZ, P0, !PT ;  /* 0x000000070b077c10 */ /* 0x000fe200087fe4ff */
[----:B------:R-:W0:Y:S04]  /*00f0*/  LDCU.64 UR6, c[0x0][0x398] ;  /* 0x00007300ff0677ac */ /* 0x000e280008000a00 */
[----:B--2---:R-:W2:Y:S02]  /*0100*/  LDG.E.U8 R6, desc[UR4][R6.64] ;  /* 0x0000000406067981 */ /* 0x004ea4000c1e1100 */
[----:B--2---:R-:W-:-:S13]  /*0110*/  ISETP.NE.AND P0, PT, R6, RZ, PT ;  /* 0x000000ff0600720c */ /* 0x004fda0003f05270 */
[----:B------:R-:W2:Y:S02]  /*0120*/  @!P0 LDC.64 R2, c[0x0][0x3a8] ;  /* 0x0000ea00ff028b82 */ /* 0x000ea40000000a00 */
[----:B--2---:R-:W-:-:S06]  /*0130*/  @!P0 IMAD.WIDE R2, R0, 0x4, R2 ;  /* 0x0000000400028825 */ /* 0x004fcc00078e0202 */
[----:B------:R-:W2:Y:S01]  /*0140*/  @!P0 LDG.E R2, desc[UR4][R2.64] ;  /* 0x0000000402028981 */ /* 0x000ea2000c1e1900 */
[----:B------:R-:W-:Y:S02]  /*0150*/  @!P0 IMAD.MOV.U32 R8, RZ, RZ, -0x66666666 ;  /* 0x9999999aff088424 */ /* 0x000fe400078e00ff */
[----:B------:R-:W-:Y:S02]  /*0160*/  HFMA2 R19, -RZ, RZ, -3.25390625, 0 ;  /* 0xc2820000ff137431 */ /* 0x000fe400000001ff */
[----:B------:R-:W-:Y:S01]  /*0170*/  @!P0 IMAD.MOV.U32 R9, RZ, RZ, 0x3fa99999 ;  /* 0x3fa99999ff098424 */ /* 0x000fe200078e00ff */
[C---:B0-----:R-:W-:Y:S01]  /*0180*/  IADD3 R10, P1, PT, R0.reuse, UR6, RZ ;  /* 0x00000006000a7c10 */ /* 0x041fe2000ff3e0ff */
[C---:B---3--:R-:W-:Y:S01]  /*0190*/  IMAD.WIDE R6, R0.reuse, 0x4, R14 ;  /* 0x0000000400067825 */ /* 0x048fe200078e020e */
[----:B------:R-:W-:Y:S02]  /*01a0*/  MOV R17, 0xc1500000 ;  /* 0xc150000000117802 */ /* 0x000fe40000000f00 */
[----:B------:R-:W-:Y:S01]  /*01b0*/  IADD3.X R11, PT, PT, R11, UR7, RZ, P1, !PT ;  /* 0x000000070b0b7c10 */ /* 0x000fe20008ffe4ff */
[----:B--2---:R1:W0:Y:S02]  /*01c0*/  @!P0 F2F.F64.F32 R4, R2 ;  /* 0x0000000200048310 */ /* 0x0042240000201800 */
[----:B-1----:R-:W-:-:S05]  /*01d0*/  IMAD.WIDE R2, R0, 0x4, R12 ;  /* 0x0000000400027825 */ /* 0x002fca00078e020c */
[----:B------:R-:W-:Y:S01]  /*01e0*/  STG.E desc[UR4][R2.64], R19 ;  /* 0x0000001302007986 */ /* 0x000fe2000c101904 */
[----:B0-----:R-:W-:Y:S01]  /*01f0*/  @!P0 DFMA R4, R4, -R8, 0.25 ;  /* 0x3fd000000404842b */ /* 0x001fe20000000808 */
[----:B------:R-:W0:Y:S09]  /*0200*/  LDC.64 R8, c[0x0][0x390] ;  /* 0x0000e400ff087b82 */ /* 0x000e320000000a00 */
[----:B------:R-:W1:Y:S02]  /*0210*/  @!P0 F2F.F32.F64 R4, R4 ;  /* 0x0000000400048310 */ /* 0x000e640000301000 */
[----:B-1----:R-:W-:Y:S01]  /*0220*/  @!P0 FMUL R17, R4, -65 ;  /* 0xc282000004118820 */ /* 0x002fe20000400000 */
[----:B0-----:R-:W-:-:S04]  /*0230*/  IMAD.WIDE R8, R0, 0x4, R8 ;  /* 0x0000000400087825 */ /* 0x001fc800078e0208 */
[----:B------:R-:W-:Y:S04]  /*0240*/  STG.E desc[UR4][R6.64], R17 ;  /* 0x0000001106007986 */ /* 0x000fe8000c101904 */
[----:B------:R-:W-:Y:S04]  /*0250*/  STG.E desc[UR4][R8.64], RZ ;  /* 0x000000ff08007986 */ /* 0x000fe8000c101904 */
[----:B------:R-:W-:Y:S01]  /*0260*/  STG.E.U8 desc[UR4][R10.64], RZ ;  /* 0x000000ff0a007986 */ /* 0x000fe2000c101104 */
[----:B------:R-:W-:Y:S05]  /*0270*/  EXIT ;  /* 0x000000000000794d */ /* 0x000fea0003800000 */
.L_x_44:
        /* <DEDUP_REMOVED lines=16> */
.L_x_117:


//--------------------- .text._Z17define_fit_paramsIfEvPT_yyi --------------------------
	.section	.text._Z17define_fit_paramsIfEvPT_yyi,"ax",@progbits
	.align	128
        .global         _Z17define_fit_paramsIfEvPT_yyi
        .type           _Z17define_fit_paramsIfEvPT_yyi,@function
        .size           _Z17define_fit_paramsIfEvPT_yyi,(.L_x_118 - _Z17define_fit_paramsIfEvPT_yyi)
        .other          _Z17define_fit_paramsIfEvPT_yyi,@"STO_CUDA_ENTRY STV_DEFAULT"
_Z17define_fit_paramsIfEvPT_yyi:
.text._Z17define_fit_paramsIfEvPT_yyi:
        /* <DEDUP_REMOVED lines=20> */
[----:B------:R-:W-:Y:S01]  /*0140*/  IADD3 R2, PT, PT, R0, 0x64f0c9, R9 ;  /* 0x0064f0c900027810 */ /* 0x000fe20007ffe009 */
[C---:B------:R-:W-:Y:S01]  /*0150*/  VIADD R7, R9.reuse, 0x1f123bb5 ;  /* 0x1f123bb509077836 */ /* 0x040fe20000000000 */
[----:B------:R-:W-:Y:S01]  /*0160*/  LOP3.LUT R4, R9, 0x5491333, RZ, 0x3c, !PT ;  /* 0x0549133309047812 */ /* 0x000fe200078e3cff */
[----:B------:R-:W-:Y:S01]  /*0170*/  IMAD.MOV.U32 R0, RZ, RZ, R1 ;  /* 0x000000ffff007224 */ /* 0x000fe200078e0001 */
[----:B------:R-:W-:Y:S01]  /*0180*/  SHF.R.S32.HI R9, RZ, 0x1f, R8 ;  /* 0x0000001fff097819 */ /* 0x000fe20000011408 */
[----:B------:R0:W-:Y:S04]  /*0190*/  STL.64 [R1], R2 ;  /* 0x0000000201007387 */ /* 0x0001e80000100a00 */
[----:B------:R0:W-:Y:S04]  /*01a0*/  STL.64 [R1+0x8], R6 ;  /* 0x0000080601007387 */ /* 0x0001e80000100a00 */
[----:B------:R0:W-:Y:S01]  /*01b0*/  STL.64 [R1+0x10], R4 ;  /* 0x0000100401007387 */ /* 0x0001e20000100a00 */
[----:B-1----:R-:W-:Y:S05]  /*01c0*/  @!P0 BRA `(.L_x_46) ;  /* 0x0000002400388947 */ /* 0x002fea0003800000 */
[----:B------:R-:W-:Y:S02]  /*01d0*/  IMAD.MOV.U32 R14, RZ, RZ, R9 ;  /* 0x000000ffff0e7224 */ /* 0x000fe400078e0009 */
[----:B------:R-:W-:Y:S02]  /*01e0*/  IMAD.MOV.U32 R12, RZ, RZ, RZ ;  /* 0x000000ffff0c7224 */ /* 0x000fe400078e00ff */
[----:B------:R-:W-:-:S07]  /*01f0*/  IMAD.MOV.U32 R9, RZ, RZ, R8 ;  /* 0x000000ffff097224 */ /* 0x000fce00078e0008 */
.L_x_55:
[----:B0-----:R-:W-:Y:S01]  /*0200*/  LOP3.LUT R2, R9, 0x3, RZ, 0xc0, !PT ;  /* 0x0000000309027812 */ /* 0x001fe200078ec0ff */
[----:B------:R-:W-:Y:S03]  /*0210*/  BSSY.RECONVERGENT B1, `(.L_x_47) ;  /* 0x0000243000017945 */ /* 0x000fe60003800200 */
[----:B------:R-:W-:-:S04]  /*0220*/  ISETP.NE.U32.AND P0, PT, R2, RZ, PT ;  /* 0x000000ff0200720c */ /* 0x000fc80003f05070 */
[----:B------:R-:W-:-:S13]  /*0230*/  ISETP.NE.AND.EX P0, PT, RZ, RZ, PT, P0 ;  /* 0x000000ffff00720c */ /* 0x000fda0003f05300 */
[----:B------:R-:W-:Y:S05]  /*0240*/  @!P0 BRA `(.L_x_48) ;  /* 0x0000002000fc8947 */ /* 0x000fea0003800000 */
[----:B------:R-:W0:Y:S01]  /*0250*/  LDC.64 R10, c[0x4][RZ] ;  /* 0x01000000ff0a7b82 */ /* 0x000e220000000a00 */
[----:B------:R-:W-:Y:S01]  /*0260*/  IMAD.MOV.U32 R13, RZ, RZ, RZ ;  /* 0x000000ffff0d7224 */ /* 0x000fe200078e00ff */
[----:B------:R-:W-:Y:S02]  /*0270*/  CS2R R4, SRZ ;  /* 0x0000000000047805 */ /* 0x000fe4000001ff00 */
[----:B------:R-:W-:Y:S01]  /*0280*/  CS2R R6, SRZ ;  /* 0x0000000000067805 */ /* 0x000fe2000001ff00 */
[----:B------:R-:W-:Y:S02]  /*0290*/  IMAD.MOV.U32 R3, RZ, RZ, RZ ;  /* 0x000000ffff037224 */ /* 0x000fe400078e00ff */
[----:B0-----:R-:W-:-:S07]  /*02a0*/  IMAD.WIDE.U32 R10, R12, 0xc80, R10 ;  /* 0x00000c800c0a7825 */ /* 0x001fce00078e000a */
.L_x_50:
[----:B------:R-:W-:-:S06]  /*02b0*/  IMAD R2, R13, 0x4, R0 ;  /* 0x000000040d027824 */ /* 0x000fcc00078e0200 */
[----:B------:R-:W5:Y:S01]  /*02c0*/  LDL R2, [R2+0x4] ;  /* 0x0000040002027983 */ /* 0x000f620000100800 */
[----:B------:R-:W-:-:S05]  /*02d0*/  UMOV UR4, URZ ;  /* 0x000000ff00047c82 */ /* 0x000fca0008000000 */
.L_x_49:
[----:B-----5:R-:W-:Y:S01]  /*02e0*/  SHF.R.U32.HI R21, RZ, UR4, R2 ;  /* 0x00000004ff157c19 */ /* 0x020fe20008011602 */
[----:B------:R-:W-:-:S03]  /*02f0*/  IMAD.SHL.U32 R15, R13, 0x20, RZ ;  /* 0x000000200d0f7824 */ /* 0x000fc600078e00ff */
[----:B------:R-:W-:Y:S01]  /*0300*/  LOP3.LUT R16, R21, 0x1, RZ, 0xc0, !PT ;  /* 0x0000000115107812 */ /* 0x000fe200078ec0ff */
[----:B------:R-:W-:-:S03]  /*0310*/  VIADD R15, R15, UR4 ;  /* 0x000000040f0f7c36 */ /* 0x000fc60008000000 */
        /* <DEDUP_REMOVED lines=23> */
[----:B------:R-:W-:-:S03]  /*0490*/  @P4 LOP3.LUT R5, R5, R26, RZ, 0x3c, !PT ;  /* 0x0000001a05054212 */ /* 0x000fc600078e3cff */
        /* <DEDUP_REMOVED lines=31> */
[----:B------:R-:W-:Y:S02]  /*0690*/  LOP3.LUT P0, RZ, R21, 0x80, RZ, 0xc0, !PT ;  /* 0x0000008015ff7812 */ /* 0x000fe4000780c0ff */
[----:B------:R-:W-:Y:S02]  /*06a0*/  @P3 LOP3.LUT R7, R7, R26, RZ, 0x3c, !PT ;  /* 0x0000001a07073212 */ /* 0x000fe400078e3cff */
[----:B------:R-:W-:Y:S02]  /*06b0*/  @P3 LOP3.LUT R4, R4, R15, RZ, 0x3c, !PT ;  /* 0x0000000f04043212 */ /* 0x000fe400078e3cff */
        /* <DEDUP_REMOVED lines=17> */
[----:B------:R-:W-:Y:S02]  /*07d0*/  @P6 LOP3.LUT R5, R5, R28, RZ, 0x3c, !PT ;  /* 0x0000001c05056212 */ /* 0x000fe400078e3cff */
[----:B------:R-:W-:Y:S02]  /*07e0*/  @P6 LOP3.LUT R6, R6, R15, RZ, 0x3c, !PT ;  /* 0x0000000f06066212 */ /* 0x000fe400078e3cff */
[----:B------:R-:W-:Y:S02]  /*07f0*/  @P6 LOP3.LUT R4, R4, R19, RZ, 0x3c, !PT ;  /* 0x0000001304046212 */ /* 0x000fe400078e3cff */
[----:B------:R-:W-:Y:S02]  /*0800*/  @P0 LOP3.LUT R5, R5, R26, RZ, 0x3c, !PT ;  /* 0x0000001a05050212 */ /* 0x000fe400078e3cff */
[----:B------:R-:W-:-:S02]  /*0810*/  @P0 LOP3.LUT R6, R6, R23, RZ, 0x3c, !PT ;  /* 0x0000001706060212 */ /* 0x000fc400078e3cff */
[----:B------:R-:W-:Y:S02]  /*0820*/  @P0 LOP3.LUT R4, R4, R25, RZ, 0x3c, !PT ;  /* 0x0000001904040212 */ /* 0x000fe400078e3cff */
[----:B--2---:R-:W-:Y:S02]  /*0830*/  @P6 LOP3.LUT R3, R3, R18, RZ, 0x3c, !PT ;  /* 0x0000001203036212 */ /* 0x004fe400078e3cff */
[----:B---3--:R-:W-:Y:S02]  /*0840*/  @P6 LOP3.LUT R7, R7, R20, RZ, 0x3c, !PT ;  /* 0x0000001407076212 */ /* 0x008fe400078e3cff */
[----:B----4-:R-:W-:Y:S02]  /*0850*/  @P0 LOP3.LUT R3, R3, R22, RZ, 0x3c, !PT ;  /* 0x0000001603030212 */ /* 0x010fe400078e3cff */
        /* <DEDUP_REMOVED lines=30> */
[----:B------:R-:W-:-:S03]  /*0a40*/  LOP3.LUT P0, RZ, R21, 0x8000, RZ, 0xc0, !PT ;  /* 0x0000800015ff7812 */ /* 0x000fc6000780c0ff */
        /* <DEDUP_REMOVED lines=8> */
[----:B------:R-:W2:Y:S01]  /*0ad0*/  @P3 LDG.E R19, desc[UR8][R16.64+0xe0] ;  /* 0x0000e00810133981 */ /* 0x000ea2000c1e1900 */
[----:B------:R-:W-:-:S03]  /*0ae0*/  @P1 LOP3.LUT R7, R7, R24, RZ, 0x3c, !PT ;  /* 0x0000001807071212 */ /* 0x000fc600078e3cff */
[----:B------:R-:W2:Y:S01]  /*0af0*/  @P3 LDG.E R24, desc[UR8][R16.64+0xe4] ;  /* 0x0000e40810183981 */ /* 0x000ea2000c1e1900 */
[----:B------:R-:W-:-:S03]  /*0b00*/  @P1 LOP3.LUT R4, R4, R23, RZ, 0x3c, !PT ;  /* 0x0000001704041212 */ /* 0x000fc600078e3cff */
[----:B------:R-:W2:Y:S01]  /*0b10*/  @P4 LDG.E R23, desc[UR8][R16.64+0xf4] ;  /* 0x0000f40810174981 */ /* 0x000ea2000c1e1900 */
[----:B------:R-:W-:Y:S02]  /*0b20*/  @P6 LOP3.LUT R5, R5, R28, RZ, 0x3c, !PT ;  /* 0x0000001c05056212 */ /* 0x000fe400078e3cff */
[----:B------:R-:W-:Y:S01]  /*0b30*/  @P2 LOP3.LUT R6, R6, R25, RZ, 0x3c, !PT ;  /* 0x0000001906062212 */ /* 0x000fe200078e3cff */
[----:B------:R-:W2:Y:S01]  /*0b40*/  @P4 LDG.E R28, desc[UR8][R16.64+0xf8] ;  /* 0x0000f808101c4981 */ /* 0x000ea2000c1e1900 */
[----:B------:R-:W-:-:S03]  /*0b50*/  @P2 LOP3.LUT R4, R4, R15, RZ, 0x3c, !PT ;  /* 0x0000000f04042212 */ /* 0x000fc600078e3cff */
[----:B------:R-:W2:Y:S04]  /*0b60*/  @P4 LDG.E R25, desc[UR8][R16.64+0xfc] ;  /* 0x0000fc0810194981 */ /* 0x000ea8000c1e1900 */
        /* <DEDUP_REMOVED lines=11> */
[----:B------:R-:W-:Y:S02]  /*0c20*/  @P5 LOP3.LUT R3, R3, R18, RZ, 0x3c, !PT ;  /* 0x0000001203035212 */ /* 0x000fe400078e3cff */
[----:B------:R-:W-:Y:S01]  /*0c30*/  @P3 LOP3.LUT R7, R7, R24, RZ, 0x3c, !PT ;  /* 0x0000001807073212 */ /* 0x000fe200078e3cff */
        /* <DEDUP_REMOVED lines=8> */
[----:B------:R-:W3:Y:S04]  /*0cc0*/  @P0 LDG.E R15, desc[UR8][R16.64+0x130] ;  /* 0x00013008100f0981 */ /* 0x000ee8000c1e1900 */
[----:B------:R-:W3:Y:S01]  /*0cd0*/  @P0 LDG.E R25, desc[UR8][R16.64+0x138] ;  /* 0x0001380810190981 */ /* 0x000ee2000c1e1900 */
[----:B------:R-:W-:Y:S01]  /*0ce0*/  UIADD3 UR4, UPT, UPT, UR4, 0x10, URZ ;  /* 0x0000001004047890 */ /* 0x000fe2000fffe0ff */
[----:B------:R-:W-:-:S03]  /*0cf0*/  @P5 LOP3.LUT R7, R7, R20, RZ, 0x3c, !PT ;  /* 0x0000001407075212 */ /* 0x000fc600078e3cff */
[----:B------:R-:W-:Y:S01]  /*0d00*/  UISETP.NE.AND UP0, UPT, UR4, 0x20, UPT ;  /* 0x000000200400788c */ /* 0x000fe2000bf05270 */
[----:B------:R-:W-:Y:S02]  /*0d10*/  @P6 LOP3.LUT R6, R6, R21, RZ, 0x3c, !PT ;  /* 0x0000001506066212 */ /* 0x000fe400078e3cff */
[----:B----4-:R-:W-:Y:S02]  /*0d20*/  @P6 LOP3.LUT R3, R3, R22, RZ, 0x3c, !PT ;  /* 0x0000001603036212 */ /* 0x010fe400078e3cff */
[----:B--2---:R-:W-:Y:S02]  /*0d30*/  @P5 LOP3.LUT R4, R4, R19, RZ, 0x3c, !PT ;  /* 0x0000001304045212 */ /* 0x004fe400078e3cff */
[----:B---3--:R-:W-:Y:S02]  /*0d40*/  @P6 LOP3.LUT R7, R7, R18, RZ, 0x3c, !PT ;  /* 0x0000001207076212 */ /* 0x008fe400078e3cff */
[----:B------:R-:W-:Y:S02]  /*0d50*/  @P6 LOP3.LUT R4, R4, R23, RZ, 0x3c, !PT ;  /* 0x0000001704046212 */ /* 0x000fe400078e3cff */
[----:B------:R-:W-:-:S02]  /*0d60*/  @P0 LOP3.LUT R7, R7, R26, RZ, 0x3c, !PT ;  /* 0x0000001a07070212 */ /* 0x000fc400078e3cff */
        /* <DEDUP_REMOVED lines=8> */
[----:B------:R-:W-:Y:S01]  /*0df0*/  LOP3.LUT R2, R9, 0x3, RZ, 0xc0, !PT ;  /* 0x0000000309027812 */ /* 0x000fe200078ec0ff */
[----:B------:R0:W-:Y:S03]  /*0e00*/  STL.64 [R1+0x8], R6 ;  /* 0x0000080601007387 */ /* 0x0001e60000100a00 */
[----:B------:R-:W-:Y:S01]  /*0e10*/  ISETP.NE.U32.AND P0, PT, R2, 0x1, PT ;  /* 0x000000010200780c */ /* 0x000fe20003f05070 */
[----:B------:R0:W-:Y:S03]  /*0e20*/  STL.64 [R1+0x10], R4 ;  /* 0x0000100401007387 */ /* 0x0001e60000100a00 */
[----:B------:R-:W-:Y:S01]  /*0e30*/  ISETP.NE.AND.EX P0, PT, RZ, RZ, PT, P0 ;  /* 0x000000ffff00720c */ /* 0x000fe20003f05300 */
[----:B------:R0:W-:-:S12]  /*0e40*/  STL [R1+0x4], R3 ;  /* 0x0000040301007387 */ /* 0x0001d80000100800 */
[----:B0-----:R-:W-:Y:S05]  /*0e50*/  @!P0 BRA `(.L_x_48) ;  /* 0x0000001400f88947 */ /* 0x001fea0003800000 */
[----:B------:R-:W-:Y:S01]  /*0e60*/  UMOV UR4, URZ ;  /* 0x000000ff00047c82 */ /* 0x000fe20008000000 */
[----:B------:R-:W-:Y:S01]  /*0e70*/  IMAD.MOV.U32 R13, RZ, RZ, RZ ;  /* 0x000000ffff0d7224 */ /* 0x000fe200078e00ff */
[----:B------:R-:W-:Y:S01]  /*0e80*/  CS2R R6, SRZ ;  /* 0x0000000000067805 */ /* 0x000fe2000001ff00 */
[----:B------:R-:W-:Y:S02]  /*0e90*/  IMAD.MOV.U32 R4, RZ, RZ, RZ ;  /* 0x000000ffff047224 */ /* 0x000fe400078e00ff */
[----:B------:R-:W-:Y:S02]  /*0ea0*/  IMAD.MOV.U32 R3, RZ, RZ, RZ ;  /* 0x000000ffff037224 */ /* 0x000fe400078e00ff */
[----:B------:R-:W-:-:S07]  /*0eb0*/  IMAD.U32 R5, RZ, RZ, UR4 ;  /* 0x00000004ff057e24 */ /* 0x000fce000f8e00ff */
.L_x_52:
[----:B------:R-:W-:-:S06]  /*0ec0*/  IMAD R2, R13, 0x4, R0 ;  /* 0x000000040d027824 */ /* 0x000fcc00078e0200 */
[----:B------:R-:W5:Y:S01]  /*0ed0*/  LDL R2, [R2+0x4] ;  /* 0x0000040002027983 */ /* 0x000f620000100800 */
[----:B------:R-:W-:-:S05]  /*0ee0*/  UMOV UR4, URZ ;  /* 0x000000ff00047c82 */ /* 0x000fca0008000000 */
.L_x_51:
        /* <DEDUP_REMOVED lines=180> */
[----:B------:R0:W-:Y:S03]  /*1a30*/  STL [R1+0x4], R3 ;  /* 0x0000040301007387 */ /* 0x0001e60000100800 */
[----:B------:R-:W-:Y:S01]  /*1a40*/  ISETP.NE.AND.EX P0, PT, RZ, RZ, PT, P0 ;  /* 0x000000ffff00720c */ /* 0x000fe20003f05300 */
[----:B------:R0:W-:-:S12]  /*1a50*/  STL.64 [R1+0x10], R4 ;  /* 0x0000100401007387 */ /* 0x0001d80000100a00 */
[----:B0-----:R-:W-:Y:S05]  /*1a60*/  @P0 BRA `(.L_x_48) ;  /* 0x0000000800f40947 */ /* 0x001fea0003800000 */
[----:B------:R-:W-:Y:S01]  /*1a70*/  UMOV UR4, URZ ;  /* 0x000000ff00047c82 */ /* 0x000fe20008000000 */
[----:B------:R-:W-:Y:S01]  /*1a80*/  IMAD.MOV.U32 R13, RZ, RZ, RZ ;  /* 0x000000ffff0d7224 */ /* 0x000fe200078e00ff */
[----:B------:R-:W-:Y:S01]  /*1a90*/  CS2R R6, SRZ ;  /* 0x0000000000067805 */ /* 0x000fe2000001ff00 */
[----:B------:R-:W-:Y:S02]  /*1aa0*/  IMAD.MOV.U32 R4, RZ, RZ, RZ ;  /* 0x000000ffff047224 */ /* 0x000fe400078e00ff */
[----:B------:R-:W-:Y:S02]  /*1ab0*/  IMAD.MOV.U32 R3, RZ, RZ, RZ ;  /* 0x000000ffff037224 */ /* 0x000fe400078e00ff */
[----:B------:R-:W-:-:S07]  /*1ac0*/  IMAD.U32 R5, RZ, RZ, UR4 ;  /* 0x00000004ff057e24 */ /* 0x000fce000f8e00ff */
.L_x_54:
[----:B------:R-:W-:-:S06]  /*1ad0*/  IMAD R2, R13, 0x4, R0 ;  /* 0x000000040d027824 */ /* 0x000fcc00078e0200 */
[----:B------:R-:W5:Y:S01]  /*1ae0*/  LDL R2, [R2+0x4] ;  /* 0x0000040002027983 */ /* 0x000f620000100800 */
[----:B------:R-:W-:-:S05]  /*1af0*/  UMOV UR4, URZ ;  /* 0x000000ff00047c82 */ /* 0x000fca0008000000 */
.L_x_53:
        /* <DEDUP_REMOVED lines=177> */
[----:B------:R0:W-:Y:S04]  /*2610*/  STL.64 [R1+0x8], R6 ;  /* 0x0000080601007387 */ /* 0x0001e80000100a00 */
[----:B------:R0:W-:Y:S04]  /*2620*/  STL [R1+0x4], R3 ;  /* 0x0000040301007387 */ /* 0x0001e80000100800 */
[----:B------:R0:W-:Y:S02]  /*2630*/  STL.64 [R1+0x10], R4 ;  /* 0x0000100401007387 */ /* 0x0001e40000100a00 */
.L_x_48:
[----:B------:R-:W-:Y:S05]  /*2640*/  BSYNC.RECONVERGENT B1 ;  /* 0x0000000000017941 */ /* 0x000fea0003800200 */
.L_x_47:
[C---:B------:R-:W-:Y:S01]  /*2650*/  ISETP.GE.U32.AND P0, PT, R9.reuse, 0x4, PT ;  /* 0x000000040900780c */ /* 0x040fe20003f06070 */
[----:B------:R-:W-:Y:S01]  /*2660*/  VIADD R12, R12, 0x1 ;  /* 0x000000010c0c7836 */ /* 0x000fe20000000000 */
[--C-:B------:R-:W-:Y:S02]  /*2670*/  SHF.R.U64 R9, R9, 0x2, R14.reuse ;  /* 0x0000000209097819 */ /* 0x100fe4000000120e */
[----:B------:R-:W-:Y:S02]  /*2680*/  ISETP.GE.U32.AND.EX P0, PT, R14, RZ, PT, P0 ;  /* 0x000000ff0e00720c */ /* 0x000fe40003f06100 */
[----:B------:R-:W-:-:S11]  /*2690*/  SHF.R.U32.HI R14, RZ, 0x2, R14 ;  /* 0x00000002ff0e7819 */ /* 0x000fd6000001160e */
[----:B------:R-:W-:Y:S05]  /*26a0*/  @P0 BRA `(.L_x_55) ;  /* 0xffffffd800d40947 */ /* 0x000fea000383ffff */
.L_x_46:
[----:B------:R-:W-:Y:S05]  /*26b0*/  BSYNC.RECONVERGENT B0 ;  /* 0x0000000000007941 */ /* 0x000fea0003800200 */
.L_x_45:
[----:B------:R-:W1:Y:S02]  /*26c0*/  LDCU.64 UR4, c[0x0][0x390] ;  /* 0x00007200ff0477ac */ /* 0x000e640008000a00 */
[----:B-1----:R-:W-:-:S04]  /*26d0*/  UISETP.NE.U32.AND UP0, UPT, UR4, URZ, UPT ;  /* 0x000000ff0400728c */ /* 0x002fc8000bf05070 */
[----:B------:R-:W-:-:S09]  /*26e0*/  UISETP.NE.AND.EX UP0, UPT, UR5, URZ, UPT, UP0 ;  /* 0x000000ff0500728c */ /* 0x000fd2000bf05300 */
[----:B------:R-:W-:Y:S05]  /*26f0*/  BRA.U !UP0, `(.L_x_56) ;  /* 0x0000002508407547 */ /* 0x000fea000b800000 */
[----:B0-----:R-:W-:Y:S01]  /*2700*/  IMAD.MOV.U32 R2, RZ, RZ, RZ ;  /* 0x000000ffff027224 */ /* 0x001fe200078e00ff */
[----:B------:R-:W0:Y:S01]  /*2710*/  LDCU.64 UR6, c[0x0][0x390] ;  /* 0x00007200ff0677ac */ /* 0x000e220008000a00 */
[----:B------:R-:W-:-:S05]  /*2720*/  NOP ;  /* 0x0000000000007918 */ /* 0x000fca0000000000 */
.L_x_64:
[----:B0-----:R-:W-:-:S04]  /*2730*/  ULOP3.LUT UR4, UR6, 0x3, URZ, 0xc0, !UPT ;  /* 0x0000000306047892 */ /* 0x001fc8000f8ec0ff */
[----:B------:R-:W-:-:S04]  /*2740*/  UISETP.NE.U32.AND UP0, UPT, UR4, URZ, UPT ;  /* 0x000000ff0400728c */ /* 0x000fc8000bf05070 */
[----:B------:R-:W-:-:S09]  /*2750*/  UISETP.NE.AND.EX UP0, UPT, URZ, URZ, UPT, UP0 ;  /* 0x000000ffff00728c */ /* 0x000fd2000bf05300 */
[----:B-12---:R-:W-:Y:S05]  /*2760*/  BRA.U !UP0, `(.L_x_57) ;  /* 0x0000002508047547 */ /* 0x006fea000b800000 */
[----:B------:R-:W0:Y:S01]  /*2770*/  LDC.64 R10, c[0x4][0x8] ;  /* 0x01000200ff0a7b82 */ /* 0x000e220000000a00 */
[----:B------:R-:W-:Y:S01]  /*2780*/  UMOV UR4, URZ ;  /* 0x000000ff00047c82 */ /* 0x000fe20008000000 */
[----:B------:R-:W-:Y:S01]  /*2790*/  IMAD.MOV.U32 R9, RZ, RZ, RZ ;  /* 0x000000ffff097224 */ /* 0x000fe200078e00ff */
[----:B------:R-:W-:Y:S01]  /*27a0*/  CS2R R6, SRZ ;  /* 0x0000000000067805 */ /* 0x000fe2000001ff00 */
[----:B------:R-:W-:Y:S02]  /*27b0*/  IMAD.MOV.U32 R4, RZ, RZ, RZ ;  /* 0x000000ffff047224 */ /* 0x000fe400078e00ff */
[----:B------:R-:W-:Y:S02]  /*27c0*/  IMAD.MOV.U32 R3, RZ, RZ, RZ ;  /* 0x000000ffff037224 */ /* 0x000fe400078e00ff */
[----:B------:R-:W-:Y:S02]  /*27d0*/  IMAD.U32 R5, RZ, RZ, UR4 ;  /* 0x00000004ff057e24 */ /* 0x000fe4000f8e00ff */
[----:B0-----:R-:W-:-:S07]  /*27e0*/  IMAD.WIDE.U32 R10, R2, 0xc80, R10 ;  /* 0x00000c80020a7825 */ /* 0x001fce00078e000a */
.L_x_59:
[----:B------:R-:W-:-:S06]  /*27f0*/  IMAD R14, R9, 0x4, R0 ;  /* 0x00000004090e7824 */ /* 0x000fcc00078e0200 */
[----:B------:R-:W5:Y:S01]  /*2800*/  LDL R14, [R14+0x4] ;  /* 0x000004000e0e7983 */ /* 0x000f620000100800 */
[----:B------:R-:W-:-:S07]  /*2810*/  IMAD.MOV.U32 R15, RZ, RZ, RZ ;  /* 0x000000ffff0f7224 */ /* 0x000fce00078e00ff */
.L_x_58:
[----:B-----5:R-:W-:Y:S01]  /*2820*/  SHF.R.U32.HI R21, RZ, R15, R14 ;  /* 0x0000000fff157219 */ /* 0x020fe2000001160e */
[----:B------:R-:W-:-:S03]  /*2830*/  IMAD.SHL.U32 R12, R9, 0x20, RZ ;  /* 0x00000020090c7824 */ /* 0x000fc600078e00ff */
[----:B------:R-:W-:Y:S01]  /*2840*/  LOP3.LUT R13, R21, 0x1, RZ, 0xc0, !PT ;  /* 0x00000001150d7812 */ /* 0x000fe200078ec0ff */
[----:B------:R-:W-:-:S03]  /*2850*/  IMAD.IADD R12, R12, 0x1, R15 ;  /* 0x000000010c0c7824 */ /* 0x000fc600078e020f */
        /* <DEDUP_REMOVED lines=8> */
[----:B------:R-:W4:Y:S04]  /*28e0*/  @P3 LDG.E R28, desc[UR8][R12.64+0x4c] ;  /* 0x00004c080c1c3981 */ /* 0x000f28000c1e1900 */
[----:B------:R-:W4:Y:S04]  /*28f0*/  @!P0 LDG.E R17, desc[UR8][R12.64+0x4] ;  /* 0x000004080c118981 */ /* 0x000f28000c1e1900 */
        /* <DEDUP_REMOVED lines=12> */
[----:B------:R-:W-:-:S03]  /*29c0*/  @!P0 LOP3.LUT R3, R3, R18, RZ, 0x3c, !PT ;  /* 0x0000001203038212 */ /* 0x000fc600078e3cff */
[----:B------:R-:W2:Y:S01]  /*29d0*/  @P1 LDG.E R18, desc[UR8][R12.64+0x14] ;  /* 0x000014080c121981 */ /* 0x000ea2000c1e1900 */
[----:B------:R-:W-:Y:S02]  /*29e0*/  @P3 LOP3.LUT R5, R5, R28, RZ, 0x3c, !PT ;  /* 0x0000001c05053212 */ /* 0x000fe400078e3cff */
[----:B------:R-:W-:Y:S02]  /*29f0*/  @!P0 LOP3.LUT R6, R6, R17, RZ, 0x3c, !PT ;  /* 0x0000001106068212 */ /* 0x000fe400078e3cff */
[----:B------:R-:W3:Y:S01]  /*2a00*/  @P1 LDG.E R17, desc[UR8][R12.64+0x18] ;  /* 0x000018080c111981 */ /* 0x000ee2000c1e1900 */
        /* <DEDUP_REMOVED lines=26> */
[----:B------:R-:W-:Y:S02]  /*2bb0*/  LOP3.LUT P0, RZ, R21, 0x80, RZ, 0xc0, !PT ;  /* 0x0000008015ff7812 */ /* 0x000fe4000780c0ff */
[----:B--2---:R-:W-:-:S02]  /*2bc0*/  @P3 LOP3.LUT R7, R7, R18, RZ, 0x3c, !PT ;  /* 0x0000001207073212 */ /* 0x004fc400078e3cff */
        /* <DEDUP_REMOVED lines=17> */
[----:B------:R-:W4:Y:S04]  /*2ce0*/  @P0 LDG.E R27, desc[UR8][R12.64+0x98] ;  /* 0x000098080c1b0981 */ /* 0x000f28000c1e1900 */
[----:B------:R-:W4:Y:S01]  /*2cf0*/  @P0 LDG.E R24, desc[UR8][R12.64+0x9c] ;  /* 0x00009c080c180981 */ /* 0x000f22000c1e1900 */
[----:B------:R-:W-:Y:S02]  /*2d00*/  @P6 LOP3.LUT R5, R5, R26, RZ, 0x3c, !PT ;  /* 0x0000001a05056212 */ /* 0x000fe400078e3cff */
[----:B--2---:R-:W-:-:S02]  /*2d10*/  @P6 LOP3.LUT R7, R7, R18, RZ, 0x3c, !PT ;  /* 0x0000001207076212 */ /* 0x004fc400078e3cff */
[----:B---3--:R-:W-:-:S04]  /*2d20*/  @P5 LOP3.LUT R4, R4, R17, RZ, 0x3c, !PT ;  /* 0x0000001104045212 */ /* 0x008fc800078e3cff */
[----:B----4-:R-:W-:Y:S02]  /*2d30*/  @P6 LOP3.LUT R4, R4, R23, RZ, 0x3c, !PT ;  /* 0x0000001704046212 */ /* 0x010fe400078e3cff */
[----:B------:R-:W-:Y:S02]  /*2d40*/  @P6 LOP3.LUT R6, R6, R19, RZ, 0x3c, !PT ;  /* 0x0000001306066212 */ /* 0x000fe400078e3cff */
[----:B------:R-:W-:-:S04]  /*2d50*/  @P6 LOP3.LUT R3, R3, R16, RZ, 0x3c, !PT ;  /* 0x0000001003036212 */ /* 0x000fc800078e3cff */
[----:B------:R-:W-:Y:S02]  /*2d60*/  @P0 LOP3.LUT R3, R3, R20, RZ, 0x3c, !PT ;  /* 0x0000001403030212 */ /* 0x000fe400078e3cff */
[----:B------:R-:W-:Y:S02]  /*2d70*/  @P0 LOP3.LUT R7, R7, R22, RZ, 0x3c, !PT ;  /* 0x0000001607070212 */ /* 0x000fe400078e3cff */
        /* <DEDUP_REMOVED lines=38> */
[----:B--2---:R-:W-:Y:S02]  /*2fe0*/  @P0 LOP3.LUT R7, R7, R20, RZ, 0x3c, !PT ;  /* 0x0000001407070212 */ /* 0x004fe400078e3cff */
[----:B------:R-:W-:Y:S01]  /*2ff0*/  LOP3.LUT P0, RZ, R21, 0x8000, RZ, 0xc0, !PT ;  /* 0x0000800015ff7812 */ /* 0x000fe2000780c0ff */
[----:B------:R-:W2:Y:S01]  /*3000*/  @P2 LDG.E R20, desc[UR8][R12.64+0xd0] ;  /* 0x0000d0080c142981 */ /* 0x000ea2000c1e1900 */
[----:B---3--:R-:W-:-:S03]  /*3010*/  @P1 LOP3.LUT R3, R3, R22, RZ, 0x3c, !PT ;  /* 0x0000001603031212 */ /* 0x008fc600078e3cff */
[----:B------:R-:W3:Y:S04]  /*3020*/  @P2 LDG.E R21, desc[UR8][R12.64+0xd4] ;  /* 0x0000d4080c152981 */ /* 0x000ee8000c1e1900 */
[----:B------:R-:W2:Y:S01]  /*3030*/  @P3 LDG.E R22, desc[UR8][R12.64+0xdc] ;  /* 0x0000dc080c163981 */ /* 0x000ea2000c1e1900 */
        /* <DEDUP_REMOVED lines=8> */
[----:B------:R-:W-:-:S03]  /*30c0*/  @P3 LOP3.LUT R6, R6, R23, RZ, 0x3c, !PT ;  /* 0x0000001706063212 */ /* 0x000fc600078e3cff */
[----:B------:R-:W4:Y:S01]  /*30d0*/  @P6 LDG.E R23, desc[UR8][R12.64+0x124] ;  /* 0x000124080c176981 */ /* 0x000f22000c1e1900 */
[----:B------:R-:W-:-:S03]  /*30e0*/  @P4 LOP3.LUT R6, R6, R27, RZ, 0x3c, !PT ;  /* 0x0000001b06064212 */ /* 0x000fc600078e3cff */
[----:B------:R-:W4:Y:S01]  /*30f0*/  @P0 LDG.E R27, desc[UR8][R12.64+0x138] ;  /* 0x000138080c1b0981 */ /* 0x000f22000c1e1900 */
[----:B---3--:R-:W-:-:S03]  /*3100*/  @P2 LOP3.LUT R4, R4, R21, RZ, 0x3c, !PT ;  /* 0x0000001504042212 */ /* 0x008fc600078e3cff */
[----:B------:R-:W3:Y:S01]  /*3110*/  @P5 LDG.E R21, desc[UR8][R12.64+0x110] ;  /* 0x000110080c155981 */ /* 0x000ee2000c1e1900 */
[----:B--2---:R-:W-:Y:S02]  /*3120*/  @P3 LOP3.LUT R3, R3, R22, RZ, 0x3c, !PT ;  /* 0x0000001603033212 */ /* 0x004fe400078e3cff */
[----:B------:R-:W-:Y:S01]  /*3130*/  @P3 LOP3.LUT R4, R4, R25, RZ, 0x3c, !PT ;  /* 0x0000001904043212 */ /* 0x000fe200078e3cff */
[----:B------:R-:W2:Y:S01]  /*3140*/  @P6 LDG.E R22, desc[UR8][R12.64+0x120] ;  /* 0x000120080c166981 */ /* 0x000ea2000c1e1900 */
[----:B------:R-:W-:Y:S02]  /*3150*/  @P2 LOP3.LUT R7, R7, R20, RZ, 0x3c, !PT ;  /* 0x0000001407072212 */ /* 0x000fe400078e3cff */
[----:B----4-:R-:W-:Y:S01]  /*3160*/  @P4 LOP3.LUT R3, R3, R26, RZ, 0x3c, !PT ;  /* 0x0000001a03034212 */ /* 0x010fe200078e3cff */
[----:B------:R-:W4:Y:S01]  /*3170*/  @P6 LDG.E R20, desc[UR8][R12.64+0x118] ;  /* 0x000118080c146981 */ /* 0x000f22000c1e1900 */
[----:B------:R-:W-:-:S03]  /*3180*/  @P4 LOP3.LUT R4, R4, R19, RZ, 0x3c, !PT ;  /* 0x0000001304044212 */ /* 0x000fc600078e3cff */
[----:B------:R-:W4:Y:S01]  /*3190*/  @P6 LDG.E R19, desc[UR8][R12.64+0x11c] ;  /* 0x00011c080c136981 */ /* 0x000f22000c1e1900 */
[----:B------:R-:W-:Y:S02]  /*31a0*/  @P3 LOP3.LUT R7, R7, R24, RZ, 0x3c, !PT ;  /* 0x0000001807073212 */ /* 0x000fe400078e3cff */
[----:B------:R-:W-:Y:S01]  /*31b0*/  @P5 LOP3.LUT R3, R3, R16, RZ, 0x3c, !PT ;  /* 0x0000001003035212 */ /* 0x000fe200078e3cff */
[----:B------:R-:W4:Y:S04]  /*31c0*/  @P0 LDG.E R25, desc[UR8][R12.64+0x130] ;  /* 0x000130080c190981 */ /* 0x000f28000c1e1900 */
[----:B------:R-:W4:Y:S04]  /*31d0*/  @P0 LDG.E R16, desc[UR8][R12.64+0x12c] ;  /* 0x00012c080c100981 */ /* 0x000f28000c1e1900 */
[----:B------:R-:W4:Y:S04]  /*31e0*/  @P0 LDG.E R24, desc[UR8][R12.64+0x134] ;  /* 0x000134080c180981 */ /* 0x000f28000c1e1900 */
[----:B------:R-:W4:Y:S01]  /*31f0*/  @P0 LDG.E R26, desc[UR8][R12.64+0x13c] ;  /* 0x00013c080c1a0981 */ /* 0x000f22000c1e1900 */
[----:B------:R-:W-:Y:S01]  /*3200*/  VIADD R15, R15, 0x10 ;  /* 0x000000100f0f7836 */ /* 0x000fe20000000000 */
[----:B------:R-:W-:-:S04]  /*3210*/  @P4 LOP3.LUT R7, R7, R28, RZ, 0x3c, !PT ;  /* 0x0000001c07074212 */ /* 0x000fc800078e3cff */
[----:B------:R-:W-:Y:S02]  /*3220*/  ISETP.NE.AND P1, PT, R15, 0x20, PT ;  /* 0x000000200f00780c */ /* 0x000fe40003f25270 */
[----:B------:R-:W-:Y:S02]  /*3230*/  @P5 LOP3.LUT R6, R6, R17, RZ, 0x3c, !PT ;  /* 0x0000001106065212 */ /* 0x000fe400078e3cff */
[----:B------:R-:W-:Y:S02]  /*3240*/  @P5 LOP3.LUT R7, R7, R18, RZ, 0x3c, !PT ;  /* 0x0000001207075212 */ /* 0x000fe400078e3cff */
[----:B---3--:R-:W-:-:S04]  /*3250*/  @P5 LOP3.LUT R4, R4, R21, RZ, 0x3c, !PT ;  /* 0x0000001504045212 */ /* 0x008fc800078e3cff */
[----:B------:R-:W-:Y:S02]  /*3260*/  @P6 LOP3.LUT R4, R4, R23, RZ, 0x3c, !PT ;  /* 0x0000001704046212 */ /* 0x000fe400078e3cff */
[----:B--2---:R-:W-:Y:S02]  /*3270*/  @P6 LOP3.LUT R7, R7, R22, RZ, 0x3c, !PT ;  /* 0x0000001607076212 */ /* 0x004fe400078e3cff */
[----:B----4-:R-:W-:Y:S02]  /*3280*/  @P6 LOP3.LUT R3, R3, R20, RZ, 0x3c, !PT ;  /* 0x0000001403036212 */ /* 0x010fe400078e3cff */
[----:B------:R-:W-:Y:S02]  /*3290*/  @P6 LOP3.LUT R6, R6, R19, RZ, 0x3c, !PT ;  /* 0x0000001306066212 */ /* 0x000fe400078e3cff */
[----:B------:R-:W-:Y:S02]  /*32a0*/  @P0 LOP3.LUT R4, R4, R27, RZ, 0x3c, !PT ;  /* 0x0000001b04040212 */ /* 0x000fe400078e3cff */
[----:B------:R-:W-:-:S02]  /*32b0*/  @P0 LOP3.LUT R6, R6, R25, RZ, 0x3c, !PT ;  /* 0x0000001906060212 */ /* 0x000fc400078e3cff */
[----:B------:R-:W-:Y:S02]  /*32c0*/  @P0 LOP3.LUT R3, R3, R16, RZ, 0x3c, !PT ;  /* 0x0000001003030212 */ /* 0x000fe400078e3cff */
[----:B------:R-:W-:Y:S02]  /*32d0*/  @P0 LOP3.LUT R7, R7, R24, RZ, 0x3c, !PT ;  /* 0x0000001807070212 */ /* 0x000fe400078e3cff */
[----:B------:R-:W-:Y:S01]  /*32e0*/  @P0 LOP3.LUT R5, R5, R26, RZ, 0x3c, !PT ;  /* 0x0000001a05050212 */ /* 0x000fe200078e3cff */
[----:B------:R-:W-:Y:S06]  /*32f0*/  @P1 BRA `(.L_x_58) ;  /* 0xfffffff400481947 */ /* 0x000fec000383ffff */
[----:B------:R-:W-:-:S05]  /*3300*/  VIADD R9, R9, 0x1 ;  /* 0x0000000109097836 */ /* 0x000fca0000000000 */
[----:B------:R-:W-:-:S13]  /*3310*/  ISETP.NE.AND P0, PT, R9, 0x5, PT ;  /* 0x000000050900780c */ /* 0x000fda0003f05270 */
[----:B------:R-:W-:Y:S05]  /*3320*/  @P0 BRA `(.L_x_59) ;  /* 0xfffffff400300947 */ /* 0x000fea000383ffff */
[----:B------:R0:W-:Y:S01]  /*3330*/  STL.64 [R1+0x8], R6 ;  /* 0x0000080601007387 */ /* 0x0001e20000100a00 */
[----:B------:R-:W-:-:S03]  /*3340*/  ULOP3.LUT UR4, UR6, 0x3, URZ, 0xc0, !UPT ;  /* 0x0000000306047892 */ /* 0x000fc6000f8ec0ff */
[----:B------:R0:W-:Y:S01]  /*3350*/  STL [R1+0x4], R3 ;  /* 0x0000040301007387 */ /* 0x0001e20000100800 */
[----:B------:R-:W-:-:S03]  /*3360*/  UISETP.NE.U32.AND UP0, UPT, UR4, 0x1, UPT ;  /* 0x000000010400788c */ /* 0x000fc6000bf05070 */
[----:B------:R0:W-:Y:S01]  /*3370*/  STL.64 [R1+0x10], R4 ;  /* 0x0000100401007387 */ /* 0x0001e20000100a00 */
[----:B------:R-:W-:-:S09]  /*3380*/  UISETP.NE.AND.EX UP0, UPT, URZ, URZ, UPT, UP0 ;  /* 0x000000ffff00728c */ /* 0x000fd2000bf05300 */
[----:B------:R-:W-:Y:S05]  /*3390*/  BRA.U !UP0, `(.L_x_57) ;  /* 0x0000001508f87547 */ /* 0x000fea000b800000 */
[----:B------:R-:W-:Y:S01]  /*33a0*/  UMOV UR4, URZ ;  /* 0x000000ff00047c82 */ /* 0x000fe20008000000 */
[----:B------:R-:W-:Y:S01]  /*33b0*/  IMAD.MOV.U32 R9, RZ, RZ, RZ ;  /* 0x000000ffff097224 */ /* 0x000fe200078e00ff */
[----:B0-----:R-:W-:Y:S01]  /*33c0*/  CS2R R6, SRZ ;  /* 0x0000000000067805 */ /* 0x001fe2000001ff00 */
[----:B------:R-:W-:Y:S02]  /*33d0*/  IMAD.MOV.U32 R4, RZ, RZ, RZ ;  /* 0x000000ffff047224 */ /* 0x000fe400078e00ff */
[----:B------:R-:W-:Y:S02]  /*33e0*/  IMAD.MOV.U32 R3, RZ, RZ, RZ ;  /* 0x000000ffff037224 */ /* 0x000fe400078e00ff */
[----:B------:R-:W-:-:S07]  /*33f0*/  IMAD.U32 R5, RZ, RZ, UR4 ;  /* 0x00000004ff057e24 */ /* 0x000fce000f8e00ff */
.L_x_61:
[----:B------:R-:W-:-:S06]  /*3400*/  IMAD R14, R9, 0x4, R0 ;  /* 0x00000004090e7824 */ /* 0x000fcc00078e0200 */
[----:B------:R-:W5:Y:S01]  /*3410*/  LDL R14, [R14+0x4] ;  /* 0x000004000e0e7983 */ /* 0x000f620000100800 */
[----:B------:R-:W-:-:S07]  /*3420*/  IMAD.MOV.U32 R15, RZ, RZ, RZ ;  /* 0x000000ffff0f7224 */ /* 0x000fce00078e00ff */
.L_x_60:
        /* <DEDUP_REMOVED lines=183> */
[----:B------:R-:W-:Y:S05]  /*3fa0*/  BRA.U UP0, `(.L_x_57) ;  /* 0x0000000900f47547 */ /* 0x000fea000b800000 */
[----:B------:R-:W-:Y:S01]  /*3fb0*/  UMOV UR4, URZ ;  /* 0x000000ff00047c82 */ /* 0x000fe20008000000 */
[----:B------:R-:W-:Y:S01]  /*3fc0*/  IMAD.MOV.U32 R9, RZ, RZ, RZ ;  /* 0x000000ffff097224 */ /* 0x000fe200078e00ff */
[----:B-1----:R-:W-:Y:S01]  /*3fd0*/  CS2R R6, SRZ ;  /* 0x0000000000067805 */ /* 0x002fe2000001ff00 */
[----:B------:R-:W-:Y:S02]  /*3fe0*/  IMAD.MOV.U32 R4, RZ, RZ, RZ ;  /* 0x000000ffff047224 */ /* 0x000fe400078e00ff */
[----:B------:R-:W-:Y:S02]  /*3ff0*/  IMAD.MOV.U32 R3, RZ, RZ, RZ ;  /* 0x000000ffff037224 */ /* 0x000fe400078e00ff */
[----:B------:R-:W-:-:S07]  /*4000*/  IMAD.U32 R5, RZ, RZ, UR4 ;  /* 0x00000004ff057e24 */ /* 0x000fce000f8e00ff */
.L_x_63:
[----:B------:R-:W-:-:S06]  /*4010*/  IMAD R14, R9, 0x4, R0 ;  /* 0x00000004090e7824 */ /* 0x000fcc00078e0200 */
[----:B------:R-:W5:Y:S01]  /*4020*/  LDL R14, [R14+0x4] ;  /* 0x000004000e0e7983 */ /* 0x000f620000100800 */
[----:B------:R-:W-:-:S07]  /*4030*/  IMAD.MOV.U32 R15, RZ, RZ, RZ ;  /* 0x000000ffff0f7224 */ /* 0x000fce00078e00ff */
.L_x_62:
        /* <DEDUP_REMOVED lines=177> */
[----:B------:R2:W-:Y:S04]  /*4b50*/  STL.64 [R1+0x8], R6 ;  /* 0x0000080601007387 */ /* 0x0005e80000100a00 */
[----:B------:R2:W-:Y:S04]  /*4b60*/  STL [R1+0x4], R3 ;  /* 0x0000040301007387 */ /* 0x0005e80000100800 */
[----:B------:R2:W-:Y:S02]  /*4b70*/  STL.64 [R1+0x10], R4 ;  /* 0x0000100401007387 */ /* 0x0005e40000100a00 */
.L_x_57:
        /* <DEDUP_REMOVED lines=8> */
.L_x_56:
[----:B012---:R-:W0:Y:S01]  /*4c00*/  LDC.64 R6, c[0x0][0x388] ;  /* 0x0000e200ff067b82 */ /* 0x007e220000000a00 */
[----:B------:R-:W-:Y:S01]  /*4c10*/  SHF.R.U32.HI R0, RZ, 0x2, R3 ;  /* 0x00000002ff007819 */ /* 0x000fe20000011603 */
[----:B------:R-:W1:Y:S03]  /*4c20*/  LDCU.64 UR4, c[0x0][0x380] ;  /* 0x00007000ff0477ac */ /* 0x000e660008000a00 */
[----:B------:R-:W-:Y:S01]  /*4c30*/  LOP3.LUT R0, R0, R3, RZ, 0x3c, !PT ;  /* 0x0000000300007212 */ /* 0x000fe200078e3cff */
[----:B------:R-:W-:Y:S02]  /*4c40*/  IMAD.SHL.U32 R3, R5, 0x10, RZ ;  /* 0x0000001005037824 */ /* 0x000fe400078e00ff */
[----:B------:R-:W2:Y:S02]  /*4c50*/  LDC R4, c[0x0][0x390] ;  /* 0x0000e400ff047b82 */ /* 0x000ea40000000800 */
[----:B------:R-:W-:-:S05]  /*4c60*/  IMAD.SHL.U32 R2, R0, 0x2, RZ ;  /* 0x0000000200027824 */ /* 0x000fca00078e00ff */
[----:B------:R-:W-:Y:S02]  /*4c70*/  LOP3.LUT R2, R0, R2, R3, 0x96, !PT ;  /* 0x0000000200027212 */ /* 0x000fe400078e9603 */
[----:B------:R-:W-:Y:S02]  /*4c80*/  SHF.R.S32.HI R3, RZ, 0x1f, R8 ;  /* 0x0000001fff037819 */ /* 0x000fe40000011408 */
[----:B------:R-:W-:Y:S02]  /*4c90*/  LOP3.LUT R5, R2, R5, RZ, 0x3c, !PT ;  /* 0x0000000502057212 */ /* 0x000fe400078e3cff */
[----:B-1----:R-:W-:Y:S02]  /*4ca0*/  LEA R2, P0, R8, UR4, 0x2 ;  /* 0x0000000408027c11 */ /* 0x002fe4000f8010ff */
[----:B0-----:R-:W-:Y:S02]  /*4cb0*/  LOP3.LUT R6, R6, 0xaad26b49, RZ, 0x3c, !PT ;  /* 0xaad26b4906067812 */ /* 0x001fe400078e3cff */
[----:B------:R-:W-:-:S02]  /*4cc0*/  LOP3.LUT R7, R7, 0xf7dcefdd, RZ, 0x3c, !PT ;  /* 0xf7dcefdd07077812 */ /* 0x000fc400078e3cff */
[----:B------:R-:W-:Y:S01]  /*4cd0*/  LEA.HI.X R3, R8, UR5, R3, 0x2, P0 ;  /* 0x0000000508037c11 */ /* 0x000fe200080f1403 */
[----:B------:R-:W-:Y:S02]  /*4ce0*/  IMAD R6, R6, 0x4182bed5, RZ ;  /* 0x4182bed506067824 */ /* 0x000fe400078e02ff */
[----:B------:R-:W-:-:S05]  /*4cf0*/  IMAD R7, R7, -0x658354e5, RZ ;  /* 0x9a7cab1b07077824 */ /* 0x000fca00078e02ff */
[----:B------:R-:W-:-:S05]  /*4d00*/  IADD3 R7, PT, PT, R6, 0x64f0c9, R7 ;  /* 0x0064f0c906077810 */ /* 0x000fca0007ffe007 */
[----:B--2---:R-:W-:-:S05]  /*4d10*/  IMAD R0, R4, 0x587c5, R7 ;  /* 0x000587c504007824 */ /* 0x004fca00078e0207 */
[----:B------:R-:W-:Y:S01]  /*4d20*/  IADD3 R0, PT, PT, R0, 0x587c5, R5 ;  /* 0x000587c500007810 */ /* 0x000fe20007ffe005 */
[----:B------:R-:W-:-:S03]  /*4d30*/  IMAD.MOV.U32 R5, RZ, RZ, 0x2f800000 ;  /* 0x2f800000ff057424 */ /* 0x000fc600078e00ff */
[----:B------:R-:W-:-:S05]  /*4d40*/  I2FP.F32.U32 R0, R0 ;  /* 0x0000000000007245 */ /* 0x000fca0000201000 */
[----:B------:R-:W-:-:S05]  /*4d50*/  FFMA R5, R0, R5, 1.1641532182693481445e-10 ;  /* 0x2f00000000057423 */ /* 0x000fca0000000005 */
[----:B------:R-:W-:Y:S01]  /*4d60*/  STG.E desc[UR8][R2.64], R5 ;  /* 0x0000000502007986 */ /* 0x000fe2000c101908 */
[----:B------:R-:W-:Y:S05]  /*4d70*/  EXIT ;  /* 0x000000000000794d */ /* 0x000fea0003800000 */
.L_x_65:
        /* <DEDUP_REMOVED lines=16> */
.L_x_118:


//--------------------- .text._Z17define_start_currIfEvPT_yyi --------------------------
	.section	.text._Z17define_start_currIfEvPT_yyi,"ax",@progbits
	.align	128
        .global         _Z17define_start_currIfEvPT_yyi
        .type           _Z17define_start_currIfEvPT_yyi,@function
        .size           _Z17define_start_currIfEvPT_yyi,(.L_x_112 - _Z17define_start_currIfEvPT_yyi)
        .other          _Z17define_start_currIfEvPT_yyi,@"STO_CUDA_ENTRY STV_DEFAULT"
_Z17define_start_currIfEvPT_yyi:
.text._Z17define_start_currIfEvPT_yyi:
        /* <DEDUP_REMOVED lines=25> */
[----:B------:R0:W-:Y:S01]  /*0190*/  STL.64 [R1], R2 ;  /* 0x0000000201007387 */ /* 0x0001e20000100a00 */
[----:B------:R-:W-:-:S03]  /*01a0*/  IMAD.MOV.U32 R0, RZ, RZ, R1 ;  /* 0x000000ffff007224 */ /* 0x000fc600078e0001 */
[----:B------:R0:W-:Y:S04]  /*01b0*/  STL.64 [R1+0x8], R10 ;  /* 0x0000080a01007387 */ /* 0x0001e80000100a00 */
[----:B------:R0:W-:Y:S01]  /*01c0*/  STL.64 [R1+0x10], R4 ;  /* 0x0000100401007387 */ /* 0x0001e20000100a00 */
[----:B-1----:R-:W-:Y:S05]  /*01d0*/  @!P0 BRA `(.L_x_67) ;  /* 0x0000002400488947 */ /* 0x002fea0003800000 */
[----:B------:R-:W-:Y:S02]  /*01e0*/  IMAD.MOV.U32 R14, RZ, RZ, R7 ;  /* 0x000000ffff0e7224 */ /* 0x000fe400078e0007 */
[----:B------:R-:W-:Y:S02]  /*01f0*/  IMAD.MOV.U32 R12, RZ, RZ, RZ ;  /* 0x000000ffff0c7224 */ /* 0x000fe400078e00ff */
[----:B------:R-:W-:-:S07]  /*0200*/  IMAD.MOV.U32 R9, RZ, RZ, R8 ;  /* 0x000000ffff097224 */ /* 0x000fce00078e0008 */
.L_x_76:
        /* <DEDUP_REMOVED lines=11> */
.L_x_71:
[----:B------:R-:W-:-:S06]  /*02c0*/  IMAD R2, R13, 0x4, R0 ;  /* 0x000000040d027824 */ /* 0x000fcc00078e0200 */
[----:B------:R-:W5:Y:S01]  /*02d0*/  LDL R2, [R2+0x4] ;  /* 0x0000040002027983 */ /* 0x000f620000100800 */
[----:B------:R-:W-:-:S05]  /*02e0*/  UMOV UR4, URZ ;  /* 0x000000ff00047c82 */ /* 0x000fca0008000000 */
.L_x_70:
        /* <DEDUP_REMOVED lines=185> */
[----:B------:R-:W-:Y:S01]  /*0e80*/  UMOV UR5, URZ ;  /* 0x000000ff00057c82 */ /* 0x000fe20008000000 */
[----:B------:R-:W-:Y:S02]  /*0e90*/  IMAD.MOV.U32 R13, RZ, RZ, RZ ;  /* 0x000000ffff0d7224 */ /* 0x000fe400078e00ff */
[----:B------:R-:W-:Y:S02]  /*0ea0*/  IMAD.MOV.U32 R4, RZ, RZ, RZ ;  /* 0x000000ffff047224 */ /* 0x000fe400078e00ff */
[----:B------:R-:W-:Y:S02]  /*0eb0*/  IMAD.MOV.U32 R7, RZ, RZ, RZ ;  /* 0x000000ffff077224 */ /* 0x000fe400078e00ff */
[----:B------:R-:W-:Y:S02]  /*0ec0*/  IMAD.MOV.U32 R3, RZ, RZ, RZ ;  /* 0x000000ffff037224 */ /* 0x000fe400078e00ff */
[----:B------:R-:W-:-:S02]  /*0ed0*/  IMAD.U32 R5, RZ, RZ, UR4 ;  /* 0x00000004ff057e24 */ /* 0x000fc4000f8e00ff */
[----:B------:R-:W-:-:S07]  /*0ee0*/  IMAD.U32 R6, RZ, RZ, UR5 ;  /* 0x00000005ff067e24 */ /* 0x000fce000f8e00ff */
.L_x_73:
[----:B------:R-:W-:-:S06]  /*0ef0*/  IMAD R2, R13, 0x4, R0 ;  /* 0x000000040d027824 */ /* 0x000fcc00078e0200 */
[----:B------:R-:W5:Y:S01]  /*0f00*/  LDL R2, [R2+0x4] ;  /* 0x0000040002027983 */ /* 0x000f620000100800 */
[----:B------:R-:W-:-:S05]  /*0f10*/  UMOV UR4, URZ ;  /* 0x000000ff00047c82 */ /* 0x000fca0008000000 */
.L_x_72:
        /* <DEDUP_REMOVED lines=178> */
[----:B------:R0:W-:Y:S03]  /*1a40*/  STL [R1+0x4], R3 ;  /* 0x0000040301007387 */ /* 0x0001e60000100800 */
[----:B------:R-:W-:Y:S01]  /*1a50*/  ISETP.NE.U32.AND P0, PT, R2, 0x3, PT ;  /* 0x000000030200780c */ /* 0x000fe20003f05070 */
[----:B------:R0:W-:Y:S03]  /*1a60*/  STL.64 [R1+0x8], R6 ;  /* 0x0000080601007387 */ /* 0x0001e60000100a00 */
[----:B------:R-:W-:Y:S01]  /*1a70*/  ISETP.NE.AND.EX P0, PT, RZ, RZ, PT, P0 ;  /* 0x000000ffff00720c */ /* 0x000fe20003f05300 */
[----:B------:R0:W-:-:S12]  /*1a80*/  STL.64 [R1+0x10], R4 ;  /* 0x0000100401007387 */ /* 0x0001d80000100a00 */
[----:B0-----:R-:W-:Y:S05]  /*1a90*/  @P0 BRA `(.L_x_69) ;  /* 0x0000000800fc0947 */ /* 0x001fea0003800000 */
        /* <DEDUP_REMOVED lines=8> */
.L_x_75:
[----:B------:R-:W-:-:S06]  /*1b20*/  IMAD R2, R13, 0x4, R0 ;  /* 0x000000040d027824 */ /* 0x000fcc00078e0200 */
[----:B------:R-:W5:Y:S01]  /*1b30*/  LDL R2, [R2+0x4] ;  /* 0x0000040002027983 */ /* 0x000f620000100800 */
[----:B------:R-:W-:-:S05]  /*1b40*/  UMOV UR4, URZ ;  /* 0x000000ff00047c82 */ /* 0x000fca0008000000 */
.L_x_74:
        /* <DEDUP_REMOVED lines=180> */
.L_x_69:
[----:B------:R-:W-:Y:S05]  /*2690*/  BSYNC.RECONVERGENT B1 ;  /* 0x0000000000017941 */ /* 0x000fea0003800200 */
.L_x_68:
[C---:B------:R-:W-:Y:S01]  /*26a0*/  ISETP.GE.U32.AND P0, PT, R9.reuse, 0x4, PT ;  /* 0x000000040900780c */ /* 0x040fe20003f06070 */
[----:B------:R-:W-:Y:S01]  /*26b0*/  VIADD R12, R12, 0x1 ;  /* 0x000000010c0c7836 */ /* 0x000fe20000000000 */
[--C-:B------:R-:W-:Y:S02]  /*26c0*/  SHF.R.U64 R9, R9, 0x2, R14.reuse ;  /* 0x0000000209097819 */ /* 0x100fe4000000120e */
[----:B------:R-:W-:Y:S02]  /*26d0*/  ISETP.GE.U32.AND.EX P0, PT, R14, RZ, PT, P0 ;  /* 0x000000ff0e00720c */ /* 0x000fe40003f06100 */
[----:B------:R-:W-:-:S11]  /*26e0*/  SHF.R.U32.HI R14, RZ, 0x2, R14 ;  /* 0x00000002ff0e7819 */ /* 0x000fd6000001160e */
[----:B------:R-:W-:Y:S05]  /*26f0*/  @P0 BRA `(.L_x_76) ;  /* 0xffffffd800c40947 */ /* 0x000fea000383ffff */
.L_x_67:
[----:B------:R-:W-:Y:S05]  /*2700*/  BSYNC.RECONVERGENT B0 ;  /* 0x0000000000007941 */ /* 0x000fea0003800200 */
.L_x_66:
[----:B------:R-:W1:Y:S02]  /*2710*/  LDCU.64 UR4, c[0x0][0x390] ;  /* 0x00007200ff0477ac */ /* 0x000e640008000a00 */
[----:B-1----:R-:W-:-:S04]  /*2720*/  UISETP.NE.U32.AND UP0, UPT, UR4, URZ, UPT ;  /* 0x000000ff0400728c */ /* 0x002fc8000bf05070 */
[----:B------:R-:W-:-:S09]  /*2730*/  UISETP.NE.AND.EX UP0, UPT, UR5, URZ, UPT, UP0 ;  /* 0x000000ff0500728c */ /* 0x000fd2000bf05300 */
[----:B------:R-:W-:Y:S05]  /*2740*/  BRA.U !UP0, `(.L_x_77) ;  /* 0x0000002508587547 */ /* 0x000fea000b800000 */
[----:B0-----:R-:W-:Y:S01]  /*2750*/  IMAD.MOV.U32 R2, RZ, RZ, RZ ;  /* 0x000000ffff027224 */ /* 0x001fe200078e00ff */
[----:B------:R-:W0:Y:S01]  /*2760*/  LDCU.64 UR6, c[0x0][0x390] ;  /* 0x00007200ff0677ac */ /* 0x000e220008000a00 */
[----:B------:R-:W-:-:S05]  /*2770*/  NOP ;  /* 0x0000000000007918 */ /* 0x000fca0000000000 */
.L_x_85:
[----:B0-----:R-:W-:-:S04]  /*2780*/  ULOP3.LUT UR4, UR6, 0x3, URZ, 0xc0, !UPT ;  /* 0x0000000306047892 */ /* 0x001fc8000f8ec0ff */
[----:B------:R-:W-:-:S04]  /*2790*/  UISETP.NE.U32.AND UP0, UPT, UR4, URZ, UPT ;  /* 0x000000ff0400728c */ /* 0x000fc8000bf05070 */
[----:B------:R-:W-:-:S09]  /*27a0*/  UISETP.NE.AND.EX UP0, UPT, URZ, URZ, UPT, UP0 ;  /* 0x000000ffff00728c */ /* 0x000fd2000bf05300 */
[----:B-12---:R-:W-:Y:S05]  /*27b0*/  BRA.U !UP0, `(.L_x_78) ;  /* 0x00000025081c7547 */ /* 0x006fea000b800000 */
[----:B------:R-:W0:Y:S01]  /*27c0*/  LDC.64 R10, c[0x4][0x8] ;  /* 0x01000200ff0a7b82 */ /* 0x000e220000000a00 */
[----:B------:R-:W-:Y:S01]  /*27d0*/  UMOV UR4, URZ ;  /* 0x000000ff00047c82 */ /* 0x000fe20008000000 */
[----:B------:R-:W-:Y:S01]  /*27e0*/  UMOV UR5, URZ ;  /* 0x000000ff00057c82 */ /* 0x000fe20008000000 */
[----:B------:R-:W-:Y:S02]  /*27f0*/  IMAD.MOV.U32 R9, RZ, RZ, RZ ;  /* 0x000000ffff097224 */ /* 0x000fe400078e00ff */
[----:B------:R-:W-:Y:S02]  /*2800*/  IMAD.MOV.U32 R4, RZ, RZ, RZ ;  /* 0x000000ffff047224 */ /* 0x000fe400078e00ff */
[----:B------:R-:W-:Y:S02]  /*2810*/  IMAD.MOV.U32 R7, RZ, RZ, RZ ;  /* 0x000000ffff077224 */ /* 0x000fe400078e00ff */
[----:B------:R-:W-:Y:S02]  /*2820*/  IMAD.MOV.U32 R3, RZ, RZ, RZ ;  /* 0x000000ffff037224 */ /* 0x000fe400078e00ff */
[----:B------:R-:W-:-:S02]  /*2830*/  IMAD.U32 R5, RZ, RZ, UR4 ;  /* 0x00000004ff057e24 */ /* 0x000fc4000f8e00ff */
[----:B------:R-:W-:Y:S02]  /*2840*/  IMAD.U32 R6, RZ, RZ, UR5 ;  /* 0x00000005ff067e24 */ /* 0x000fe4000f8e00ff */
[----:B0-----:R-:W-:-:S07]  /*2850*/  IMAD.WIDE.U32 R10, R2, 0xc80, R10 ;  /* 0x00000c80020a7825 */ /* 0x001fce00078e000a */
.L_x_80:
[----:B------:R-:W-:-:S06]  /*2860*/  IMAD R14, R9, 0x4, R0 ;  /* 0x00000004090e7824 */ /* 0x000fcc00078e0200 */
[----:B------:R-:W5:Y:S01]  /*2870*/  LDL R14, [R14+0x4] ;  /* 0x000004000e0e7983 */ /* 0x000f620000100800 */
[----:B------:R-:W-:-:S07]  /*2880*/  IMAD.MOV.U32 R15, RZ, RZ, RZ ;  /* 0x000000ffff0f7224 */ /* 0x000fce00078e00ff */
.L_x_79:
        /* <DEDUP_REMOVED lines=177> */
[----:B------:R0:W-:Y:S01]  /*33a0*/  STL [R1+0x4], R3 ;  /* 0x0000040301007387 */ /* 0x0001e20000100800 */
[----:B------:R-:W-:-:S03]  /*33b0*/  ULOP3.LUT UR4, UR6, 0x3, URZ, 0xc0, !UPT ;  /* 0x0000000306047892 */ /* 0x000fc6000f8ec0ff */
[----:B------:R0:W-:Y:S01]  /*33c0*/  STL.64 [R1+0x8], R6 ;  /* 0x0000080601007387 */ /* 0x0001e20000100a00 */
[----:B------:R-:W-:-:S03]  /*33d0*/  UISETP.NE.U32.AND UP0, UPT, UR4, 0x1, UPT ;  /* 0x000000010400788c */ /* 0x000fc6000bf05070 */
[----:B------:R0:W-:Y:S01]  /*33e0*/  STL.64 [R1+0x10], R4 ;  /* 0x0000100401007387 */ /* 0x0001e20000100a00 */
[----:B------:R-:W-:-:S09]  /*33f0*/  UISETP.NE.AND.EX UP0, UPT, URZ, URZ, UPT, UP0 ;  /* 0x000000ffff00728c */ /* 0x000fd2000bf05300 */
[----:B------:R-:W-:Y:S05]  /*3400*/  BRA.U !UP0, `(.L_x_78) ;  /* 0x0000001908087547 */ /* 0x000fea000b800000 */
[----:B------:R-:W-:Y:S01]  /*3410*/  UMOV UR4, URZ ;  /* 0x000000ff00047c82 */ /* 0x000fe20008000000 */
[----:B------:R-:W-:Y:S01]  /*3420*/  UMOV UR5, URZ ;  /* 0x000000ff00057c82 */ /* 0x000fe20008000000 */
[----:B------:R-:W-:Y:S02]  /*3430*/  IMAD.MOV.U32 R9, RZ, RZ, RZ ;  /* 0x000000ffff097224 */ /* 0x000fe400078e00ff */
[----:B0-----:R-:W-:Y:S02]  /*3440*/  IMAD.MOV.U32 R4, RZ, RZ, RZ ;  /* 0x000000ffff047224 */ /* 0x001fe400078e00ff */
[----:B------:R-:W-:Y:S02]  /*3450*/  IMAD.MOV.U32 R7, RZ, RZ, RZ ;  /* 0x000000ffff077224 */ /* 0x000fe400078e00ff */
[----:B------:R-:W-:Y:S02]  /*3460*/  IMAD.MOV.U32 R3, RZ, RZ, RZ ;  /* 0x000000ffff037224 */ /* 0x000fe400078e00ff */
[----:B------:R-:W-:-:S02]  /*3470*/  IMAD.U32 R5, RZ, RZ, UR4 ;  /* 0x00000004ff057e24 */ /* 0x000fc4000f8e00ff */
[----:B------:R-:W-:-:S07]  /*3480*/  IMAD.U32 R6, RZ, RZ, UR5 ;  /* 0x00000005ff067e24 */ /* 0x000fce000f8e00ff */
.L_x_82:
[----:B------:R-:W-:-:S06]  /*3490*/  IMAD R14, R9, 0x4, R0 ;  /* 0x00000004090e7824 */ /* 0x000fcc00078e0200 */
[----:B------:R-:W5:Y:S01]  /*34a0*/  LDL R14, [R14+0x4] ;  /* 0x000004000e0e7983 */ /* 0x000f620000100800 */
[----:B------:R-:W-:-:S07]  /*34b0*/  IMAD.MOV.U32 R15, RZ, RZ, RZ ;  /* 0x000000ffff0f7224 */ /* 0x000fce00078e00ff */
.L_x_81:
        /* <DEDUP_REMOVED lines=183> */
[----:B------:R-:W-:Y:S05]  /*4030*/  BRA.U UP0, `(.L_x_78) ;  /* 0x0000000900fc7547 */ /* 0x000fea000b800000 */
[----:B------:R-:W-:Y:S01]  /*4040*/  UMOV UR4, URZ ;  /* 0x000000ff00047c82 */ /* 0x000fe20008000000 */
[----:B------:R-:W-:Y:S01]  /*4050*/  UMOV UR5, URZ ;  /* 0x000000ff00057c82 */ /* 0x000fe20008000000 */
[----:B------:R-:W-:Y:S02]  /*4060*/  IMAD.MOV.U32 R9, RZ, RZ, RZ ;  /* 0x000000ffff097224 */ /* 0x000fe400078e00ff */
[----:B-1----:R-:W-:Y:S02]  /*4070*/  IMAD.MOV.U32 R4, RZ, RZ, RZ ;  /* 0x000000ffff047224 */ /* 0x002fe400078e00ff */
[----:B------:R-:W-:Y:S02]  /*4080*/  IMAD.MOV.U32 R7, RZ, RZ, RZ ;  /* 0x000000ffff077224 */ /* 0x000fe400078e00ff */
[----:B------:R-:W-:Y:S02]  /*4090*/  IMAD.MOV.U32 R3, RZ, RZ, RZ ;  /* 0x000000ffff037224 */ /* 0x000fe400078e00ff */
[----:B------:R-:W-:-:S02]  /*40a0*/  IMAD.U32 R5, RZ, RZ, UR4 ;  /* 0x00000004ff057e24 */ /* 0x000fc4000f8e00ff */
[----:B------:R-:W-:-:S07]  /*40b0*/  IMAD.U32 R6, RZ, RZ, UR5 ;  /* 0x00000005ff067e24 */ /* 0x000fce000f8e00ff */
.L_x_84:
[----:B------:R-:W-:-:S06]  /*40c0*/  IMAD R14, R9, 0x4, R0 ;  /* 0x00000004090e7824 */ /* 0x000fcc00078e0200 */
[----:B------:R-:W5:Y:S01]  /*40d0*/  LDL R14, [R14+0x4] ;  /* 0x000004000e0e7983 */ /* 0x000f620000100800 */
[----:B------:R-:W-:-:S07]  /*40e0*/  IMAD.MOV.U32 R15, RZ, RZ, RZ ;  /* 0x000000ffff0f7224 */ /* 0x000fce00078e00ff */
.L_x_83:
        /* <DEDUP_REMOVED lines=180> */
.L_x_78:
        /* <DEDUP_REMOVED lines=8> */
.L_x_77:
[----:B0-----:R-:W0:Y:S01]  /*4cb0*/  LDC.64 R10, c[0x0][0x388] ;  /* 0x0000e200ff0a7b82 */ /* 0x001e220000000a00 */
[----:B------:R-:W-:Y:S01]  /*4cc0*/  SHF.R.U32.HI R0, RZ, 0x2, R3 ;  /* 0x00000002ff007819 */ /* 0x000fe20000011603 */
[----:B------:R-:W-:Y:S03]  /*4cd0*/  BSSY.RECONVERGENT B0, `(.L_x_86) ;  /* 0x0000041000007945 */ /* 0x000fe60003800200 */
[----:B------:R-:W-:Y:S01]  /*4ce0*/  LOP3.LUT R0, R0, R3, RZ, 0x3c, !PT ;  /* 0x0000000300007212 */ /* 0x000fe200078e3cff */
[----:B-12---:R-:W-:Y:S02]  /*4cf0*/  IMAD.SHL.U32 R3, R5, 0x10, RZ ;  /* 0x0000001005037824 */ /* 0x006fe400078e00ff */
[----:B------:R-:W1:Y:S02]  /*4d00*/  LDC R4, c[0x0][0x390] ;  /* 0x0000e400ff047b82 */ /* 0x000e640000000800 */
[----:B------:R-:W-:-:S05]  /*4d10*/  IMAD.SHL.U32 R2, R0, 0x2, RZ ;  /* 0x0000000200027824 */ /* 0x000fca00078e00ff */
[----:B------:R-:W-:Y:S01]  /*4d20*/  LOP3.LUT R2, R0, R2, R3, 0x96, !PT ;  /* 0x0000000200027212 */ /* 0x000fe200078e9603 */
[----:B------:R-:W-:-:S03]  /*4d30*/  IMAD.MOV.U32 R3, RZ, RZ, 0x2f800000 ;  /* 0x2f800000ff037424 */ /* 0x000fc600078e00ff */
[----:B------:R-:W-:Y:S02]  /*4d40*/  LOP3.LUT R5, R2, R5, RZ, 0x3c, !PT ;  /* 0x0000000502057212 */ /* 0x000fe400078e3cff */
[----:B0-----:R-:W-:Y:S02]  /*4d50*/  LOP3.LUT R10, R10, 0xaad26b49, RZ, 0x3c, !PT ;  /* 0xaad26b490a0a7812 */ /* 0x001fe400078e3cff */
[----:B------:R-:W-:-:S03]  /*4d60*/  LOP3.LUT R11, R11, 0xf7dcefdd, RZ, 0x3c, !PT ;  /* 0xf7dcefdd0b0b7812 */ /* 0x000fc600078e3cff */
[----:B------:R-:W-:Y:S02]  /*4d70*/  IMAD R10, R10, 0x4182bed5, RZ ;  /* 0x4182bed50a0a7824 */ /* 0x000fe400078e02ff */
[----:B------:R-:W-:-:S05]  /*4d80*/  IMAD R11, R11, -0x658354e5, RZ ;  /* 0x9a7cab1b0b0b7824 */ /* 0x000fca00078e02ff */
[----:B------:R-:W-:-:S05]  /*4d90*/  IADD3 R11, PT, PT, R10, 0x64f0c9, R11 ;  /* 0x0064f0c90a0b7810 */ /* 0x000fca0007ffe00b */
[----:B-1----:R-:W-:Y:S02]  /*4da0*/  IMAD R0, R4, 0x587c5, R11 ;  /* 0x000587c504007824 */ /* 0x002fe400078e020b */
[----:B------:R-:W-:-:S03]  /*4db0*/  IMAD.MOV.U32 R4, RZ, RZ, 0x3e055027 ;  /* 0x3e055027ff047424 */ /* 0x000fc600078e00ff */
[----:B------:R-:W-:-:S04]  /*4dc0*/  IADD3 R2, PT, PT, R0, 0x587c5, R5 ;  /* 0x000587c500027810 */ /* 0x000fc80007ffe005 */
[----:B------:R-:W-:-:S05]  /*4dd0*/  I2FP.F32.U32 R2, R2 ;  /* 0x0000000200027245 */ /* 0x000fca0000201000 */
[----:B------:R-:W-:-:S05]  /*4de0*/  FFMA R2, R2, R3, 1.1641532182693481445e-10 ;  /* 0x2f00000002027423 */ /* 0x000fca0000000003 */
[----:B------:R-:W-:-:S13]  /*4df0*/  FSETP.GEU.AND P0, PT, R2, 1.175494350822287508e-38, PT ;  /* 0x008000000200780b */ /* 0x000fda0003f0e000 */
[----:B------:R-:W-:-:S04]  /*4e00*/  @!P0 FMUL R2, R2, 8388608 ;  /* 0x4b00000002028820 */ /* 0x000fc80000400000 */
[----:B------:R-:W-:-:S05]  /*4e10*/  VIADD R3, R2, 0xc0d55555 ;  /* 0xc0d5555502037836 */ /* 0x000fca0000000000 */
[----:B------:R-:W-:-:S05]  /*4e20*/  LOP3.LUT R7, R3, 0xff800000, RZ, 0xc0, !PT ;  /* 0xff80000003077812 */ /* 0x000fca00078ec0ff */
[----:B------:R-:W-:-:S04]  /*4e30*/  IMAD.IADD R3, R2, 0x1, -R7 ;  /* 0x0000000102037824 */ /* 0x000fc800078e0a07 */
[----:B------:R-:W-:Y:S01]  /*4e40*/  FADD R9, R3, -1 ;  /* 0xbf80000003097421 */ /* 0x000fe20000000000 */
[----:B------:R-:W-:Y:S02]  /*4e50*/  FSEL R3, RZ, -23, P0 ;  /* 0xc1b80000ff037808 */ /* 0x000fe40000000000 */
[----:B------:R-:W-:Y:S01]  /*4e60*/  ISETP.GT.U32.AND P0, PT, R2, 0x7f7fffff, PT ;  /* 0x7f7fffff0200780c */ /* 0x000fe20003f04070 */
[----:B------:R-:W-:-:S04]  /*4e70*/  FFMA R4, R9, -R4, 0.14084610342979431152 ;  /* 0x3e1039f609047423 */ /* 0x000fc80000000804 */
[----:B------:R-:W-:-:S04]  /*4e80*/  FFMA R4, R9, R4, -0.12148627638816833496 ;  /* 0xbdf8cdcc09047423 */ /* 0x000fc80000000004 */
[----:B------:R-:W-:-:S04]  /*4e90*/  FFMA R4, R9, R4, 0.13980610668659210205 ;  /* 0x3e0f295509047423 */ /* 0x000fc80000000004 */
[----:B------:R-:W-:-:S04]  /*4ea0*/  FFMA R4, R9, R4, -0.16684235632419586182 ;  /* 0xbe2ad8b909047423 */ /* 0x000fc80000000004 */
[----:B------:R-:W-:-:S04]  /*4eb0*/  FFMA R4, R9, R4, 0.20012299716472625732 ;  /* 0x3e4ced0b09047423 */ /* 0x000fc80000000004 */
[----:B------:R-:W-:-:S04]  /*4ec0*/  FFMA R4, R9, R4, -0.24999669194221496582 ;  /* 0xbe7fff2209047423 */ /* 0x000fc80000000004 */
[----:B------:R-:W-:-:S04]  /*4ed0*/  FFMA R4, R9, R4, 0.33333182334899902344 ;  /* 0x3eaaaa7809047423 */ /* 0x000fc80000000004 */
[C---:B------:R-:W-:Y:S01]  /*4ee0*/  FFMA R10, R9.reuse, R4, -0.5 ;  /* 0xbf000000090a7423 */ /* 0x040fe20000000004 */
[----:B------:R-:W-:Y:S01]  /*4ef0*/  I2FP.F32.S32 R4, R7 ;  /* 0x0000000700047245 */ /* 0x000fe20000201400 */
[----:B------:R-:W-:Y:S02]  /*4f00*/  IMAD.MOV.U32 R7, RZ, RZ, 0x7f800000 ;  /* 0x7f800000ff077424 */ /* 0x000fe400078e00ff */
[C---:B------:R-:W-:Y:S02]  /*4f10*/  FMUL R10, R9.reuse, R10 ;  /* 0x0000000a090a7220 */ /* 0x040fe40000400000 */
[----:B------:R-:W-:Y:S01]  /*4f20*/  FFMA R4, R4, 1.1920928955078125e-07, R3 ;  /* 0x3400000004047823 */ /* 0x000fe20000000003 */
[----:B------:R-:W-:Y:S01]  /*4f30*/  SHF.R.U32.HI R3, RZ, 0x2, R6 ;  /* 0x00000002ff037819 */ /* 0x000fe20000011606 */
[----:B------:R-:W-:-:S03]  /*4f40*/  FFMA R9, R9, R10, R9 ;  /* 0x0000000a09097223 */ /* 0x000fc60000000009 */
[----:B------:R-:W-:Y:S01]  /*4f50*/  LOP3.LUT R3, R3, R6, RZ, 0x3c, !PT ;  /* 0x0000000603037212 */ /* 0x000fe200078e3cff */
[----:B------:R-:W-:Y:S01]  /*4f60*/  FFMA R9, R4, 0.69314718246459960938, R9 ;  /* 0x3f31721804097823 */ /* 0x000fe20000000009 */
[C---:B------:R-:W-:Y:S01]  /*4f70*/  @P0 FFMA R9, R2.reuse, R7, +INF ;  /* 0x7f80000002090423 */ /* 0x040fe20000000007 */
[----:B------:R-:W-:Y:S01]  /*4f80*/  IMAD.SHL.U32 R4, R5, 0x10, RZ ;  /* 0x0000001005047824 */ /* 0x000fe200078e00ff */
[----:B------:R-:W-:Y:S01]  /*4f90*/  FSETP.NEU.AND P0, PT, R2, RZ, PT ;  /* 0x000000ff0200720b */ /* 0x000fe20003f0d000 */
[----:B------:R-:W-:Y:S02]  /*4fa0*/  IMAD.SHL.U32 R6, R3, 0x2, RZ ;  /* 0x0000000203067824 */ /* 0x000fe400078e00ff */
[----:B------:R-:W-:-:S03]  /*4fb0*/  FMUL R9, R9, -2 ;  /* 0xc000000009097820 */ /* 0x000fc60000400000 */
[----:B------:R-:W-:Y:S02]  /*4fc0*/  LOP3.LUT R4, R3, R6, R4, 0x96, !PT ;  /* 0x0000000603047212 */ /* 0x000fe400078e9604 */
[----:B------:R-:W-:Y:S02]  /*4fd0*/  FSEL R3, R9, +INF , P0 ;  /* 0x7f80000009037808 */ /* 0x000fe40000000000 */
[----:B------:R-:W-:Y:S02]  /*4fe0*/  LOP3.LUT R5, R4, R5, RZ, 0x3c, !PT ;  /* 0x0000000504057212 */ /* 0x000fe400078e3cff */
[----:B------:R0:W1:Y:S01]  /*4ff0*/  MUFU.RSQ R2, R3 ;  /* 0x0000000300027308 */ /* 0x0000620000001400 */
[----:B------:R-:W-:Y:S01]  /*5000*/  VIADD R4, R3, 0xf3000000 ;  /* 0xf300000003047836 */ /* 0x000fe20000000000 */
[----:B------:R-:W-:Y:S01]  /*5010*/  IADD3 R5, PT, PT, R0, 0xb0f8a, R5 ;  /* 0x000b0f8a00057810 */ /* 0x000fe20007ffe005 */
[----:B------:R-:W-:-:S03]  /*5020*/  IMAD.MOV.U32 R0, RZ, RZ, 0x30c90fdb ;  /* 0x30c90fdbff007424 */ /* 0x000fc600078e00ff */
[----:B------:R-:W-:Y:S02]  /*5030*/  ISETP.GT.U32.AND P0, PT, R4, 0x727fffff, PT ;  /* 0x727fffff0400780c */ /* 0x000fe40003f04070 */
[----:B------:R-:W-:-:S05]  /*5040*/  I2FP.F32.U32 R5, R5 ;  /* 0x0000000500057245 */ /* 0x000fca0000201000 */
[----:B------:R-:W-:-:S06]  /*5050*/  FFMA R9, R5, R0, 7.314590599882819788e-10 ;  /* 0x30490fdb05097423 */ /* 0x000fcc0000000000 */
[----:B01----:R-:W-:Y:S05]  /*5060*/  @!P0 BRA `(.L_x_87) ;  /* 0x00000000000c8947 */ /* 0x003fea0003800000 */
[----:B------:R-:W-:-:S07]  /*5070*/  MOV R7, 0x5090 ;  /* 0x0000509000077802 */ /* 0x000fce0000000f00 */
[----:B------:R-:W-:Y:S05]  /*5080*/  CALL.REL.NOINC `($__internal_0_$__cuda_sm20_sqrt_rn_f32_slowpath) ;  /* 0x00000000003c7944 */ /* 0x000fea0003c00000 */
[----:B------:R-:W-:Y:S05]  /*5090*/  BRA `(.L_x_88) ;  /* 0x0000000000107947 */ /* 0x000fea0003800000 */
.L_x_87:
[----:B------:R-:W-:Y:S01]  /*50a0*/  FMUL.FTZ R0, R3, R2 ;  /* 0x0000000203007220 */ /* 0x000fe20000410000 */
[----:B------:R-:W-:-:S03]  /*50b0*/  FMUL.FTZ R2, R2, 0.5 ;  /* 0x3f00000002027820 */ /* 0x000fc60000410000 */
[----:B------:R-:W-:-:S04]  /*50c0*/  FFMA R3, -R0, R0, R3 ;  /* 0x0000000000037223 */ /* 0x000fc80000000103 */
[----:B------:R-:W-:-:S07]  /*50d0*/  FFMA R0, R3, R2, R0 ;  /* 0x0000000203007223 */ /* 0x000fce0000000000 */
.L_x_88:
[----:B------:R-:W-:Y:S05]  /*50e0*/  BSYNC.RECONVERGENT B0 ;  /* 0x0000000000007941 */ /* 0x000fea0003800200 */
.L_x_86:
[----:B------:R-:W0:Y:S01]  /*50f0*/  LDCU.64 UR4, c[0x0][0x380] ;  /* 0x00007000ff0477ac */ /* 0x000e220008000a00 */
[----:B------:R-:W-:Y:S01]  /*5100*/  FMUL.RZ R4, R9, 0.15915493667125701904 ;  /* 0x3e22f98309047820 */ /* 0x000fe2000040c000 */
[----:B------:R-:W-:-:S03]  /*5110*/  SHF.R.S32.HI R3, RZ, 0x1f, R8 ;  /* 0x0000001fff037819 */ /* 0x000fc60000011408 */
[----:B------:R-:W1:Y:S01]  /*5120*/  MUFU.SIN R5, R4 ;  /* 0x0000000400057308 */ /* 0x000e620000000400 */
[----:B0-----:R-:W-:-:S04]  /*5130*/  LEA R2, P0, R8, UR4, 0x2 ;  /* 0x0000000408027c11 */ /* 0x001fc8000f8010ff */
[----:B------:R-:W-:Y:S01]  /*5140*/  LEA.HI.X R3, R8, UR5, R3, 0x2, P0 ;  /* 0x0000000508037c11 */ /* 0x000fe200080f1403 */
[----:B-1----:R-:W-:-:S05]  /*5150*/  FMUL R5, R5, R0 ;  /* 0x0000000005057220 */ /* 0x002fca0000400000 */
[----:B------:R-:W-:Y:S01]  /*5160*/  STG.E desc[UR8][R2.64], R5 ;  /* 0x0000000502007986 */ /* 0x000fe2000c101908 */
[----:B------:R-:W-:Y:S05]  /*5170*/  EXIT ;  /* 0x000000000000794d */ /* 0x000fea0003800000 */
        .weak           $__internal_0_$__cuda_sm20_sqrt_rn_f32_slowpath
        .type           $__internal_0_$__cuda_sm20_sqrt_rn_f32_slowpath,@function
        .size           $__internal_0_$__cuda_sm20_sqrt_rn_f32_slowpath,(.L_x_112 - $__internal_0_$__cuda_sm20_sqrt_rn_f32_slowpath)
$__internal_0_$__cuda_sm20_sqrt_rn_f32_slowpath:
[----:B------:R-:W-:-:S13]  /*5180*/  LOP3.LUT P0, RZ, R3, 0x7fffffff, RZ, 0xc0, !PT ;  /* 0x7fffffff03ff7812 */ /* 0x000fda000780c0ff */
[----:B------:R-:W-:Y:S01]  /*5190*/  @!P0 IMAD.MOV.U32 R2, RZ, RZ, R3 ;  /* 0x000000ffff028224 */ /* 0x000fe200078e0003 */
[----:B------:R-:W-:Y:S06]  /*51a0*/  @!P0 BRA `(.L_x_89) ;  /* 0x0000000000448947 */ /* 0x000fec0003800000 */
[----:B------:R-:W-:Y:S01]  /*51b0*/  FSETP.GEU.FTZ.AND P0, PT, R3, RZ, PT ;  /* 0x000000ff0300720b */ /* 0x000fe20003f1e000 */
[----:B------:R-:W-:-:S12]  /*51c0*/  IMAD.MOV.U32 R0, RZ, RZ, R3 ;  /* 0x000000ffff007224 */ /* 0x000fd800078e0003 */
[----:B------:R-:W-:Y:S01]  /*51d0*/  @!P0 IMAD.MOV.U32 R2, RZ, RZ, 0x7fffffff ;  /* 0x7fffffffff028424 */ /* 0x000fe200078e00ff */
[----:B------:R-:W-:Y:S06]  /*51e0*/  @!P0 BRA `(.L_x_89) ;  /* 0x0000000000348947 */ /* 0x000fec0003800000 */
[----:B------:R-:W-:-:S13]  /*51f0*/  FSETP.GTU.FTZ.AND P0, PT, |R0|, +INF , PT ;  /* 0x7f8000000000780b */ /* 0x000fda0003f1c200 */
[----:B------:R-:W-:Y:S01]  /*5200*/  @P0 FADD.FTZ R2, R0, 1 ;  /* 0x3f80000000020421 */ /* 0x000fe20000010000 */
[----:B------:R-:W-:Y:S06]  /*5210*/  @P0 BRA `(.L_x_89) ;  /* 0x0000000000280947 */ /* 0x000fec0003800000 */
[----:B------:R-:W-:-:S13]  /*5220*/  FSETP.NEU.FTZ.AND P0, PT, |R0|, +INF , PT ;  /* 0x7f8000000000780b */ /* 0x000fda0003f1d200 */
[----:B------:R-:W-:-:S04]  /*5230*/  @P0 FFMA R3, R0, 1.84467440737095516160e+19, RZ ;  /* 0x5f80000000030823 */ /* 0x000fc800000000ff */
[----:B------:R-:W0:Y:S02]  /*5240*/  @P0 MUFU.RSQ R2, R3 ;  /* 0x0000000300020308 */ /* 0x000e240000001400 */
[----:B0-----:R-:W-:Y:S01]  /*5250*/  @P0 FMUL.FTZ R4, R3, R2 ;  /* 0x0000000203040220 */ /* 0x001fe20000410000 */
[----:B------:R-:W-:Y:S01]  /*5260*/  @P0 FMUL.FTZ R6, R2, 0.5 ;  /* 0x3f00000002060820 */ /* 0x000fe20000410000 */
[----:B------:R-:W-:Y:S02]  /*5270*/  @!P0 IMAD.MOV.U32 R2, RZ, RZ, R0 ;  /* 0x000000ffff028224 */ /* 0x000fe400078e0000 */
[----:B------:R-:W-:-:S04]  /*5280*/  @P0 FADD.FTZ R5, -R4, -RZ ;  /* 0x800000ff04050221 */ /* 0x000fc80000010100 */
[----:B------:R-:W-:-:S04]  /*5290*/  @P0 FFMA R5, R4, R5, R3 ;  /* 0x0000000504050223 */ /* 0x000fc80000000003 */
[----:B------:R-:W-:-:S04]  /*52a0*/  @P0 FFMA R5, R5, R6, R4 ;  /* 0x0000000605050223 */ /* 0x000fc80000000004 */
[----:B------:R-:W-:-:S07]  /*52b0*/  @P0 FMUL.FTZ R2, R5, 2.3283064365386962891e-10 ;  /* 0x2f80000005020820 */ /* 0x000fce0000410000 */
.L_x_89:
[----:B------:R-:W-:Y:S02]  /*52c0*/  IMAD.MOV.U32 R0, RZ, RZ, R2 ;  /* 0x000000ffff007224 */ /* 0x000fe400078e0002 */
[----:B------:R-:W-:Y:S02]  /*52d0*/  IMAD.MOV.U32 R2, RZ, RZ, R7 ;  /* 0x000000ffff027224 */ /* 0x000fe400078e0007 */
[----:B------:R-:W-:-:S04]  /*52e0*/  IMAD.MOV.U32 R3, RZ, RZ, 0x0 ;  /* 0x00000000ff037424 */ /* 0x000fc800078e00ff */
[----:B------:R-:W-:Y:S05]  /*52f0*/  RET.REL.NODEC R2 `(_Z17define_start_currIfEvPT_yyi) ;  /* 0xffffffac02407950 */ /* 0x000fea0003c3ffff */
.L_x_90:
        /* <DEDUP_REMOVED lines=16> */
.L_x_112:


//--------------------- .text._Z17define_exin_arrayIbEvPT_yyi --------------------------
	.section	.text._Z17define_exin_arrayIbEvPT_yyi,"ax",@progbits
	.align	128
        .global         _Z17define_exin_arrayIbEvPT_yyi
        .type           _Z17define_exin_arrayIbEvPT_yyi,@function
        .size           _Z17define_exin_arrayIbEvPT_yyi,(.L_x_120 - _Z17define_exin_arrayIbEvPT_yyi)
        .other          _Z17define_exin_arrayIbEvPT_yyi,@"STO_CUDA_ENTRY STV_DEFAULT"
_Z17define_exin_arrayIbEvPT_yyi:
.text._Z17define_exin_arrayIbEvPT_yyi:
        /* <DEDUP_REMOVED lines=13> */
[----:B------:R-:W-:Y:S01]  /*00d0*/  IMAD.MOV.U32 R4, RZ, RZ, R1 ;  /* 0x000000ffff047224 */ /* 0x000fe200078e0001 */
        /* <DEDUP_REMOVED lines=9> */
[----:B------:R-:W-:Y:S02]  /*0170*/  LOP3.LUT R6, R11, 0x5491333, RZ, 0x3c, !PT ;  /* 0x054913330b067812 */ /* 0x000fe400078e3cff */
[----:B------:R-:W-:Y:S01]  /*0180*/  SHF.R.S32.HI R0, RZ, 0x1f, R5 ;  /* 0x0000001fff007819 */ /* 0x000fe20000011405 */
[----:B------:R0:W-:Y:S04]  /*0190*/  STL.64 [R1], R2 ;  /* 0x0000000201007387 */ /* 0x0001e80000100a00 */
[----:B------:R0:W-:Y:S04]  /*01a0*/  STL.64 [R1+0x8], R8 ;  /* 0x0000080801007387 */ /* 0x0001e80000100a00 */
[----:B------:R0:W-:Y:S01]  /*01b0*/  STL.64 [R1+0x10], R6 ;  /* 0x0000100601007387 */ /* 0x0001e20000100a00 */
[----:B-1----:R-:W-:Y:S05]  /*01c0*/  @!P0 BRA `(.L_x_92) ;  /* 0x0000002400388947 */ /* 0x002fea0003800000 */
[----:B------:R-:W-:Y:S02]  /*01d0*/  IMAD.MOV.U32 R14, RZ, RZ, RZ ;  /* 0x000000ffff0e7224 */ /* 0x000fe400078e00ff */
[----:B------:R-:W-:Y:S02]  /*01e0*/  IMAD.MOV.U32 R13, RZ, RZ, R5 ;  /* 0x000000ffff0d7224 */ /* 0x000fe400078e0005 */
[----:B------:R-:W-:-:S07]  /*01f0*/  IMAD.MOV.U32 R12, RZ, RZ, R0 ;  /* 0x000000ffff0c7224 */ /* 0x000fce00078e0000 */
.L_x_101:
        /* <DEDUP_REMOVED lines=11> */
.L_x_96:
[----:B------:R-:W-:-:S06]  /*02b0*/  IMAD R2, R15, 0x4, R4 ;  /* 0x000000040f027824 */ /* 0x000fcc00078e0204 */
[----:B------:R-:W5:Y:S01]  /*02c0*/  LDL R2, [R2+0x4] ;  /* 0x0000040002027983 */ /* 0x000f620000100800 */
[----:B------:R-:W-:-:S05]  /*02d0*/  UMOV UR4, URZ ;  /* 0x000000ff00047c82 */ /* 0x000fca0008000000 */
.L_x_95:
        /* <DEDUP_REMOVED lines=27> */
[----:B------:R-:W-:-:S03]  /*0490*/  @!P0 LOP3.LUT R3, R3, R18, RZ, 0x3c, !PT ;  /* 0x0000001203038212 */ /* 0x000fc600078e3cff */
        /* <DEDUP_REMOVED lines=9> */
[----:B---3--:R-:W-:-:S03]  /*0530*/  @P1 LOP3.LUT R8, R8, R21, RZ, 0x3c, !PT ;  /* 0x0000001508081212 */ /* 0x008fc600078e3cff */
[----:B------:R-:W3:Y:S01]  /*0540*/  @P2 LDG.E R21, desc[UR8][R16.64+0x34] ;  /* 0x0000340810152981 */ /* 0x000ee2000c1e1900 */
[----:B------:R-:W-:-:S03]  /*0550*/  @!P0 LOP3.LUT R9, R9, R18, RZ, 0x3c, !PT ;  /* 0x0000001209098212 */ /* 0x000fc600078e3cff */
[----:B------:R-:W3:Y:S01]  /*0560*/  @P2 LDG.E R18, desc[UR8][R16.64+0x30] ;  /* 0x0000300810122981 */ /* 0x000ee2000c1e1900 */
[----:B------:R-:W-:-:S03]  /*0570*/  @!P0 LOP3.LUT R6, R6, R19, RZ, 0x3c, !PT ;  /* 0x0000001306068212 */ /* 0x000fc600078e3cff */
        /* <DEDUP_REMOVED lines=73> */
[----:B------:R-:W-:Y:S01]  /*0a10*/  LOP3.LUT P0, RZ, R22, 0x8000, RZ, 0xc0, !PT ;  /* 0x0000800016ff7812 */ /* 0x000fe2000780c0ff */
        /* <DEDUP_REMOVED lines=11> */
[----:B------:R-:W-:Y:S01]  /*0ad0*/  @P1 LOP3.LUT R6, R6, R23, RZ, 0x3c, !PT ;  /* 0x0000001706061212 */ /* 0x000fe200078e3cff */
[----:B------:R-:W4:Y:S01]  /*0ae0*/  @P5 LDG.E R21, desc[UR8][R16.64+0x108] ;  /* 0x0001080810155981 */ /* 0x000f22000c1e1900 */
[----:B------:R-:W-:-:S03]  /*0af0*/  @P2 LOP3.LUT R3, R3, R24, RZ, 0x3c, !PT ;  /* 0x0000001803032212 */ /* 0x000fc600078e3cff */
[----:B------:R-:W2:Y:S04]  /*0b00*/  @P3 LDG.E R23, desc[UR8][R16.64+0xe8] ;  /* 0x0000e80810173981 */ /* 0x000ea8000c1e1900 */
        /* <DEDUP_REMOVED lines=11> */
[----:B---3--:R-:W-:-:S03]  /*0bc0*/  @P3 LOP3.LUT R3, R3, R20, RZ, 0x3c, !PT ;  /* 0x0000001403033212 */ /* 0x008fc600078e3cff */
[----:B------:R-:W3:Y:S01]  /*0bd0*/  @P6 LDG.E R20, desc[UR8][R16.64+0x118] ;  /* 0x0001180810146981 */ /* 0x000ee2000c1e1900 */
[----:B--2---:R-:W-:-:S03]  /*0be0*/  @P3 LOP3.LUT R6, R6, R23, RZ, 0x3c, !PT ;  /* 0x0000001706063212 */ /* 0x004fc600078e3cff */
[----:B------:R-:W2:Y:S01]  /*0bf0*/  @P6 LDG.E R23, desc[UR8][R16.64+0x11c] ;  /* 0x00011c0810176981 */ /* 0x000ea2000c1e1900 */
        /* <DEDUP_REMOVED lines=14> */
[----:B------:R-:W-:Y:S01]  /*0ce0*/  UIADD3 UR4, UPT, UPT, UR4, 0x10, URZ ;  /* 0x0000001004047890 */ /* 0x000fe2000fffe0ff */
[----:B------:R-:W-:-:S03]  /*0cf0*/  @P5 LOP3.LUT R3, R3, R28, RZ, 0x3c, !PT ;  /* 0x0000001c03035212 */ /* 0x000fc600078e3cff */
[----:B------:R-:W-:Y:S01]  /*0d00*/  UISETP.NE.AND UP0, UPT, UR4, 0x20, UPT ;  /* 0x000000200400788c */ /* 0x000fe2000bf05270 */
[----:B------:R-:W-:Y:S02]  /*0d10*/  @P5 LOP3.LUT R6, R6, R19, RZ, 0x3c, !PT ;  /* 0x0000001306065212 */ /* 0x000fe400078e3cff */
[----:B---3--:R-:W-:Y:S02]  /*0d20*/  @P6 LOP3.LUT R3, R3, R20, RZ, 0x3c, !PT ;  /* 0x0000001403036212 */ /* 0x008fe400078e3cff */
[----:B--2---:R-:W-:Y:S02]  /*0d30*/  @P6 LOP3.LUT R8, R8, R23, RZ, 0x3c, !PT ;  /* 0x0000001708086212 */ /* 0x004fe400078e3cff */
[----:B----4-:R-:W-:Y:S02]  /*0d40*/  @P0 LOP3.LUT R3, R3, R24, RZ, 0x3c, !PT ;  /* 0x0000001803030212 */ /* 0x010fe400078e3cff */
        /* <DEDUP_REMOVED lines=23> */
.L_x_98:
[----:B------:R-:W-:-:S06]  /*0ec0*/  IMAD R2, R15, 0x4, R4 ;  /* 0x000000040f027824 */ /* 0x000fcc00078e0204 */
[----:B------:R-:W5:Y:S01]  /*0ed0*/  LDL R2, [R2+0x4] ;  /* 0x0000040002027983 */ /* 0x000f620000100800 */
[----:B------:R-:W-:-:S05]  /*0ee0*/  UMOV UR4, URZ ;  /* 0x000000ff00047c82 */ /* 0x000fca0008000000 */
.L_x_97:
        /* <DEDUP_REMOVED lines=190> */
.L_x_100:
[----:B------:R-:W-:-:S06]  /*1ad0*/  IMAD R2, R15, 0x4, R4 ;  /* 0x000000040f027824 */ /* 0x000fcc00078e0204 */
[----:B------:R-:W5:Y:S01]  /*1ae0*/  LDL R2, [R2+0x4] ;  /* 0x0000040002027983 */ /* 0x000f620000100800 */
[----:B------:R-:W-:-:S05]  /*1af0*/  UMOV UR4, URZ ;  /* 0x000000ff00047c82 */ /* 0x000fca0008000000 */
.L_x_99:
        /* <DEDUP_REMOVED lines=180> */
.L_x_94:
[----:B------:R-:W-:Y:S05]  /*2640*/  BSYNC.RECONVERGENT B1 ;  /* 0x0000000000017941 */ /* 0x000fea0003800200 */
.L_x_93:
[C---:B------:R-:W-:Y:S01]  /*2650*/  ISETP.GE.U32.AND P0, PT, R13.reuse, 0x4, PT ;  /* 0x000000040d00780c */ /* 0x040fe20003f06070 */
[----:B------:R-:W-:Y:S01]  /*2660*/  VIADD R14, R14, 0x1 ;  /* 0x000000010e0e7836 */ /* 0x000fe20000000000 */
[--C-:B------:R-:W-:Y:S02]  /*2670*/  SHF.R.U64 R13, R13, 0x2, R12.reuse ;  /* 0x000000020d0d7819 */ /* 0x100fe4000000120c */
[----:B------:R-:W-:Y:S02]  /*2680*/  ISETP.GE.U32.AND.EX P0, PT, R12, RZ, PT, P0 ;  /* 0x000000ff0c00720c */ /* 0x000fe40003f06100 */
[----:B------:R-:W-:-:S11]  /*2690*/  SHF.R.U32.HI R12, RZ, 0x2, R12 ;  /* 0x00000002ff0c7819 */ /* 0x000fd6000001160c */
[----:B------:R-:W-:Y:S05]  /*26a0*/  @P0 BRA `(.L_x_101) ;  /* 0xffffffd800d40947 */ /* 0x000fea000383ffff */
.L_x_92:
[----:B------:R-:W-:Y:S05]  /*26b0*/  BSYNC.RECONVERGENT B0 ;  /* 0x0000000000007941 */ /* 0x000fea0003800200 */
.L_x_91:
[----:B------:R-:W1:Y:S02]  /*26c0*/  LDCU.64 UR4, c[0x0][0x390] ;  /* 0x00007200ff0477ac */ /* 0x000e640008000a00 */
[----:B-1----:R-:W-:-:S04]  /*26d0*/  UISETP.NE.U32.AND UP0, UPT, UR4, URZ, UPT ;  /* 0x000000ff0400728c */ /* 0x002fc8000bf05070 */
[----:B------:R-:W-:-:S09]  /*26e0*/  UISETP.NE.AND.EX UP0, UPT, UR5, URZ, UPT, UP0 ;  /* 0x000000ff0500728c */ /* 0x000fd2000bf05300 */
[----:B------:R-:W-:Y:S05]  /*26f0*/  BRA.U !UP0, `(.L_x_102) ;  /* 0x0000002508407547 */ /* 0x000fea000b800000 */
[----:B0-----:R-:W-:Y:S01]  /*2700*/  IMAD.MOV.U32 R2, RZ, RZ, RZ ;  /* 0x000000ffff027224 */ /* 0x001fe200078e00ff */
[----:B------:R-:W0:Y:S01]  /*2710*/  LDCU.64 UR6, c[0x0][0x390] ;  /* 0x00007200ff0677ac */ /* 0x000e220008000a00 */
[----:B------:R-:W-:-:S05]  /*2720*/  NOP ;  /* 0x0000000000007918 */ /* 0x000fca0000000000 */
.L_x_110:
        /* <DEDUP_REMOVED lines=12> */
.L_x_105:
[----:B------:R-:W-:-:S06]  /*27f0*/  IMAD R14, R15, 0x4, R4 ;  /* 0x000000040f0e7824 */ /* 0x000fcc00078e0204 */
[----:B------:R-:W5:Y:S01]  /*2800*/  LDL R14, [R14+0x4] ;  /* 0x000004000e0e7983 */ /* 0x000f620000100800 */
[----:B------:R-:W-:-:S07]  /*2810*/  IMAD.MOV.U32 R17, RZ, RZ, RZ ;  /* 0x000000ffff117224 */ /* 0x000fce00078e00ff */
.L_x_104:
        /* <DEDUP_REMOVED lines=110> */
[----:B------:R-:W3:Y:S01]  /*2f00*/  @P1 LDG.E R21, desc[UR8][R12.64+0xb8] ;  /* 0x0000b8080c151981 */ /* 0x000ee2000c1e1900 */
        /* <DEDUP_REMOVED lines=8> */
[----:B------:R-:W-:-:S03]  /*2f90*/  LOP3.LUT P0, RZ, R22, 0x8000, RZ, 0xc0, !PT ;  /* 0x0000800016ff7812 */ /* 0x000fc6000780c0ff */
        /* <DEDUP_REMOVED lines=37> */
[----:B------:R-:W4:Y:S04]  /*31f0*/  @P0 LDG.E R24, desc[UR8][R12.64+0x134] ;  /* 0x000134080c180981 */ /* 0x000f28000c1e1900 */
[----:B------:R-:W4:Y:S01]  /*3200*/  @P0 LDG.E R27, desc[UR8][R12.64+0x138] ;  /* 0x000138080c1b0981 */ /* 0x000f22000c1e1900 */
[----:B------:R-:W-:-:S05]  /*3210*/  VIADD R17, R17, 0x10 ;  /* 0x0000001011117836 */ /* 0x000fca0000000000 */
[----:B------:R-:W-:Y:S02]  /*3220*/  ISETP.NE.AND P1, PT, R17, 0x20, PT ;  /* 0x000000201100780c */ /* 0x000fe40003f25270 */
[----:B------:R-:W-:-:S04]  /*3230*/  @P6 LOP3.LUT R7, R7, R28, RZ, 0x3c, !PT ;  /* 0x0000001c07076212 */ /* 0x000fc800078e3cff */
[----:B------:R-:W-:Y:S02]  /*3240*/  @P0 LOP3.LUT R7, R7, R26, RZ, 0x3c, !PT ;  /* 0x0000001a07070212 */ /* 0x000fe400078e3cff */
[----:B--2---:R-:W-:Y:S02]  /*3250*/  @P5 LOP3.LUT R9, R9, R16, RZ, 0x3c, !PT ;  /* 0x0000001009095212 */ /* 0x004fe400078e3cff */
[----:B---3--:R-:W-:Y:S02]  /*3260*/  @P5 LOP3.LUT R6, R6, R21, RZ, 0x3c, !PT ;  /* 0x0000001506065212 */ /* 0x008fe400078e3cff */
[----:B----4-:R-:W-:-:S04]  /*3270*/  @P6 LOP3.LUT R8, R8, R23, RZ, 0x3c, !PT ;  /* 0x0000001708086212 */ /* 0x010fc800078e3cff */
[----:B------:R-:W-:Y:S02]  /*3280*/  @P0 LOP3.LUT R8, R8, R25, RZ, 0x3c, !PT ;  /* 0x0000001908080212 */ /* 0x000fe400078e3cff */
[----:B------:R-:W-:Y:S02]  /*3290*/  @P6 LOP3.LUT R3, R3, R18, RZ, 0x3c, !PT ;  /* 0x0000001203036212 */ /* 0x000fe400078e3cff */
[----:B------:R-:W-:Y:S02]  /*32a0*/  @P6 LOP3.LUT R9, R9, R20, RZ, 0x3c, !PT ;  /* 0x0000001409096212 */ /* 0x000fe400078e3cff */
[----:B------:R-:W-:Y:S02]  /*32b0*/  @P6 LOP3.LUT R6, R6, R19, RZ, 0x3c, !PT ;  /* 0x0000001306066212 */ /* 0x000fe400078e3cff */
[----:B------:R-:W-:Y:S02]  /*32c0*/  @P0 LOP3.LUT R3, R3, R22, RZ, 0x3c, !PT ;  /* 0x0000001603030212 */ /* 0x000fe400078e3cff */
[----:B------:R-:W-:-:S02]  /*32d0*/  @P0 LOP3.LUT R9, R9, R24, RZ, 0x3c, !PT ;  /* 0x0000001809090212 */ /* 0x000fc400078e3cff */
        /* <DEDUP_REMOVED lines=18> */
.L_x_107:
[----:B------:R-:W-:-:S06]  /*3400*/  IMAD R14, R15, 0x4, R4 ;  /* 0x000000040f0e7824 */ /* 0x000fcc00078e0204 */
[----:B------:R-:W5:Y:S01]  /*3410*/  LDL R14, [R14+0x4] ;  /* 0x000004000e0e7983 */ /* 0x000f620000100800 */
[----:B------:R-:W-:-:S07]  /*3420*/  IMAD.MOV.U32 R17, RZ, RZ, RZ ;  /* 0x000000ffff117224 */ /* 0x000fce00078e00ff */
.L_x_106:
        /* <DEDUP_REMOVED lines=190> */
.L_x_109:
[----:B------:R-:W-:-:S06]  /*4010*/  IMAD R14, R15, 0x4, R4 ;  /* 0x000000040f0e7824 */ /* 0x000fcc00078e0204 */
[----:B------:R-:W5:Y:S01]  /*4020*/  LDL R14, [R14+0x4] ;  /* 0x000004000e0e7983 */ /* 0x000f620000100800 */
[----:B------:R-:W-:-:S07]  /*4030*/  IMAD.MOV.U32 R17, RZ, RZ, RZ ;  /* 0x000000ffff117224 */ /* 0x000fce00078e00ff */
.L_x_108:
        /* <DEDUP_REMOVED lines=180> */
.L_x_103:
        /* <DEDUP_REMOVED lines=8> */
.L_x_102:
[----:B012---:R-:W0:Y:S01]  /*4c00*/  LDC.64 R8, c[0x0][0x388] ;  /* 0x0000e200ff087b82 */ /* 0x007e220000000a00 */
[----:B------:R-:W-:Y:S01]  /*4c10*/  SHF.R.U32.HI R2, RZ, 0x2, R3 ;  /* 0x00000002ff027819 */ /* 0x000fe20000011603 */
[----:B------:R-:W-:Y:S01]  /*4c20*/  UMOV UR4, 0x9999999a ;  /* 0x9999999a00047882 */ /* 0x000fe20000000000 */
[----:B------:R-:W-:Y:S02]  /*4c30*/  UMOV UR5, 0x3fc99999 ;  /* 0x3fc9999900057882 */ /* 0x000fe40000000000 */
[----:B------:R-:W-:Y:S01]  /*4c40*/  LOP3.LUT R2, R2, R3, RZ, 0x3c, !PT ;  /* 0x0000000302027212 */ /* 0x000fe200078e3cff */
[----:B------:R-:W-:Y:S02]  /*4c50*/  IMAD.SHL.U32 R3, R7, 0x10, RZ ;  /* 0x0000001007037824 */ /* 0x000fe400078e00ff */
        /* <DEDUP_REMOVED lines=10> */
[----:B-1----:R-:W-:-:S05]  /*4d00*/  IMAD R2, R6, 0x587c5, R9 ;  /* 0x000587c506027824 */ /* 0x002fca00078e0209 */
[----:B------:R-:W-:-:S04]  /*4d10*/  IADD3 R2, PT, PT, R2, 0x587c5, R7 ;  /* 0x000587c502027810 */ /* 0x000fc80007ffe007 */
[----:B------:R-:W-:-:S05]  /*4d20*/  I2FP.F32.U32 R2, R2 ;  /* 0x0000000200027245 */ /* 0x000fca0000201000 */
[----:B------:R-:W-:-:S04]  /*4d30*/  FFMA R4, R2, R3, 1.1641532182693481445e-10 ;  /* 0x2f00000002047423 */ /* 0x000fc80000000003 */
[----:B------:R-:W0:Y:S02]  /*4d40*/  F2F.F64.F32 R2, R4 ;  /* 0x0000000400027310 */ /* 0x000e240000201800 */
[----:B0-----:R-:W-:-:S14]  /*4d50*/  DSETP.GEU.AND P0, PT, R2, UR4, PT ;  /* 0x0000000402007e2a */ /* 0x001fdc000bf0e000 */
[----:B------:R-:W0:Y:S02]  /*4d60*/  @!P0 LDC.64 R2, c[0x0][0x380] ;  /* 0x0000e000ff028b82 */ /* 0x000e240000000a00 */
[----:B0-----:R-:W-:-:S05]  /*4d70*/  @!P0 IADD3 R2, P1, PT, R5, R2, RZ ;  /* 0x0000000205028210 */ /* 0x001fca0007f3e0ff */
[----:B------:R-:W-:-:S05]  /*4d80*/  @!P0 IMAD.X R3, R0, 0x1, R3, P1 ;  /* 0x0000000100038824 */ /* 0x000fca00008e0603 */
[----:B------:R0:W-:Y:S01]  /*4d90*/  @!P0 STG.E.U8 desc[UR8][R2.64], RZ ;  /* 0x000000ff02008986 */ /* 0x0001e2000c101108 */
[----:B------:R-:W-:Y:S05]  /*4da0*/  @!P0 EXIT ;  /* 0x000000000000894d */ /* 0x000fea0003800000 */
[----:B------:R-:W0:Y:S01]  /*4db0*/  LDCU.64 UR4, c[0x0][0x380] ;  /* 0x00007000ff0477ac */ /* 0x000e220008000a00 */
[----:B------:R-:W-:Y:S01]  /*4dc0*/  IMAD.MOV.U32 R4, RZ, RZ, 0x1 ;  /* 0x00000001ff047424 */ /* 0x000fe200078e00ff */
[----:B0-----:R-:W-:-:S04]  /*4dd0*/  IADD3 R2, P0, PT, R5, UR4, RZ ;  /* 0x0000000405027c10 */ /* 0x001fc8000ff1e0ff */
[----:B------:R-:W-:Y:S02]  /*4de0*/  IADD3.X R3, PT, PT, R0, UR5, RZ, P0, !PT ;  /* 0x0000000500037c10 */ /* 0x000fe400087fe4ff */
[----:B------:R-:W-:-:S05]  /*4df0*/  PRMT R0, R4, 0x7610, R0 ;  /* 0x0000761004007816 */ /* 0x000fca0000000000 */
[----:B------:R-:W-:Y:S01]  /*4e00*/  STG.E.U8 desc[UR8][R2.64], R0 ;  /* 0x0000000002007986 */ /* 0x000fe2000c101108 */
[----:B------:R-:W-:Y:S05]  /*4e10*/  EXIT ;  /* 0x000000000000794d */ /* 0x000fea0003800000 */
.L_x_111:
        /* <DEDUP_REMOVED lines=14> */
.L_x_120:


//--------------------- .nv.global.init           --------------------------
	.section	.nv.global.init,"aw",@progbits
	.align	4
.nv.global.init:
	.type		mrg32k3aM1SubSeq,@object
	.size		mrg32k3aM1SubSeq,(mrg32k3aM2SubSeq - mrg32k3aM1SubSeq)
mrg32k3aM1SubSeq:
        /*0000*/ 	.byte	0x0b, 0xcc, 0xee, 0x04, 0x73, 0x29, 0x8b, 0x6f, 0xf6, 0x53, 0x03, 0xf6, 0x23, 0xf6, 0xea, 0xda
        /* <DEDUP_REMOVED lines=125> */
	.type		mrg32k3aM2SubSeq,@object
	.size		mrg32k3aM2SubSeq,(mrg32k3aM1 - mrg32k3aM2SubSeq)
mrg32k3aM2SubSeq:
        /* <DEDUP_REMOVED lines=126> */
	.type		mrg32k3aM1,@object
	.size		mrg32k3aM1,(mrg32k3aM1Seq - mrg32k3aM1)
mrg32k3aM1:
        /* <DEDUP_REMOVED lines=144> */
	.type		mrg32k3aM1Seq,@object
	.size		mrg32k3aM1Seq,(mrg32k3aM2 - mrg32k3aM1Seq)
mrg32k3aM1Seq:
        /* <DEDUP_REMOVED lines=144> */
	.type		mrg32k3aM2,@object
	.size		mrg32k3aM2,(mrg32k3aM2Seq - mrg32k3aM2)
mrg32k3aM2:
        /* <DEDUP_REMOVED lines=144> */
	.type		mrg32k3aM2Seq,@object
	.size		mrg32k3aM2Seq,(precalc_xorwow_matrix - mrg32k3aM2Seq)
mrg32k3aM2Seq:
        /* <DEDUP_REMOVED lines=144> */
	.type		precalc_xorwow_matrix,@object
	.size		precalc_xorwow_matrix,(precalc_xorwow_offset_matrix - precalc_xorwow_matrix)
precalc_xorwow_matrix:
        /* <DEDUP_REMOVED lines=6400> */
	.type		precalc_xorwow_offset_matrix,@object
	.size		precalc_xorwow_offset_matrix,(.L_1 - precalc_xorwow_offset_matrix)
precalc_xorwow_offset_matrix:
        /* <DEDUP_REMOVED lines=6400> */
.L_1:


//--------------------- .nv.shared.reserved.0     --------------------------
	.section	.nv.shared.reserved.0,"aw",@nobits
	.weak		__nv_reservedSMEM_offset_0_alias
	.size		__nv_reservedSMEM_offset_0_alias, 0, 64
	.other		__nv_reservedSMEM_offset_0_alias,@"STO_CUDA_RESERVED_SHARED STV_DEFAULT"
__nv_reservedSMEM_offset_0_alias:
	.zero		0
	.zero		64


//--------------------- .nv.constant0._Z15synapse_currentIfEvPT_PbS1_Piii --------------------------
	.section	.nv.constant0._Z15synapse_currentIfEvPT_PbS1_Piii,"a",@progbits
	.sectionflags	@""
	.align	4
.nv.constant0._Z15synapse_currentIfEvPT_PbS1_Piii:
	.zero		936


//--------------------- .nv.constant0._Z20psuedo_noisy_currentIfEvPT_PbS1_ii --------------------------
	.section	.nv.constant0._Z20psuedo_noisy_currentIfEvPT_PbS1_ii,"a",@progbits
	.sectionflags	@""
	.align	4
.nv.constant0._Z20psuedo_noisy_currentIfEvPT_PbS1_ii:
	.zero		928


//--------------------- .nv.constant0._Z13update_neuronIfEvPT_S1_S1_PbS2_S1_i --------------------------
	.section	.nv.constant0._Z13update_neuronIfEvPT_S1_S1_PbS2_S1_i,"a",@progbits
	.sectionflags	@""
	.align	4
.nv.constant0._Z13update_neuronIfEvPT_S1_S1_PbS2_S1_i:
	.zero		948


//--------------------- .nv.constant0._Z15define_synapsesIfEvPT_PiPbiiyy --------------------------
	.section	.nv.constant0._Z15define_synapsesIfEvPT_PiPbiiyy,"a",@progbits
	.sectionflags	@""
	.align	4
.nv.constant0._Z15define_synapsesIfEvPT_PiPbiiyy:
	.zero		944


//--------------------- .nv.constant0._Z18initialize_neuronsIfEvPT_S1_S1_PbS2_S1_i --------------------------
	.section	.nv.constant0._Z18initialize_neuronsIfEvPT_S1_S1_PbS2_S1_i,"a",@progbits
	.sectionflags	@""
	.align	4
.nv.constant0._Z18initialize_neuronsIfEvPT_S1_S1_PbS2_S1_i:
	.zero		948


//--------------------- .nv.constant0._Z17define_fit_paramsIfEvPT_yyi --------------------------
	.section	.nv.constant0._Z17define_fit_paramsIfEvPT_yyi,"a",@progbits
	.sectionflags	@""
	.align	4
.nv.constant0._Z17define_fit_paramsIfEvPT_yyi:
	.zero		924


//--------------------- .nv.constant0._Z17define_start_currIfEvPT_yyi --------------------------
	.section	.nv.constant0._Z17define_start_currIfEvPT_yyi,"a",@progbits
	.sectionflags	@""
	.align	4
.nv.constant0._Z17define_start_currIfEvPT_yyi:
	.zero		924


//--------------------- .nv.constant0._Z17define_exin_arrayIbEvPT_yyi --------------------------
	.section	.nv.constant0._Z17define_exin_arrayIbEvPT_yyi,"a",@progbits
	.sectionflags	@""
	.align	4
.nv.constant0._Z17define_exin_arrayIbEvPT_yyi:
	.zero		924


//--------------------- SYMBOLS --------------------------

	.type		.nv.reservedSmem.offset0,@object
	.size		.nv.reservedSmem.offset0,0x4
